def matmul_kernel(
    a_ptr,
    b_ptr,
    c_ptr,
    M,
    N,
    K,
    stride_am,
    stride_ak,
    stride_bk,
    stride_bn,
    stride_cm,
    stride_cn,
    BLOCK_M: tl.constexpr,
    BLOCK_N: tl.constexpr,
    BLOCK_K: tl.constexpr,
    GROUP_M: tl.constexpr,
):
    pid = tl.program_id(axis=0)
    num_pid_m = tl.cdiv(M, BLOCK_M)
    num_pid_n = tl.cdiv(N, BLOCK_N)
    num_pid_in_group = GROUP_M * num_pid_n
    group_id = pid // num_pid_in_group
    first_pid_m = group_id * GROUP_M
    group_size_m = min(num_pid_m - first_pid_m, GROUP_M)
    pid_m = first_pid_m + ((pid % num_pid_in_group) % group_size_m)
    pid_n = (pid % num_pid_in_group) // group_size_m

    offs_am = (pid_m * BLOCK_M + tl.arange(0, BLOCK_M)) % M
    offs_bn = (pid_n * BLOCK_N + tl.arange(0, BLOCK_N)) % N
    offs_k = tl.arange(0, BLOCK_K)
    a_ptrs = a_ptr + offs_am[:, None] * stride_am + offs_k[None, :] * stride_ak
    b_ptrs = b_ptr + offs_k[:, None] * stride_bk + offs_bn[None, :] * stride_bn

    acc = tl.zeros((BLOCK_M, BLOCK_N), dtype=tl.float32)
    for kk in range(0, tl.cdiv(K, BLOCK_K)):
        a = tl.load(a_ptrs, mask=offs_k[None, :] < K - kk * BLOCK_K, other=0.0)
        b = tl.load(b_ptrs, mask=offs_k[:, None] < K - kk * BLOCK_K, other=0.0)
        acc = tl.dot(a, b, acc)
        a_ptrs += BLOCK_K * stride_ak
        b_ptrs += BLOCK_K * stride_bk

    c = acc.to(c_ptr.dtype.element_ty)
    offs_cm = pid_m * BLOCK_M + tl.arange(0, BLOCK_M)
    offs_cn = pid_n * BLOCK_N + tl.arange(0, BLOCK_N)
    c_ptrs = c_ptr + offs_cm[:, None] * stride_cm + offs_cn[None, :] * stride_cn
    mask = (offs_cm[:, None] < M) & (offs_cn[None, :] < N)
    tl.store(c_ptrs, c, mask=mask)

# config = {"BLOCK_K": 128, "BLOCK_M": 128, "BLOCK_N": 128, "GROUP_M": 8, "arch": "sm_100", "dtype": "fp32", "num_ctas": 1, "num_stages": 2, "num_warps": 4}
# arch = sm_100


// ===== COMPILED SASS (sm_100a) =====

	.target	sm_100a

	.elftype	@"ET_EXEC"


//--------------------- .note.nv.tkinfo           --------------------------
	.section	.note.nv.tkinfo,"",@"SHT_NOTE"
	.sectionflags	@"SHF_NOTE_NV_TKINFO"
	.tkinfo
        /*0018*/ 	.word	0x00000081
        /*0030*/ 	.string	""
        /*0030*/ 	.string	"ptxas-blackwell"
        /*0030*/ 	.string	"Cuda compilation tools, release 12.9, V12.9.86"
        /*0030*/ 	.string	"Build cuda_12.9.r12.9/compiler.36037853_0"
        /*0030*/ 	.string	"-v  -suppress-debug-info  -lineinfo  -arch sm_100a "



//--------------------- .note.nv.cuver            --------------------------
	.section	.note.nv.cuver,"",@"SHT_NOTE"
	.sectionflags	@"SHF_NOTE_NV_CUVER"
        /*0018*/ 	.short	0x0001
        /*001a*/ 	.short	0x0064
        /*001c*/ 	.short	0x0001
        /*001e*/ 	.short	0x0000
        /*0020*/ 	.short	0x0001
        /*0022*/ 	.short	0x0000


//--------------------- .nv.info                  --------------------------
	.section	.nv.info,"",@"SHT_CUDA_INFO"
	.align	4


	//----- nvinfo : EIATTR_REGCOUNT
	.align		4
        /*0000*/ 	.byte	0x04, 0x2f
        /*0002*/ 	.short	(.L_4 - .L_3)
	.align		4
.L_3:
        /*0004*/ 	.word	index@(matmul_kernel)
        /*0008*/ 	.word	0x000000ff


	//----- nvinfo : EIATTR_FRAME_SIZE
	.align		4
.L_4:
        /*000c*/ 	.byte	0x04, 0x11
        /*000e*/ 	.short	(.L_6 - .L_5)
	.align		4
.L_5:
        /*0010*/ 	.word	index@($__internal_2_$__cuda_sm10x_tcgen05_guardrail_trap_unallocated_columns_being_dealloced)
        /*0014*/ 	.word	0x00000ab8


	//----- nvinfo : EIATTR_FRAME_SIZE
	.align		4
.L_6:
        /*0018*/ 	.byte	0x04, 0x11
        /*001a*/ 	.short	(.L_8 - .L_7)
	.align		4
.L_7:
        /*001c*/ 	.word	index@($__internal_1_$__cuda_sm10x_tcgen05_guardrail_trap_phase_invalid_during_alloc)
        /*0020*/ 	.word	0x00000ab8


	//----- nvinfo : EIATTR_FRAME_SIZE
	.align		4
.L_8:
        /*0024*/ 	.byte	0x04, 0x11
        /*0026*/ 	.short	(.L_10 - .L_9)
	.align		4
.L_9:
        /*0028*/ 	.word	index@($__internal_0_$__cuda_sm10x_tcgen05_guardrail_trap_col_being_dealloced_not_returned_by_alloc)
        /*002c*/ 	.word	0x00000ab8


	//----- nvinfo : EIATTR_FRAME_SIZE
	.align		4
.L_10:
        /*0030*/ 	.byte	0x04, 0x11
        /*0032*/ 	.short	(.L_12 - .L_11)
	.align		4
.L_11:
        /*0034*/ 	.word	index@(matmul_kernel)
        /*0038*/ 	.word	0x00000ab8


	//----- nvinfo : EIATTR_MIN_STACK_SIZE
	.align		4
.L_12:
        /*003c*/ 	.byte	0x04, 0x12
        /*003e*/ 	.short	(.L_14 - .L_13)
	.align		4
.L_13:
        /*0040*/ 	.word	index@(matmul_kernel)
        /*0044*/ 	.word	0x00000ab8
.L_14:


//--------------------- .nv.info.matmul_kernel    --------------------------
	.section	.nv.info.matmul_kernel,"",@"SHT_CUDA_INFO"
	.sectionflags	@""
	.align	4


	//----- nvinfo : EIATTR_CUDA_API_VERSION
	.align		4
        /*0000*/ 	.byte	0x04, 0x37
        /*0002*/ 	.short	(.L_16 - .L_15)
.L_15:
        /*0004*/ 	.word	0x00000081


	//----- nvinfo : EIATTR_KPARAM_INFO
	.align		4
.L_16:
        /*0008*/ 	.byte	0x04, 0x17
        /*000a*/ 	.short	(.L_18 - .L_17)
.L_17:
        /*000c*/ 	.word	0x00000000
        /*0010*/ 	.short	0x000d
        /*0012*/ 	.short	0x0048
        /*0014*/ 	.byte	0x00, 0xf4, 0x21, 0x00


	//----- nvinfo : EIATTR_KPARAM_INFO
	.align		4
.L_18:
        /*0018*/ 	.byte	0x04, 0x17
        /*001a*/ 	.short	(.L_20 - .L_19)
.L_19:
        /*001c*/ 	.word	0x00000000
        /*0020*/ 	.short	0x000c
        /*0022*/ 	.short	0x0040
        /*0024*/ 	.byte	0x00, 0xf4, 0x21, 0x00


	//----- nvinfo : EIATTR_KPARAM_INFO
	.align		4
.L_20:
        /*0028*/ 	.byte	0x04, 0x17
        /*002a*/ 	.short	(.L_22 - .L_21)
.L_21:
        /*002c*/ 	.word	0x00000000
        /*0030*/ 	.short	0x000b
        /*0032*/ 	.short	0x0038
        /*0034*/ 	.byte	0x00, 0xf0, 0x11, 0x00


	//----- nvinfo : EIATTR_KPARAM_INFO
	.align		4
.L_22:
        /*0038*/ 	.byte	0x04, 0x17
        /*003a*/ 	.short	(.L_24 - .L_23)
.L_23:
        /*003c*/ 	.word	0x00000000
        /*0040*/ 	.short	0x000a
        /*0042*/ 	.short	0x0034
        /*0044*/ 	.byte	0x00, 0xf0, 0x11, 0x00


	//----- nvinfo : EIATTR_KPARAM_INFO
	.align		4
.L_24:
        /*0048*/ 	.byte	0x04, 0x17
        /*004a*/ 	.short	(.L_26 - .L_25)
.L_25:
        /*004c*/ 	.word	0x00000000
        /*0050*/ 	.short	0x0009
        /*0052*/ 	.short	0x0030
        /*0054*/ 	.byte	0x00, 0xf0, 0x11, 0x00


	//----- nvinfo : EIATTR_KPARAM_INFO
	.align		4
.L_26:
        /*0058*/ 	.byte	0x04, 0x17
        /*005a*/ 	.short	(.L_28 - .L_27)
.L_27:
        /*005c*/ 	.word	0x00000000
        /*0060*/ 	.short	0x0008
        /*0062*/ 	.short	0x002c
        /*0064*/ 	.byte	0x00, 0xf0, 0x11, 0x00


	//----- nvinfo : EIATTR_KPARAM_INFO
	.align		4
.L_28:
        /*0068*/ 	.byte	0x04, 0x17
        /*006a*/ 	.short	(.L_30 - .L_29)
.L_29:
        /*006c*/ 	.word	0x00000000
        /*0070*/ 	.short	0x0007
        /*0072*/ 	.short	0x0028
        /*0074*/ 	.byte	0x00, 0xf0, 0x11, 0x00


	//----- nvinfo : EIATTR_KPARAM_INFO
	.align		4
.L_30:
        /*0078*/ 	.byte	0x04, 0x17
        /*007a*/ 	.short	(.L_32 - .L_31)
.L_31:
        /*007c*/ 	.word	0x00000000
        /*0080*/ 	.short	0x0006
        /*0082*/ 	.short	0x0024
        /*0084*/ 	.byte	0x00, 0xf0, 0x11, 0x00


	//----- nvinfo : EIATTR_KPARAM_INFO
	.align		4
.L_32:
        /*0088*/ 	.byte	0x04, 0x17
        /*008a*/ 	.short	(.L_34 - .L_33)
.L_33:
        /*008c*/ 	.word	0x00000000
        /*0090*/ 	.short	0x0005
        /*0092*/ 	.short	0x0020
        /*0094*/ 	.byte	0x00, 0xf0, 0x11, 0x00


	//----- nvinfo : EIATTR_KPARAM_INFO
	.align		4
.L_34:
        /*0098*/ 	.byte	0x04, 0x17
        /*009a*/ 	.short	(.L_36 - .L_35)
.L_35:
        /*009c*/ 	.word	0x00000000
        /*00a0*/ 	.short	0x0004
        /*00a2*/ 	.short	0x001c
        /*00a4*/ 	.byte	0x00, 0xf0, 0x11, 0x00


	//----- nvinfo : EIATTR_KPARAM_INFO
	.align		4
.L_36:
        /*00a8*/ 	.byte	0x04, 0x17
        /*00aa*/ 	.short	(.L_38 - .L_37)
.L_37:
        /*00ac*/ 	.word	0x00000000
        /*00b0*/ 	.short	0x0003
        /*00b2*/ 	.short	0x0018
        /*00b4*/ 	.byte	0x00, 0xf0, 0x11, 0x00


	//----- nvinfo : EIATTR_KPARAM_INFO
	.align		4
.L_38:
        /*00b8*/ 	.byte	0x04, 0x17
        /*00ba*/ 	.short	(.L_40 - .L_39)
.L_39:
        /*00bc*/ 	.word	0x00000000
        /*00c0*/ 	.short	0x0002
        /*00c2*/ 	.short	0x0010
        /*00c4*/ 	.byte	0x00, 0xf4, 0x21, 0x00


	//----- nvinfo : EIATTR_KPARAM_INFO
	.align		4
.L_40:
        /*00c8*/ 	.byte	0x04, 0x17
        /*00ca*/ 	.short	(.L_42 - .L_41)
.L_41:
        /*00cc*/ 	.word	0x00000000
        /*00d0*/ 	.short	0x0001
        /*00d2*/ 	.short	0x0008
        /*00d4*/ 	.byte	0x00, 0xf4, 0x21, 0x00


	//----- nvinfo : EIATTR_KPARAM_INFO
	.align		4
.L_42:
        /*00d8*/ 	.byte	0x04, 0x17
        /*00da*/ 	.short	(.L_44 - .L_43)
.L_43:
        /*00dc*/ 	.word	0x00000000
        /*00e0*/ 	.short	0x0000
        /*00e2*/ 	.short	0x0000
        /*00e4*/ 	.byte	0x00, 0xf4, 0x21, 0x00


	//----- nvinfo : EIATTR_AT_ENTRY_FRAGMENTS
	.align		4
.L_44:
        /*00e8*/ 	.byte	0x04, 0x4f
        /*00ea*/ 	.short	(.L_46 - .L_45)


	//   ....[0]....
.L_45:
        /*00ec*/ 	.word	0x00000004


	//----- nvinfo : EIATTR_RESERVED_SMEM_USED
	.align		4
.L_46:
        /*00f0*/ 	.byte	0x01, 0x41
	.zero		2


	//----- nvinfo : EIATTR_SPARSE_MMA_MASK
	.align		4
        /*00f4*/ 	.byte	0x03, 0x50
        /*00f6*/ 	.short	0x0000


	//----- nvinfo : EIATTR_TCGEN05_1CTA_USED
	.align		4
        /*00f8*/ 	.byte	0x01, 0x51
	.zero		2


	//----- nvinfo : EIATTR_MAXREG_COUNT
	.align		4
        /*00fc*/ 	.byte	0x03, 0x1b
        /*00fe*/ 	.short	0x00ff


	//----- nvinfo : EIATTR_NUM_BARRIERS
	.align		4
        /*0100*/ 	.byte	0x02, 0x4c
        /*0102*/ 	.byte	0x01
	.zero		1


	//----- nvinfo : EIATTR_ANNOTATIONS
	.align		4
        /*0104*/ 	.byte	0x04, 0x55
        /*0106*/ 	.short	(.L_48 - .L_47)


	//   ....[0]....
.L_47:
        /*0108*/ 	.word	0x00000001
        /*010c*/ 	.byte	0x40, 0x09, 0x00, 0x00, 0x01, 0x00, 0x00, 0x00, 0x60, 0x09, 0x00, 0x00, 0x01, 0x00, 0x00, 0x00
        /* <DEDUP_REMOVED lines=1208> */
        /*4c9c*/ 	.byte	0x00, 0x5d, 0x02, 0x00, 0x01, 0x00, 0x00, 0x00, 0x10, 0x5d, 0x02, 0x00


	//----- nvinfo : EIATTR_INT_WARP_WIDE_INSTR_OFFSETS
	.align		4
.L_48:
        /*4ca8*/ 	.byte	0x04, 0x31
        /*4caa*/ 	.short	(.L_50 - .L_49)


	//   ....[0]....
.L_49:
        /*4cac*/ 	.word	0x0000b9f0


	//   ....[1]....
        /*4cb0*/ 	.word	0x0000ba90


	//   ....[2]....
        /*4cb4*/ 	.word	0x0000bb40


	//   ....[3]....
        /*4cb8*/ 	.word	0x00026200


	//   ....[4]....
        /*4cbc*/ 	.word	0x00026250


	//----- nvinfo : EIATTR_COOP_GROUP_MASK_REGIDS
	.align		4
.L_50:
        /*4cc0*/ 	.byte	0x04, 0x29
        /*4cc2*/ 	.short	(.L_52 - .L_51)


	//   ....[0]....
.L_51:
        /*4cc4*/ 	.word	0xffffffff


	//   ....[1]....
        /*4cc8*/ 	.word	0xffffffff


	//   ....[2]....
        /*4ccc*/ 	.word	0xffffffff


	//   ....[3]....
        /*4cd0*/ 	.word	0xffffffff


	//----- nvinfo : EIATTR_COOP_GROUP_INSTR_OFFSETS
	.align		4
.L_52:
        /*4cd4*/ 	.byte	0x04, 0x28
        /*4cd6*/ 	.short	(.L_54 - .L_53)


	//   ....[0]....
.L_53:
        /*4cd8*/ 	.word	0x00000070


	//   ....[1]....
        /*4cdc*/ 	.word	0x00000330


	//   ....[2]....
        /*4ce0*/ 	.word	0x00026090


	//   ....[3]....
        /*4ce4*/ 	.word	0x00026300


	//----- nvinfo : EIATTR_VRC_CTA_INIT_COUNT
	.align		4
.L_54:
        /*4ce8*/ 	.byte	0x02, 0x4a
        /*4cea*/ 	.byte	0x80
	.zero		1


	//----- nvinfo : EIATTR_MBARRIER_INSTR_OFFSETS
	.align		4
        /*4cec*/ 	.byte	0x04, 0x39
        /*4cee*/ 	.short	(.L_56 - .L_55)


	//   ....[0]....
.L_55:
        /*4cf0*/ 	.word	0x0000bb10
        /*4cf4*/ 	.word	0x000000ff
        /*4cf8*/ 	.word	0x00000000
        /*4cfc*/ 	.short	0x0100
        /*4cfe*/ 	.byte	0x09
	.zero		1


	//   ....[1]....
        /*4d00*/ 	.word	0x0000bbd0
        /*4d04*/ 	.word	0x000000ff
        /*4d08*/ 	.word	0x00030008
        /*4d0c*/ 	.short	0x0100
        /*4d0e*/ 	.byte	0x06
	.zero		1


	//   ....[2]....
        /*4d10*/ 	.word	0x00017ac0
        /*4d14*/ 	.word	0x000000ff
        /*4d18*/ 	.word	0x00000000
        /*4d1c*/ 	.short	0x010a
        /*4d1e*/ 	.byte	0x09
	.zero		1


	//   ....[3]....
        /*4d20*/ 	.word	0x00022950
        /*4d24*/ 	.word	0x000000ff
        /*4d28*/ 	.word	0x00000000
        /*4d2c*/ 	.short	0x010a
        /*4d2e*/ 	.byte	0x09
	.zero		1


	//   ....[4]....
        /*4d30*/ 	.word	0x00022ab0
        /*4d34*/ 	.word	0x000000ff
        /*4d38*/ 	.word	0x00030000
        /*4d3c*/ 	.short	0x0108
        /*4d3e*/ 	.byte	0x06
	.zero		1


	//   ....[5]....
        /*4d40*/ 	.word	0x00022bb0
        /*4d44*/ 	.word	0x000000ff
        /*4d48*/ 	.word	0x00030008
        /*4d4c*/ 	.short	0x0108
        /*4d4e*/ 	.byte	0x06
	.zero		1


	//   ....[6]....
        /*4d50*/ 	.word	0x00026320
        /*4d54*/ 	.word	0x000000ff
        /*4d58*/ 	.word	0x00000000
        /*4d5c*/ 	.short	0x010a
        /*4d5e*/ 	.byte	0x09
	.zero		1


	//   ....[7]....
        /*4d60*/ 	.word	0x00026350
        /*4d64*/ 	.word	0x000000ff
        /*4d68*/ 	.word	0x00000000
        /*4d6c*/ 	.short	0x010a
        /*4d6e*/ 	.byte	0x09
	.zero		1


	//----- nvinfo : EIATTR_NUM_MBARRIERS
	.align		4
.L_56:
        /*4d70*/ 	.byte	0x03, 0x38
        /*4d72*/ 	.short	0x0002


	//----- nvinfo : EIATTR_EXIT_INSTR_OFFSETS
	.align		4
        /*4d74*/ 	.byte	0x04, 0x1c
        /*4d76*/ 	.short	(.L_58 - .L_57)


	//   ....[0]....
.L_57:
        /*4d78*/ 	.word	0x00026310


	//----- nvinfo : EIATTR_REQNTID
	.align		4
.L_58:
        /*4d7c*/ 	.byte	0x04, 0x10
        /*4d7e*/ 	.short	(.L_60 - .L_59)
.L_59:
        /*4d80*/ 	.word	0x00000080
        /*4d84*/ 	.word	0x00000001
        /*4d88*/ 	.word	0x00000001


	//----- nvinfo : EIATTR_CRS_STACK_SIZE
	.align		4
.L_60:
        /*4d8c*/ 	.byte	0x04, 0x1e
        /*4d8e*/ 	.short	(.L_62 - .L_61)
.L_61:
        /*4d90*/ 	.word	0x00000000


	//----- nvinfo : EIATTR_CBANK_PARAM_SIZE
	.align		4
.L_62:
        /*4d94*/ 	.byte	0x03, 0x19
        /*4d96*/ 	.short	0x0050


	//----- nvinfo : EIATTR_PARAM_CBANK
	.align		4
        /*4d98*/ 	.byte	0x04, 0x0a
        /*4d9a*/ 	.short	(.L_64 - .L_63)
	.align		4
.L_63:
        /*4d9c*/ 	.word	index@(.nv.constant0.matmul_kernel)
        /*4da0*/ 	.short	0x0380
        /*4da2*/ 	.short	0x0050


	//----- nvinfo : EIATTR_SW_WAR
	.align		4
.L_64:
        /*4da4*/ 	.byte	0x04, 0x36
        /*4da6*/ 	.short	(.L_66 - .L_65)
.L_65:
        /*4da8*/ 	.word	0x00000008
.L_66:


//--------------------- .nv.compat                --------------------------
	.section	.nv.compat,"",@"SHT_CUDA_COMPAT_INFO"
	.align	4
        /*0000*/ 	.byte	0x02, 0x02, 0x02, 0x00, 0x02, 0x05, 0x05, 0x00, 0x02, 0x03, 0x00, 0x00, 0x02, 0x06, 0x01, 0x00


//--------------------- .nv.callgraph             --------------------------
	.section	.nv.callgraph,"",@"SHT_CUDA_CALLGRAPH"
	.align	4
	.sectionentsize	8
	.align		4
        /*0000*/ 	.word	0x00000000
	.align		4
        /*0004*/ 	.word	0xffffffff
	.align		4
        /*0008*/ 	.word	0x00000000
	.align		4
        /*000c*/ 	.word	0xfffffffe
	.align		4
        /*0010*/ 	.word	0x00000000
	.align		4
        /*0014*/ 	.word	0xfffffffd
	.align		4
        /*0018*/ 	.word	0x00000000
	.align		4
        /*001c*/ 	.word	0xfffffffc


//--------------------- .text.matmul_kernel       --------------------------
	.section	.text.matmul_kernel,"ax",@progbits
	.align	128
        .global         matmul_kernel
        .type           matmul_kernel,@function
        .size           matmul_kernel,(.L_x_21 - matmul_kernel)
        .other          matmul_kernel,@"STO_CUDA_ENTRY STV_DEFAULT"
matmul_kernel:
.text.matmul_kernel:
[----:B------:R-:W1:Y:S01]  /*0000*/  LDC R1, c[0x0][0x37c] ;  /* 0x0000df00ff017b82 */ /* 0x000e620000000800 */
[----:B------:R-:W2:Y:S01]  /*0010*/  S2R R0, SR_TID.X ;  /* 0x0000000000007919 */ /* 0x000ea20000002100 */
[----:B-1----:R-:W-:Y:S01]  /*0020*/  VIADD R1, R1, 0xfffff548 ;  /* 0xfffff54801017836 */ /* 0x002fe20000000000 */
[----:B--2---:R-:W-:-:S13]  /*0030*/  ISETP.GE.U32.AND P0, PT, R0, 0x20, PT ;  /* 0x000000200000780c */ /* 0x004fda0003f06070 */
[----:B------:R-:W-:Y:S02]  /*0040*/  VOTEU.ANY UP0, P0 ;  /* 0x0000000000ff7886 */ /* 0x000fe40000000100 */
[----:B------:R-:W-:Y:S05]  /*0050*/  BRA.U UP0, `(.L_x_0) ;  /* 0x0000000100b87547 */ /* 0x000fea000b800000 */
[----:B------:R-:W1:Y:S01]  /*0060*/  S2UR UR6, SR_CgaCtaId ;  /* 0x00000000000679c3 */ /* 0x000e620000008800 */
[----:B------:R-:W-:Y:S01]  /*0070*/  NOP ;  /* 0x0000000000007918 */ /* 0x000fe20000000000 */
[----:B------:R-:W-:Y:S02]  /*0080*/  UMOV UR4, 0x40 ;  /* 0x0000004000047882 */ /* 0x000fe40000000000 */
[----:B-1----:R-:W-:-:S09]  /*0090*/  ULEA UR4, UR6, UR4, 0x18 ;  /* 0x0000000406047291 */ /* 0x002fd2000f8ec0ff */
[----:B------:R-:W1:Y:S01]  /*00a0*/  LDS.U8 R0, [UR4] ;  /* 0x00000004ff007984 */ /* 0x000e620008000000 */
[----:B------:R-:W-:Y:S02]  /*00b0*/  UMOV UR4, 0x400 ;  /* 0x0000040000047882 */ /* 0x000fe40000000000 */
[----:B------:R-:W-:Y:S01]  /*00c0*/  ULEA UR4, UR6, UR4, 0x18 ;  /* 0x0000000406047291 */ /* 0x000fe2000f8ec0ff */
[----:B-1----:R-:W-:-:S13]  /*00d0*/  ISETP.NE.AND P0, PT, R0, RZ, PT ;  /* 0x000000ff0000720c */ /* 0x002fda0003f05270 */
[----:B------:R-:W-:Y:S05]  /*00e0*/  @P0 BRA `(.L_x_1) ;  /* 0x00000000007c0947 */ /* 0x000fea0003800000 */
[----:B------:R-:W-:-:S13]  /*00f0*/  ELECT P0, URZ, PT ;  /* 0x0000000000ff782f */ /* 0x000fda0003800000 */
[----:B------:R-:W-:Y:S05]  /*0100*/  @!P0 BRA `(.L_x_2) ;  /* 0x0000000000848947 */ /* 0x000fea0003800000 */
[----:B------:R-:W-:Y:S01]  /*0110*/  UMOV UR5, 0x8 ;  /* 0x0000000800057882 */ /* 0x000fe20000000000 */
[----:B------:R-:W-:Y:S02]  /*0120*/  IMAD.MOV.U32 R4, RZ, RZ, 0x1 ;  /* 0x00000001ff047424 */ /* 0x000fe400078e00ff */
[----:B------:R-:W-:Y:S02]  /*0130*/  IMAD.MOV.U32 R5, RZ, RZ, 0xff ;  /* 0x000000ffff057424 */ /* 0x000fe400078e00ff */
[----:B------:R-:W-:Y:S04]  /*0140*/  DEPBAR.LE SB1, 0x36 ;  /* 0x00009d800000791a */ /* 0x000fe80000000000 */
[----:B------:R-:W1:Y:S02]  /*0150*/  UTCATOMSWS.FIND_AND_SET.ALIGN UP1, UR5, UR5 ;  /* 0x00000005000575e3 */ /* 0x000e640008020800 */
[----:B-1----:R-:W-:-:S04]  /*0160*/  PLOP3.LUT P0, PT, PT, PT, UP1, 0x80, 0x8 ;  /* 0x000000000008781c */ /* 0x002fc80003f0f018 */
[----:B------:R-:W-:-:S04]  /*0170*/  SEL R0, RZ, 0xffffffff, !P0 ;  /* 0xffffffffff007807 */ /* 0x000fc80004000000 */
[----:B------:R-:W-:Y:S01]  /*0180*/  ISETP.NE.AND P0, PT, R0, RZ, PT ;  /* 0x000000ff0000720c */ /* 0x000fe20003f05270 */
[----:B------:R-:W-:-:S12]  /*0190*/  IMAD.U32 R0, RZ, RZ, UR5 ;  /* 0x00000005ff007e24 */ /* 0x000fd8000f8e00ff */
[----:B------:R-:W-:Y:S05]  /*01a0*/  @P0 BRA `(.L_x_3) ;  /* 0x0000000000240947 */ /* 0x000fea0003800000 */
.L_x_4:
[----:B------:R-:W-:Y:S05]  /*01b0*/  NANOSLEEP 0x64 ;  /* 0x000000640000795d */ /* 0x000fea0003800000 */
[----:B------:R-:W-:-:S05]  /*01c0*/  UMOV UR5, 0x8 ;  /* 0x0000000800057882 */ /* 0x000fca0000000000 */
[----:B------:R-:W-:Y:S04]  /*01d0*/  DEPBAR.LE SB1, 0x36 ;  /* 0x00009d800000791a */ /* 0x000fe80000000000 */
[----:B------:R-:W1:Y:S02]  /*01e0*/  UTCATOMSWS.FIND_AND_SET.ALIGN UP1, UR5, UR5 ;  /* 0x00000005000575e3 */ /* 0x000e640008020800 */
[----:B-1----:R-:W-:-:S04]  /*01f0*/  PLOP3.LUT P0, PT, PT, PT, UP1, 0x80, 0x8 ;  /* 0x000000000008781c */ /* 0x002fc80003f0f018 */
[----:B------:R-:W-:-:S04]  /*0200*/  SEL R0, RZ, 0xffffffff, !P0 ;  /* 0xffffffffff007807 */ /* 0x000fc80004000000 */
[----:B------:R-:W-:Y:S01]  /*0210*/  ISETP.NE.AND P0, PT, R0, RZ, PT ;  /* 0x000000ff0000720c */ /* 0x000fe20003f05270 */
[----:B------:R-:W-:-:S12]  /*0220*/  IMAD.U32 R0, RZ, RZ, UR5 ;  /* 0x00000005ff007e24 */ /* 0x000fd8000f8e00ff */
[----:B------:R-:W-:Y:S05]  /*0230*/  @!P0 BRA `(.L_x_4) ;  /* 0xfffffffc00dc8947 */ /* 0x000fea000383ffff */
.L_x_3:
[C---:B------:R-:W-:Y:S01]  /*0240*/  VIADD R3, R0.reuse, 0x10 ;  /* 0x0000001000037836 */ /* 0x040fe20000000000 */
[----:B------:R-:W-:Y:S01]  /*0250*/  UMOV UR5, 0x50 ;  /* 0x0000005000057882 */ /* 0x000fe20000000000 */
[----:B------:R-:W-:Y:S01]  /*0260*/  SHF.L.U32 R2, R5, R0, RZ ;  /* 0x0000000005027219 */ /* 0x000fe200000006ff */
[----:B------:R-:W-:Y:S01]  /*0270*/  ULEA UR5, UR6, UR5, 0x18 ;  /* 0x0000000506057291 */ /* 0x000fe2000f8ec0ff */
[----:B------:R-:W-:Y:S01]  /*0280*/  IMAD.SHL.U32 R0, R0, 0x20, RZ ;  /* 0x0000002000007824 */ /* 0x000fe200078e00ff */
[----:B------:R-:W-:-:S04]  /*0290*/  SHF.L.U32 R3, R4, R3, RZ ;  /* 0x0000000304037219 */ /* 0x000fc800000006ff */
[----:B------:R-:W-:-:S05]  /*02a0*/  LOP3.LUT R2, R3, R2, RZ, 0xfc, !PT ;  /* 0x0000000203027212 */ /* 0x000fca00078efcff */
[----:B------:R1:W-:Y:S04]  /*02b0*/  ATOMS.OR RZ, [UR5], R2 ;  /* 0x00000002ffff798c */ /* 0x0003e8000b000005 */
[----:B------:R1:W-:Y:S01]  /*02c0*/  STS [UR4], R0 ;  /* 0x00000000ff007988 */ /* 0x0003e20008000804 */
[----:B------:R-:W-:Y:S05]  /*02d0*/  BRA `(.L_x_2) ;  /* 0x0000000000107947 */ /* 0x000fea0003800000 */
.L_x_1:
[----:B------:R-:W-:Y:S01]  /*02e0*/  IMAD.MOV.U32 R0, RZ, RZ, -0x1 ;  /* 0xffffffffff007424 */ /* 0x000fe200078e00ff */
[----:B------:R-:W-:-:S04]  /*02f0*/  MOV R2, 0x320 ;  /* 0x0000032000027802 */ /* 0x000fc80000000f00 */
[----:B------:R1:W-:Y:S03]  /*0300*/  STS [UR4], R0 ;  /* 0x00000000ff007988 */ /* 0x0003e60008000804 */
[----:B-1----:R-:W-:Y:S05]  /*0310*/  CALL.REL.NOINC `($__internal_1_$__cuda_sm10x_tcgen05_guardrail_trap_phase_invalid_during_alloc) ;  /* 0x0000026000247944 */ /* 0x002fea0003c00000 */
.L_x_2:
[----:B------:R-:W-:Y:S05]  /*0320*/  WARPSYNC.ALL ;  /* 0x0000000000007948 */ /* 0x000fea0003800000 */
[----:B------:R-:W-:Y:S01]  /*0330*/  NOP ;  /* 0x0000000000007918 */ /* 0x000fe20000000000 */
.L_x_0:
[----:B------:R-:W2:Y:S01]  /*0340*/  LDC.64 R20, c[0x0][0x398] ;  /* 0x0000e600ff147b82 */ /* 0x000ea20000000a00 */
[----:B------:R-:W3:Y:S01]  /*0350*/  S2R R5, SR_CTAID.X ;  /* 0x0000000000057919 */ /* 0x000ee20000002500 */
[----:B------:R-:W-:Y:S01]  /*0360*/  UMOV UR6, 0x400 ;  /* 0x0000040000067882 */ /* 0x000fe20000000000 */
[----:B------:R-:W4:Y:S01]  /*0370*/  LDCU UR8, c[0x0][0x3b0] ;  /* 0x00007600ff0877ac */ /* 0x000f220008000800 */
[----:B------:R-:W1:Y:S01]  /*0380*/  S2R R248, SR_TID.X ;  /* 0x0000000000f87919 */ /* 0x000e620000002100 */
[----:B------:R-:W1:Y:S03]  /*0390*/  LDCU.128 UR12, c[0x0][0x380] ;  /* 0x00007000ff0c77ac */ /* 0x000e660008000c00 */
[----:B------:R-:W1:Y:S01]  /*03a0*/  S2UR UR5, SR_CgaCtaId ;  /* 0x00000000000579c3 */ /* 0x000e620000008800 */
[----:B------:R-:W1:Y:S07]  /*03b0*/  LDCU UR4, c[0x0][0x3a4] ;  /* 0x00007480ff0477ac */ /* 0x000e6e0008000800 */
[----:B------:R-:W4:Y:S01]  /*03c0*/  LDC R252, c[0x0][0x3a0] ;  /* 0x0000e800fffc7b82 */ /* 0x000f220000000800 */
[----:B-12---:R-:W-:Y:S01]  /*03d0*/  VIADD R0, R21, 0x7f ;  /* 0x0000007f15007836 */ /* 0x006fe20000000000 */
[----:B------:R-:W-:-:S04]  /*03e0*/  IABS R23, R20 ;  /* 0x0000001400177213 */ /* 0x000fc80000000000 */
[----:B------:R-:W-:Y:S01]  /*03f0*/  SHF.R.S32.HI R3, RZ, 0x1f, R0 ;  /* 0x0000001fff037819 */ /* 0x000fe20000011400 */
[----:B------:R-:W-:-:S03]  /*0400*/  ULEA UR6, UR5, UR6, 0x18 ;  /* 0x0000000605067291 */ /* 0x000fc6000f8ec0ff */
[----:B------:R-:W-:Y:S02]  /*0410*/  LEA.HI R3, R3, R0, RZ, 0x7 ;  /* 0x0000000003037211 */ /* 0x000fe400078f38ff */
[----:B---3--:R-:W-:Y:S02]  /*0420*/  IABS R8, R5 ;  /* 0x0000000500087213 */ /* 0x008fe40000000000 */
[----:B------:R-:W-:-:S05]  /*0430*/  SHF.R.S32.HI R3, RZ, 0x7, R3 ;  /* 0x00000007ff037819 */ /* 0x000fca0000011403 */
[----:B------:R-:W-:-:S05]  /*0440*/  IMAD.SHL.U32 R4, R3, 0x8, RZ ;  /* 0x0000000803047824 */ /* 0x000fca00078e00ff */
[-C--:B------:R-:W-:Y:S02]  /*0450*/  IABS R7, R4.reuse ;  /* 0x0000000400077213 */ /* 0x080fe40000000000 */
[----:B------:R-:W-:Y:S02]  /*0460*/  IABS R10, R4 ;  /* 0x00000004000a7213 */ /* 0x000fe40000000000 */
[----:B------:R-:W1:Y:S08]  /*0470*/  I2F.RP R0, R7 ;  /* 0x0000000700007306 */ /* 0x000e700000209400 */
[----:B-1----:R-:W1:Y:S02]  /*0480*/  MUFU.RCP R0, R0 ;  /* 0x0000000000007308 */ /* 0x002e640000001000 */
[----:B-1----:R-:W-:Y:S01]  /*0490*/  IADD3 R2, PT, PT, R0, 0xffffffe, RZ ;  /* 0x0ffffffe00027810 */ /* 0x002fe20007ffe0ff */
[----:B------:R-:W-:-:S05]  /*04a0*/  IMAD.MOV R0, RZ, RZ, -R10 ;  /* 0x000000ffff007224 */ /* 0x000fca00078e0a0a */
[----:B------:R1:W2:Y:S02]  /*04b0*/  F2I.FTZ.U32.TRUNC.NTZ R3, R2 ;  /* 0x0000000200037305 */ /* 0x0002a4000021f000 */
[----:B-1----:R-:W-:Y:S02]  /*04c0*/  IMAD.MOV.U32 R2, RZ, RZ, RZ ;  /* 0x000000ffff027224 */ /* 0x002fe400078e00ff */
[----:B--2---:R-:W-:-:S04]  /*04d0*/  IMAD.MOV R6, RZ, RZ, -R3 ;  /* 0x000000ffff067224 */ /* 0x004fc800078e0a03 */
[----:B------:R-:W-:Y:S02]  /*04e0*/  IMAD R9, R6, R7, RZ ;  /* 0x0000000706097224 */ /* 0x000fe400078e02ff */
[----:B------:R-:W-:Y:S02]  /*04f0*/  IMAD.MOV.U32 R6, RZ, RZ, R8 ;  /* 0x000000ffff067224 */ /* 0x000fe400078e0008 */
[----:B------:R-:W-:Y:S01]  /*0500*/  IMAD.HI.U32 R3, R3, R9, R2 ;  /* 0x0000000903037227 */ /* 0x000fe200078e0002 */
[----:B------:R-:W-:-:S05]  /*0510*/  IABS R9, R21 ;  /* 0x0000001500097213 */ /* 0x000fca0000000000 */
[----:B------:R-:W-:-:S04]  /*0520*/  IMAD.HI.U32 R3, R3, R6, RZ ;  /* 0x0000000603037227 */ /* 0x000fc800078e00ff */
[----:B------:R-:W-:Y:S01]  /*0530*/  IMAD R0, R3, R0, R6 ;  /* 0x0000000003007224 */ /* 0x000fe200078e0206 */
[----:B------:R-:W-:Y:S04]  /*0540*/  BAR.SYNC.DEFER_BLOCKING 0x0 ;  /* 0x0000000000007b1d */ /* 0x000fe80000010000 */
[----:B------:R-:W-:-:S13]  /*0550*/  ISETP.GT.U32.AND P1, PT, R7, R0, PT ;  /* 0x000000000700720c */ /* 0x000fda0003f24070 */
[----:B------:R-:W-:Y:S02]  /*0560*/  @!P1 IMAD.IADD R0, R0, 0x1, -R7 ;  /* 0x0000000100009824 */ /* 0x000fe400078e0a07 */
[----:B------:R-:W-:Y:S01]  /*0570*/  @!P1 VIADD R3, R3, 0x1 ;  /* 0x0000000103039836 */ /* 0x000fe20000000000 */
[----:B------:R-:W-:Y:S02]  /*0580*/  ISETP.NE.AND P1, PT, R4, RZ, PT ;  /* 0x000000ff0400720c */ /* 0x000fe40003f25270 */
[----:B------:R-:W-:Y:S02]  /*0590*/  ISETP.GE.U32.AND P0, PT, R0, R7, PT ;  /* 0x000000070000720c */ /* 0x000fe40003f06070 */
[----:B------:R-:W-:-:S04]  /*05a0*/  LOP3.LUT R0, R5, R4, RZ, 0x3c, !PT ;  /* 0x0000000405007212 */ /* 0x000fc800078e3cff */
[----:B------:R-:W-:Y:S01]  /*05b0*/  ISETP.GE.AND P2, PT, R0, RZ, PT ;  /* 0x000000ff0000720c */ /* 0x000fe20003f46270 */
[----:B------:R-:W-:-:S06]  /*05c0*/  VIADD R0, R20, 0x7f ;  /* 0x0000007f14007836 */ /* 0x000fcc0000000000 */
[----:B------:R-:W-:-:S04]  /*05d0*/  @P0 VIADD R3, R3, 0x1 ;  /* 0x0000000103030836 */ /* 0x000fc80000000000 */
[----:B------:R-:W-:Y:S01]  /*05e0*/  IMAD.MOV.U32 R2, RZ, RZ, R3 ;  /* 0x000000ffff027224 */ /* 0x000fe200078e0003 */
[----:B------:R-:W-:-:S04]  /*05f0*/  SHF.R.S32.HI R3, RZ, 0x1f, R0 ;  /* 0x0000001fff037819 */ /* 0x000fc80000011400 */
[----:B------:R-:W-:Y:S02]  /*0600*/  @!P2 IADD3 R2, PT, PT, -R2, RZ, RZ ;  /* 0x000000ff0202a210 */ /* 0x000fe40007ffe1ff */
[----:B------:R-:W-:Y:S02]  /*0610*/  @!P1 LOP3.LUT R2, RZ, R4, RZ, 0x33, !PT ;  /* 0x00000004ff029212 */ /* 0x000fe400078e33ff */
[----:B------:R-:W-:-:S03]  /*0620*/  LEA.HI R3, R3, R0, RZ, 0x7 ;  /* 0x0000000003037211 */ /* 0x000fc600078f38ff */
[----:B------:R-:W-:Y:S02]  /*0630*/  IMAD.SHL.U32 R10, R2, 0x8, RZ ;  /* 0x00000008020a7824 */ /* 0x000fe400078e00ff */
[----:B------:R-:W-:-:S03]  /*0640*/  IMAD.MOV R2, RZ, RZ, -R2 ;  /* 0x000000ffff027224 */ /* 0x000fc600078e0a02 */
[----:B------:R-:W-:Y:S01]  /*0650*/  LEA.HI.SX32 R3, R3, -R10, 0x19 ;  /* 0x8000000a03037211 */ /* 0x000fe200078fcaff */
[----:B------:R-:W-:Y:S02]  /*0660*/  IMAD R11, R4, R2, R5 ;  /* 0x00000002040b7224 */ /* 0x000fe400078e0205 */
[----:B------:R-:W-:Y:S01]  /*0670*/  IMAD.MOV.U32 R2, RZ, RZ, RZ ;  /* 0x000000ffff027224 */ /* 0x000fe200078e00ff */
[----:B------:R-:W-:Y:S02]  /*0680*/  VIMNMX R12, PT, PT, R3, 0x8, PT ;  /* 0x00000008030c7848 */ /* 0x000fe40003fe0100 */
[----:B------:R-:W-:Y:S02]  /*0690*/  IABS R4, R11 ;  /* 0x0000000b00047213 */ /* 0x000fe40000000000 */
[-C--:B------:R-:W-:Y:S02]  /*06a0*/  IABS R8, R12.reuse ;  /* 0x0000000c00087213 */ /* 0x080fe40000000000 */
[----:B------:R-:W-:-:S02]  /*06b0*/  IABS R6, R12 ;  /* 0x0000000c00067213 */ /* 0x000fc40000000000 */
[----:B------:R-:W1:Y:S08]  /*06c0*/  I2F.RP R0, R8 ;  /* 0x0000000800007306 */ /* 0x000e700000209400 */
[----:B-1----:R-:W1:Y:S02]  /*06d0*/  MUFU.RCP R0, R0 ;  /* 0x0000000000007308 */ /* 0x002e640000001000 */
[----:B-1----:R-:W-:-:S06]  /*06e0*/  VIADD R3, R0, 0xffffffe ;  /* 0x0ffffffe00037836 */ /* 0x002fcc0000000000 */
[----:B------:R-:W1:Y:S02]  /*06f0*/  F2I.FTZ.U32.TRUNC.NTZ R3, R3 ;  /* 0x0000000300037305 */ /* 0x000e64000021f000 */
[----:B-1----:R-:W-:-:S04]  /*0700*/  IMAD.MOV R7, RZ, RZ, -R3 ;  /* 0x000000ffff077224 */ /* 0x002fc800078e0a03 */
[----:B------:R-:W-:-:S04]  /*0710*/  IMAD R5, R7, R8, RZ ;  /* 0x0000000807057224 */ /* 0x000fc800078e02ff */
[----:B------:R-:W-:-:S04]  /*0720*/  IMAD.HI.U32 R0, R3, R5, R2 ;  /* 0x0000000503007227 */ /* 0x000fc800078e0002 */
[----:B------:R-:W-:Y:S02]  /*0730*/  IMAD.MOV.U32 R2, RZ, RZ, R9 ;  /* 0x000000ffff027224 */ /* 0x000fe400078e0009 */
[----:B------:R-:W-:Y:S02]  /*0740*/  IMAD.MOV.U32 R3, RZ, RZ, R4 ;  /* 0x000000ffff037224 */ /* 0x000fe400078e0004 */
[----:B------:R-:W1:Y:S01]  /*0750*/  I2F.RP R7, R2 ;  /* 0x0000000200077306 */ /* 0x000e620000209400 */
[----:B------:R-:W-:Y:S02]  /*0760*/  IMAD.MOV R4, RZ, RZ, -R6 ;  /* 0x000000ffff047224 */ /* 0x000fe400078e0a06 */
[----:B------:R-:W-:-:S04]  /*0770*/  IMAD.HI.U32 R0, R0, R3, RZ ;  /* 0x0000000300007227 */ /* 0x000fc800078e00ff */
[----:B------:R-:W-:Y:S01]  /*0780*/  IMAD R3, R0, R4, R3 ;  /* 0x0000000400037224 */ /* 0x000fe200078e0203 */
[----:B------:R-:W2:Y:S04]  /*0790*/  I2F.RP R6, R23 ;  /* 0x0000001700067306 */ /* 0x000ea80000209400 */
[----:B------:R-:W-:-:S04]  /*07a0*/  ISETP.GT.U32.AND P1, PT, R8, R3, PT ;  /* 0x000000030800720c */ /* 0x000fc80003f24070 */
[----:B-1----:R-:W1:Y:S08]  /*07b0*/  MUFU.RCP R7, R7 ;  /* 0x0000000700077308 */ /* 0x002e700000001000 */
[----:B--2---:R-:W2:Y:S01]  /*07c0*/  MUFU.RCP R6, R6 ;  /* 0x0000000600067308 */ /* 0x004ea20000001000 */
[----:B------:R-:W-:Y:S02]  /*07d0*/  @!P1 IMAD.IADD R3, R3, 0x1, -R8 ;  /* 0x0000000103039824 */ /* 0x000fe400078e0a08 */
[----:B------:R-:W-:Y:S01]  /*07e0*/  @!P1 VIADD R0, R0, 0x1 ;  /* 0x0000000100009836 */ /* 0x000fe20000000000 */
[----:B------:R-:W-:-:S02]  /*07f0*/  ISETP.NE.AND P1, PT, R12, RZ, PT ;  /* 0x000000ff0c00720c */ /* 0x000fc40003f25270 */
[----:B------:R-:W-:Y:S02]  /*0800*/  ISETP.GE.U32.AND P0, PT, R3, R8, PT ;  /* 0x000000080300720c */ /* 0x000fe40003f06070 */
[----:B------:R-:W-:Y:S02]  /*0810*/  LOP3.LUT R3, R11, R12, RZ, 0x3c, !PT ;  /* 0x0000000c0b037212 */ /* 0x000fe400078e3cff */
[----:B-1----:R-:W-:Y:S02]  /*0820*/  IADD3 R4, PT, PT, R7, 0xffffffe, RZ ;  /* 0x0ffffffe07047810 */ /* 0x002fe40007ffe0ff */
[----:B------:R-:W-:Y:S02]  /*0830*/  ISETP.GE.AND P2, PT, R3, RZ, PT ;  /* 0x000000ff0300720c */ /* 0x000fe40003f46270 */
[----:B------:R1:W3:Y:S01]  /*0840*/  F2I.FTZ.U32.TRUNC.NTZ R5, R4 ;  /* 0x0000000400057305 */ /* 0x0002e2000021f000 */
[----:B--2---:R-:W-:-:S04]  /*0850*/  VIADD R7, R6, 0xffffffe ;  /* 0x0ffffffe06077836 */ /* 0x004fc80000000000 */
[----:B------:R-:W-:-:S03]  /*0860*/  @P0 VIADD R0, R0, 0x1 ;  /* 0x0000000100000836 */ /* 0x000fc60000000000 */
[----:B------:R-:W2:Y:S01]  /*0870*/  F2I.FTZ.U32.TRUNC.NTZ R7, R7 ;  /* 0x0000000700077305 */ /* 0x000ea2000021f000 */
[----:B-1----:R-:W-:Y:S02]  /*0880*/  IMAD.MOV.U32 R4, RZ, RZ, RZ ;  /* 0x000000ffff047224 */ /* 0x002fe400078e00ff */
[----:B------:R-:W-:Y:S01]  /*0890*/  @!P2 IMAD.MOV R0, RZ, RZ, -R0 ;  /* 0x000000ffff00a224 */ /* 0x000fe200078e0a00 */
[----:B------:R-:W-:Y:S01]  /*08a0*/  @!P1 LOP3.LUT R0, RZ, R12, RZ, 0x33, !PT ;  /* 0x0000000cff009212 */ /* 0x000fe200078e33ff */
[----:B---3--:R-:W-:-:S04]  /*08b0*/  IMAD.MOV R9, RZ, RZ, -R5 ;  /* 0x000000ffff097224 */ /* 0x008fc800078e0a05 */
[C---:B------:R-:W-:Y:S02]  /*08c0*/  IMAD.SHL.U32 R3, R0.reuse, 0x80, RZ ;  /* 0x0000008000037824 */ /* 0x040fe400078e00ff */
[----:B------:R-:W-:Y:S02]  /*08d0*/  IMAD R9, R9, R2, RZ ;  /* 0x0000000209097224 */ /* 0x000fe400078e02ff */
[----:B------:R-:W-:Y:S01]  /*08e0*/  VIADD R13, R3, 0x7f ;  /* 0x0000007f030d7836 */ /* 0x000fe20000000000 */
[----:B------:R-:W-:Y:S01]  /*08f0*/  IABS R135, R3 ;  /* 0x0000000300877213 */ /* 0x000fe20000000000 */
[----:B------:R-:W-:Y:S01]  /*0900*/  IMAD.HI.U32 R4, R5, R9, R4 ;  /* 0x0000000905047227 */ /* 0x000fe200078e0004 */
[----:B------:R-:W-:Y:S02]  /*0910*/  IADD3 R5, PT, PT, -R0, RZ, RZ ;  /* 0x000000ff00057210 */ /* 0x000fe40007ffe1ff */
[----:B------:R-:W-:Y:S01]  /*0920*/  IABS R133, R13 ;  /* 0x0000000d00857213 */ /* 0x000fe20000000000 */
[----:B------:R-:W-:Y:S01]  /*0930*/  VIADD R17, R3, 0x1 ;  /* 0x0000000103117836 */ /* 0x000fe20000000000 */
[----:B------:R1:W-:Y:S01]  /*0940*/  STL [R1+0x848], R13 ;  /* 0x0008480d01007387 */ /* 0x0003e20000100800 */
[----:B------:R-:W-:-:S03]  /*0950*/  IMAD.HI.U32 R0, R4, R135, RZ ;  /* 0x0000008704007227 */ /* 0x000fc600078e00ff */
[----:B------:R-:W-:Y:S01]  /*0960*/  STL [R1+0x844], R17 ;  /* 0x0008441101007387 */ /* 0x000fe20000100800 */
[----:B------:R-:W-:Y:S01]  /*0970*/  IMAD R5, R12, R5, R11 ;  /* 0x000000050c057224 */ /* 0x000fe200078e020b */
[----:B------:R-:W-:Y:S01]  /*0980*/  IABS R11, R17 ;  /* 0x00000011000b7213 */ /* 0x000fe20000000000 */
[----:B------:R-:W-:Y:S02]  /*0990*/  IMAD.MOV R0, RZ, RZ, -R0 ;  /* 0x000000ffff007224 */ /* 0x000fe400078e0a00 */
[----:B--2---:R-:W-:Y:S02]  /*09a0*/  IMAD.MOV R8, RZ, RZ, -R7 ;  /* 0x000000ffff087224 */ /* 0x004fe400078e0a07 */
[----:B------:R-:W-:-:S04]  /*09b0*/  IMAD.HI.U32 R6, R4, R133, RZ ;  /* 0x0000008504067227 */ /* 0x000fc800078e00ff */
[C---:B------:R-:W-:Y:S02]  /*09c0*/  VIADD R16, R3.reuse, 0x2 ;  /* 0x0000000203107836 */ /* 0x040fe40000000000 */
[----:B------:R-:W-:Y:S02]  /*09d0*/  IMAD R135, R2, R0, R135 ;  /* 0x0000000002877224 */ /* 0x000fe400078e0287 */
[C---:B-1----:R-:W-:Y:S01]  /*09e0*/  VIADD R13, R3.reuse, 0x3 ;  /* 0x00000003030d7836 */ /* 0x042fe20000000000 */
[----:B------:R-:W-:Y:S01]  /*09f0*/  IABS R131, R16 ;  /* 0x0000001000837213 */ /* 0x000fe20000000000 */
[----:B------:R-:W-:Y:S01]  /*0a00*/  IMAD R19, R8, R23, RZ ;  /* 0x0000001708137224 */ /* 0x000fe200078e02ff */
[----:B------:R1:W-:Y:S01]  /*0a10*/  STL [R1+0x840], R16 ;  /* 0x0008401001007387 */ /* 0x0003e20000100800 */
[C---:B------:R-:W-:Y:S01]  /*0a20*/  VIADD R15, R3.reuse, 0x4 ;  /* 0x00000004030f7836 */ /* 0x040fe20000000000 */
[----:B------:R-:W-:Y:S01]  /*0a30*/  ISETP.GT.U32.AND P2, PT, R2, R135, PT ;  /* 0x000000870200720c */ /* 0x000fe20003f44070 */
[----:B------:R-:W-:Y:S01]  /*0a40*/  IMAD.HI.U32 R0, R4, R11, RZ ;  /* 0x0000000b04007227 */ /* 0x000fe200078e00ff */
[----:B------:R2:W-:Y:S02]  /*0a50*/  STL [R1+0x83c], R13 ;  /* 0x00083c0d01007387 */ /* 0x0005e40000100800 */
[----:B------:R-:W-:Y:S01]  /*0a60*/  IABS R129, R15 ;  /* 0x0000000f00817213 */ /* 0x000fe20000000000 */
[----:B------:R-:W-:Y:S01]  /*0a70*/  IMAD.MOV R8, RZ, RZ, -R6 ;  /* 0x000000ffff087224 */ /* 0x000fe200078e0a06 */
[----:B------:R3:W-:Y:S01]  /*0a80*/  STL [R1+0x838], R15 ;  /* 0x0008380f01007387 */ /* 0x0007e20000100800 */
[----:B------:R-:W-:Y:S01]  /*0a90*/  VIADD R14, R3, 0x5 ;  /* 0x00000005030e7836 */ /* 0x000fe20000000000 */
[----:B------:R-:W-:Y:S01]  /*0aa0*/  IADD3 R0, PT, PT, -R0, RZ, RZ ;  /* 0x000000ff00007210 */ /* 0x000fe20007ffe1ff */
[----:B------:R-:W-:-:S02]  /*0ab0*/  IMAD.MOV.U32 R6, RZ, RZ, RZ ;  /* 0x000000ffff067224 */ /* 0x000fc400078e00ff */
[----:B-1----:R-:W-:Y:S01]  /*0ac0*/  VIADD R16, R3, 0x7 ;  /* 0x0000000703107836 */ /* 0x002fe20000000000 */
[----:B--2---:R-:W-:Y:S01]  /*0ad0*/  IABS R13, R13 ;  /* 0x0000000d000d7213 */ /* 0x004fe20000000000 */
[----:B------:R-:W-:Y:S01]  /*0ae0*/  IMAD.HI.U32 R19, R7, R19, R6 ;  /* 0x0000001307137227 */ /* 0x000fe200078e0006 */
[----:B------:R1:W-:Y:S01]  /*0af0*/  STL [R1+0x834], R14 ;  /* 0x0008340e01007387 */ /* 0x0003e20000100800 */
[----:B---3--:R-:W-:Y:S02]  /*0b00*/  IABS R15, R14 ;  /* 0x0000000e000f7213 */ /* 0x008fe40000000000 */
[----:B------:R-:W-:-:S04]  /*0b10*/  IMAD.HI.U32 R6, R4, R131, RZ ;  /* 0x0000008304067227 */ /* 0x000fc800078e00ff */
[----:B------:R-:W-:Y:S02]  /*0b20*/  VIADD R17, R3, 0x6 ;  /* 0x0000000603117836 */ /* 0x000fe40000000000 */
[----:B------:R-:W-:Y:S01]  /*0b30*/  IMAD R132, R2, R0, R11 ;  /* 0x0000000002847224 */ /* 0x000fe200078e020b */
[----:B------:R-:W-:Y:S01]  /*0b40*/  IABS R11, R16 ;  /* 0x00000010000b7213 */ /* 0x000fe20000000000 */
[----:B------:R-:W-:Y:S01]  /*0b50*/  IMAD.HI.U32 R9, R4, R15, RZ ;  /* 0x0000000f04097227 */ /* 0x000fe200078e00ff */
[----:B------:R-:W-:Y:S01]  /*0b60*/  IABS R127, R17 ;  /* 0x00000011007f7213 */ /* 0x000fe20000000000 */
[----:B------:R-:W-:Y:S02]  /*0b70*/  STL [R1+0x8f0], R17 ;  /* 0x0008f01101007387 */ /* 0x000fe40000100800 */
[----:B------:R-:W-:Y:S02]  /*0b80*/  IMAD.MOV R6, RZ, RZ, -R6 ;  /* 0x000000ffff067224 */ /* 0x000fe400078e0a06 */
[----:B------:R-:W-:Y:S01]  /*0b90*/  IMAD.MOV R9, RZ, RZ, -R9 ;  /* 0x000000ffff097224 */ /* 0x000fe200078e0a09 */
[----:B------:R-:W-:Y:S01]  /*0ba0*/  STL [R1+0x8f4], R16 ;  /* 0x0008f41001007387 */ /* 0x000fe20000100800 */
[----:B------:R-:W-:-:S02]  /*0bb0*/  IMAD R131, R2, R6, R131 ;  /* 0x0000000602837224 */ /* 0x000fc400078e0283 */
[----:B------:R-:W-:-:S03]  /*0bc0*/  IMAD.HI.U32 R6, R4, R11, RZ ;  /* 0x0000000b04067227 */ /* 0x000fc600078e00ff */
[C---:B------:R-:W-:Y:S01]  /*0bd0*/  ISETP.GT.U32.AND P5, PT, R2.reuse, R131, PT ;  /* 0x000000830200720c */ /* 0x040fe20003fa4070 */
[----:B------:R-:W-:Y:S02]  /*0be0*/  IMAD R128, R2, R9, R15 ;  /* 0x0000000902807224 */ /* 0x000fe400078e020f */
[----:B------:R-:W-:-:S03]  /*0bf0*/  IMAD.HI.U32 R0, R4, R127, RZ ;  /* 0x0000007f04007227 */ /* 0x000fc600078e00ff */
[----:B------:R-:W-:Y:S01]  /*0c00*/  ISETP.GT.U32.AND P3, PT, R2, R128, PT ;  /* 0x000000800200720c */ /* 0x000fe20003f64070 */
[----:B------:R-:W-:Y:S01]  /*0c10*/  IMAD.MOV R6, RZ, RZ, -R6 ;  /* 0x000000ffff067224 */ /* 0x000fe200078e0a06 */
[----:B------:R-:W-:Y:S01]  /*0c20*/  IADD3 R0, PT, PT, -R0, RZ, RZ ;  /* 0x000000ff00007210 */ /* 0x000fe20007ffe1ff */
[C---:B------:R-:W-:Y:S02]  /*0c30*/  VIADD R15, R3.reuse, 0xb ;  /* 0x0000000b030f7836 */ /* 0x040fe40000000000 */
[----:B-1----:R-:W-:Y:S02]  /*0c40*/  VIADD R14, R3, 0x8 ;  /* 0x00000008030e7836 */ /* 0x002fe40000000000 */
[----:B------:R-:W-:-:S03]  /*0c50*/  IMAD.HI.U32 R7, R4, R13, RZ ;  /* 0x0000000d04077227 */ /* 0x000fc600078e00ff */
[----:B------:R1:W-:Y:S01]  /*0c60*/  STL [R1+0x8ec], R14 ;  /* 0x0008ec0e01007387 */ /* 0x0003e20000100800 */
[C---:B------:R-:W-:Y:S01]  /*0c70*/  IMAD R126, R2.reuse, R6, R11 ;  /* 0x00000006027e7224 */ /* 0x040fe200078e020b */
[----:B------:R-:W-:Y:S01]  /*0c80*/  IABS R11, R15 ;  /* 0x0000000f000b7213 */ /* 0x000fe20000000000 */
[C---:B------:R-:W-:Y:S01]  /*0c90*/  IMAD R133, R2.reuse, R8, R133 ;  /* 0x0000000802857224 */ /* 0x040fe200078e0285 */
[----:B------:R-:W-:Y:S01]  /*0ca0*/  IABS R125, R14 ;  /* 0x0000000e007d7213 */ /* 0x000fe20000000000 */
[----:B------:R-:W-:Y:S02]  /*0cb0*/  IMAD.MOV R7, RZ, RZ, -R7 ;  /* 0x000000ffff077224 */ /* 0x000fe400078e0a07 */
[----:B------:R-:W-:Y:S01]  /*0cc0*/  VIADD R12, R3, 0x9 ;  /* 0x00000009030c7836 */ /* 0x000fe20000000000 */
[----:B------:R-:W-:Y:S01]  /*0cd0*/  ISETP.GT.U32.AND P6, PT, R2, R133, PT ;  /* 0x000000850200720c */ /* 0x000fe20003fc4070 */
[----:B------:R-:W-:-:S03]  /*0ce0*/  IMAD.HI.U32 R8, R4, R129, RZ ;  /* 0x0000008104087227 */ /* 0x000fc600078e00ff */
[----:B------:R2:W-:Y:S01]  /*0cf0*/  STL [R1+0x8f8], R12 ;  /* 0x0008f80c01007387 */ /* 0x0005e20000100800 */
[----:B-1----:R-:W-:Y:S02]  /*0d00*/  VIADD R14, R3, 0xc ;  /* 0x0000000c030e7836 */ /* 0x002fe40000000000 */
[----:B------:R-:W-:Y:S02]  /*0d10*/  IMAD R127, R2, R0, R127 ;  /* 0x00000000027f7224 */ /* 0x000fe400078e027f */
[----:B------:R-:W-:Y:S01]  /*0d20*/  IMAD.HI.U32 R0, R4, R11, RZ ;  /* 0x0000000b04007227 */ /* 0x000fe200078e00ff */
[----:B------:R-:W-:-:S03]  /*0d30*/  IABS R121, R14 ;  /* 0x0000000e00797213 */ /* 0x000fc60000000000 */
[----:B------:R-:W-:Y:S01]  /*0d40*/  IMAD R130, R2, R7, R13 ;  /* 0x0000000702827224 */ /* 0x000fe200078e020d */
[----:B------:R-:W-:Y:S01]  /*0d50*/  IABS R13, R12 ;  /* 0x0000000c000d7213 */ /* 0x000fe20000000000 */
[----:B------:R-:W-:Y:S01]  /*0d60*/  IMAD.MOV R8, RZ, RZ, -R8 ;  /* 0x000000ffff087224 */ /* 0x000fe200078e0a08 */
[----:B------:R-:W-:Y:S01]  /*0d70*/  IADD3 R0, PT, PT, -R0, RZ, RZ ;  /* 0x000000ff00007210 */ /* 0x000fe20007ffe1ff */
[----:B------:R-:W-:Y:S01]  /*0d80*/  VIADD R247, R3, 0x11 ;  /* 0x0000001103f77836 */ /* 0x000fe20000000000 */
[C---:B------:R-:W-:Y:S01]  /*0d90*/  ISETP.GT.U32.AND P4, PT, R2.reuse, R130, PT ;  /* 0x000000820200720c */ /* 0x040fe20003f84070 */
[----:B------:R-:W-:Y:S02]  /*0da0*/  IMAD R129, R2, R8, R129 ;  /* 0x0000000802817224 */ /* 0x000fe400078e0281 */
[----:B------:R-:W-:-:S04]  /*0db0*/  IMAD.HI.U32 R8, R4, R13, RZ ;  /* 0x0000000d04087227 */ /* 0x000fc800078e00ff */
[----:B------:R-:W-:-:S04]  /*0dc0*/  IMAD.HI.U32 R6, R4, R121, RZ ;  /* 0x0000007904067227 */ /* 0x000fc800078e00ff */
[----:B------:R-:W-:Y:S02]  /*0dd0*/  IMAD.IADD R5, R10, 0x1, R5 ;  /* 0x000000010a057824 */ /* 0x000fe400078e0205 */
[C---:B------:R-:W-:Y:S02]  /*0de0*/  VIADD R250, R3.reuse, 0x10 ;  /* 0x0000001003fa7836 */ /* 0x040fe40000000000 */
[C---:B------:R-:W-:Y:S02]  /*0df0*/  VIADD R10, R3.reuse, 0xa ;  /* 0x0000000a030a7836 */ /* 0x040fe40000000000 */
[----:B------:R-:W-:Y:S01]  /*0e00*/  IMAD R122, R2, R0, R11 ;  /* 0x00000000027a7224 */ /* 0x000fe200078e020b */
[----:B------:R-:W-:Y:S01]  /*0e10*/  IABS R11, R247 ;  /* 0x000000f7000b7213 */ /* 0x000fe20000000000 */
[----:B------:R-:W-:Y:S01]  /*0e20*/  IMAD.MOV R8, RZ, RZ, -R8 ;  /* 0x000000ffff087224 */ /* 0x000fe200078e0a08 */
[----:B------:R-:W-:Y:S01]  /*0e30*/  IABS R117, R250 ;  /* 0x000000fa00757213 */ /* 0x000fe20000000000 */
[----:B--2---:R-:W-:Y:S01]  /*0e40*/  VIADD R12, R3, 0xd ;  /* 0x0000000d030c7836 */ /* 0x004fe20000000000 */
[----:B------:R1:W-:Y:S01]  /*0e50*/  STL [R1+0x8e8], R10 ;  /* 0x0008e80a01007387 */ /* 0x0003e20000100800 */
[----:B------:R-:W-:Y:S01]  /*0e60*/  IMAD.MOV R6, RZ, RZ, -R6 ;  /* 0x000000ffff067224 */ /* 0x000fe200078e0a06 */
[----:B------:R-:W-:Y:S01]  /*0e70*/  IABS R123, R10 ;  /* 0x0000000a007b7213 */ /* 0x000fe20000000000 */
[----:B------:R-:W-:Y:S01]  /*0e80*/  IMAD.HI.U32 R7, R4, R125, RZ ;  /* 0x0000007d04077227 */ /* 0x000fe200078e00ff */
[----:B------:R2:W-:Y:S03]  /*0e90*/  STL [R1+0x8fc], R15 ;  /* 0x0008fc0f01007387 */ /* 0x0005e60000100800 */
[C---:B------:R-:W-:Y:S01]  /*0ea0*/  IMAD R124, R2.reuse, R8, R13 ;  /* 0x00000008027c7224 */ /* 0x040fe200078e020d */
[----:B------:R-:W-:Y:S01]  /*0eb0*/  IABS R13, R12 ;  /* 0x0000000c000d7213 */ /* 0x000fe20000000000 */
[----:B------:R-:W-:Y:S01]  /*0ec0*/  IMAD R121, R2, R6, R121 ;  /* 0x0000000602797224 */ /* 0x000fe200078e0279 */
[----:B------:R3:W-:Y:S01]  /*0ed0*/  STL [R1+0x8e4], R14 ;  /* 0x0008e40e01007387 */ /* 0x0007e20000100800 */
[----:B------:R-:W-:-:S02]  /*0ee0*/  IMAD.MOV R7, RZ, RZ, -R7 ;  /* 0x000000ffff077224 */ /* 0x000fc400078e0a07 */
[----:B-1----:R-:W-:Y:S01]  /*0ef0*/  VIADD R10, R3, 0xe ;  /* 0x0000000e030a7836 */ /* 0x002fe20000000000 */
[----:B------:R-:W-:Y:S01]  /*0f00*/  STL [R1+0x9dc], R12 ;  /* 0x0009dc0c01007387 */ /* 0x000fe20000100800 */
[----:B------:R-:W-:-:S03]  /*0f10*/  IMAD.HI.U32 R6, R4, R11, RZ ;  /* 0x0000000b04067227 */ /* 0x000fc600078e00ff */
[----:B------:R-:W-:Y:S01]  /*0f20*/  IABS R119, R10 ;  /* 0x0000000a00777213 */ /* 0x000fe20000000000 */
[----:B------:R-:W-:Y:S01]  /*0f30*/  IMAD.HI.U32 R0, R4, R117, RZ ;  /* 0x0000007504007227 */ /* 0x000fe200078e00ff */
[----:B------:R-:W-:Y:S03]  /*0f40*/  STL [R1+0x9d8], R10 ;  /* 0x0009d80a01007387 */ /* 0x000fe60000100800 */
[----:B------:R-:W-:Y:S01]  /*0f50*/  IMAD R125, R2, R7, R125 ;  /* 0x00000007027d7224 */ /* 0x000fe200078e027d */
[----:B------:R-:W-:Y:S01]  /*0f60*/  IADD3 R0, PT, PT, -R0, RZ, RZ ;  /* 0x000000ff00007210 */ /* 0x000fe20007ffe1ff */
[----:B------:R-:W-:Y:S02]  /*0f70*/  IMAD.MOV R6, RZ, RZ, -R6 ;  /* 0x000000ffff067224 */ /* 0x000fe400078e0a06 */
[----:B------:R-:W-:Y:S02]  /*0f80*/  VIADD R243, R3, 0x15 ;  /* 0x0000001503f37836 */ /* 0x000fe40000000000 */
[----:B------:R-:W-:-:S04]  /*0f90*/  IMAD.HI.U32 R7, R4, R13, RZ ;  /* 0x0000000d04077227 */ /* 0x000fc800078e00ff */
[----:B------:R-:W-:Y:S01]  /*0fa0*/  IMAD R116, R2, R6, R11 ;  /* 0x0000000602747224 */ /* 0x000fe200078e020b */
[----:B------:R-:W-:Y:S01]  /*0fb0*/  IABS R11, R243 ;  /* 0x000000f3000b7213 */ /* 0x000fe20000000000 */
[----:B------:R-:W-:Y:S02]  /*0fc0*/  IMAD.MOV R7, RZ, RZ, -R7 ;  /* 0x000000ffff077224 */ /* 0x000fe400078e0a07 */
[----:B------:R-:W-:Y:S02]  /*0fd0*/  VIADD R245, R3, 0x13 ;  /* 0x0000001303f57836 */ /* 0x000fe40000000000 */
[----:B------:R-:W-:-:S04]  /*0fe0*/  IMAD.HI.U32 R8, R4, R119, RZ ;  /* 0x0000007704087227 */ /* 0x000fc800078e00ff */
[C---:B------:R-:W-:Y:S02]  /*0ff0*/  VIADD R242, R3.reuse, 0x16 ;  /* 0x0000001603f27836 */ /* 0x040fe40000000000 */
[C---:B------:R-:W-:Y:S01]  /*1000*/  IMAD R120, R2.reuse, R7, R13 ;  /* 0x0000000702787224 */ /* 0x040fe200078e020d */
[----:B------:R-:W-:Y:S01]  /*1010*/  IABS R13, R245 ;  /* 0x000000f5000d7213 */ /* 0x000fe20000000000 */
[----:B------:R-:W-:Y:S01]  /*1020*/  IMAD R117, R2, R0, R117 ;  /* 0x0000000002757224 */ /* 0x000fe200078e0275 */
[----:B------:R-:W-:Y:S01]  /*1030*/  IABS R111, R242 ;  /* 0x000000f2006f7213 */ /* 0x000fe20000000000 */
[----:B------:R-:W-:Y:S02]  /*1040*/  IMAD.MOV R8, RZ, RZ, -R8 ;  /* 0x000000ffff087224 */ /* 0x000fe400078e0a08 */
[----:B------:R-:W-:Y:S02]  /*1050*/  VIADD R246, R3, 0x12 ;  /* 0x0000001203f67836 */ /* 0x000fe40000000000 */
[----:B------:R-:W-:-:S03]  /*1060*/  IMAD.HI.U32 R0, R4, R11, RZ ;  /* 0x0000000b04007227 */ /* 0x000fc600078e00ff */
[----:B------:R-:W-:Y:S01]  /*1070*/  IABS R115, R246 ;  /* 0x000000f600737213 */ /* 0x000fe20000000000 */
[----:B------:R-:W-:Y:S01]  /*1080*/  IMAD R119, R2, R8, R119 ;  /* 0x0000000802777224 */ /* 0x000fe200078e0277 */
[----:B------:R-:W-:Y:S01]  /*1090*/  IADD3 R0, PT, PT, -R0, RZ, RZ ;  /* 0x000000ff00007210 */ /* 0x000fe20007ffe1ff */
[----:B------:R-:W-:-:S04]  /*10a0*/  IMAD.HI.U32 R8, R4, R13, RZ ;  /* 0x0000000d04087227 */ /* 0x000fc800078e00ff */
[----:B------:R-:W-:Y:S02]  /*10b0*/  VIADD R237, R3, 0x1b ;  /* 0x0000001b03ed7836 */ /* 0x000fe40000000000 */
[----:B------:R-:W-:-:S04]  /*10c0*/  IMAD.HI.U32 R6, R4, R111, RZ ;  /* 0x0000006f04067227 */ /* 0x000fc800078e00ff */
[----:B------:R-:W-:Y:S02]  /*10d0*/  IMAD.MOV R8, RZ, RZ, -R8 ;  /* 0x000000ffff087224 */ /* 0x000fe400078e0a08 */
[C---:B------:R-:W-:Y:S02]  /*10e0*/  VIADD R241, R3.reuse, 0x17 ;  /* 0x0000001703f17836 */ /* 0x040fe40000000000 */
[----:B------:R-:W-:Y:S02]  /*10f0*/  VIADD R238, R3, 0x1a ;  /* 0x0000001a03ee7836 */ /* 0x000fe40000000000 */
[----:B------:R-:W-:-:S03]  /*1100*/  IMAD.HI.U32 R7, R4, R115, RZ ;  /* 0x0000007304077227 */ /* 0x000fc600078e00ff */
[----:B------:R-:W-:Y:S01]  /*1110*/  IABS R107, R238 ;  /* 0x000000ee006b7213 */ /* 0x000fe20000000000 */
[C---:B------:R-:W-:Y:S01]  /*1120*/  IMAD R112, R2.reuse, R0, R11 ;  /* 0x0000000002707224 */ /* 0x040fe200078e020b */
[----:B------:R-:W-:Y:S01]  /*1130*/  IABS R11, R237 ;  /* 0x000000ed000b7213 */ /* 0x000fe20000000000 */
[----:B------:R-:W-:Y:S02]  /*1140*/  IMAD.MOV R6, RZ, RZ, -R6 ;  /* 0x000000ffff067224 */ /* 0x000fe400078e0a06 */
[C---:B------:R-:W-:Y:S01]  /*1150*/  IMAD R114, R2.reuse, R8, R13 ;  /* 0x0000000802727224 */ /* 0x040fe200078e020d */
[----:B------:R-:W-:Y:S01]  /*1160*/  IABS R13, R241 ;  /* 0x000000f1000d7213 */ /* 0x000fe20000000000 */
[----:B------:R-:W-:Y:S02]  /*1170*/  IMAD.MOV R7, RZ, RZ, -R7 ;  /* 0x000000ffff077224 */ /* 0x000fe400078e0a07 */
[----:B------:R-:W-:Y:S02]  /*1180*/  VIADD R240, R3, 0x18 ;  /* 0x0000001803f07836 */ /* 0x000fe40000000000 */
[----:B------:R-:W-:-:S02]  /*1190*/  IMAD R111, R2, R6, R111 ;  /* 0x00000006026f7224 */ /* 0x000fc400078e026f */
[----:B------:R-:W-:Y:S01]  /*11a0*/  IMAD.HI.U32 R6, R4, R11, RZ ;  /* 0x0000000b04067227 */ /* 0x000fe200078e00ff */
[----:B------:R-:W-:-:S03]  /*11b0*/  IABS R109, R240 ;  /* 0x000000f0006d7213 */ /* 0x000fc60000000000 */
[----:B------:R-:W-:Y:S02]  /*11c0*/  IMAD R115, R2, R7, R115 ;  /* 0x0000000702737224 */ /* 0x000fe400078e0273 */
[----:B------:R-:W-:-:S04]  /*11d0*/  IMAD.HI.U32 R7, R4, R13, RZ ;  /* 0x0000000d04077227 */ /* 0x000fc800078e00ff */
[----:B------:R-:W-:-:S04]  /*11e0*/  IMAD.HI.U32 R0, R4, R107, RZ ;  /* 0x0000006b04007227 */ /* 0x000fc800078e00ff */
[----:B------:R-:W-:Y:S01]  /*11f0*/  IMAD.MOV R6, RZ, RZ, -R6 ;  /* 0x000000ffff067224 */ /* 0x000fe200078e0a06 */
[----:B------:R-:W-:Y:S01]  /*1200*/  IADD3 R0, PT, PT, -R0, RZ, RZ ;  /* 0x000000ff00007210 */ /* 0x000fe20007ffe1ff */
[C---:B------:R-:W-:Y:S02]  /*1210*/  VIADD R233, R3.reuse, 0x1f ;  /* 0x0000001f03e97836 */ /* 0x040fe40000000000 */
[----:B------:R-:W-:Y:S02]  /*1220*/  IMAD.MOV R7, RZ, RZ, -R7 ;  /* 0x000000ffff077224 */ /* 0x000fe400078e0a07 */
[----:B------:R-:W-:Y:S02]  /*1230*/  VIADD R235, R3, 0x1d ;  /* 0x0000001d03eb7836 */ /* 0x000fe40000000000 */
[----:B------:R-:W-:-:S04]  /*1240*/  IMAD.HI.U32 R8, R4, R109, RZ ;  /* 0x0000006d04087227 */ /* 0x000fc800078e00ff */
[C---:B------:R-:W-:Y:S01]  /*1250*/  IMAD R106, R2.reuse, R6, R11 ;  /* 0x00000006026a7224 */ /* 0x040fe200078e020b */
[----:B------:R-:W-:Y:S01]  /*1260*/  IABS R11, R233 ;  /* 0x000000e9000b7213 */ /* 0x000fe20000000000 */
[C---:B------:R-:W-:Y:S01]  /*1270*/  IMAD R110, R2.reuse, R7, R13 ;  /* 0x00000007026e7224 */ /* 0x040fe200078e020d */
[----:B------:R-:W-:Y:S01]  /*1280*/  IABS R13, R235 ;  /* 0x000000eb000d7213 */ /* 0x000fe20000000000 */
[C---:B------:R-:W-:Y:S02]  /*1290*/  VIADD R232, R3.reuse, 0x20 ;  /* 0x0000002003e87836 */ /* 0x040fe40000000000 */
[----:B------:R-:W-:Y:S02]  /*12a0*/  IMAD.MOV R8, RZ, RZ, -R8 ;  /* 0x000000ffff087224 */ /* 0x000fe400078e0a08 */
[----:B------:R-:W-:Y:S01]  /*12b0*/  VIADD R236, R3, 0x1c ;  /* 0x0000001c03ec7836 */ /* 0x000fe20000000000 */
[----:B------:R-:W-:Y:S01]  /*12c0*/  IABS R101, R232 ;  /* 0x000000e800657213 */ /* 0x000fe20000000000 */
[----:B------:R-:W-:-:S02]  /*12d0*/  IMAD R107, R2, R0, R107 ;  /* 0x00000000026b7224 */ /* 0x000fc400078e026b */
[----:B------:R-:W-:Y:S01]  /*12e0*/  IMAD.HI.U32 R0, R4, R11, RZ ;  /* 0x0000000b04007227 */ /* 0x000fe200078e00ff */
[----:B------:R-:W-:-:S03]  /*12f0*/  IABS R105, R236 ;  /* 0x000000ec00697213 */ /* 0x000fc60000000000 */
[----:B------:R-:W-:Y:S01]  /*1300*/  IMAD R109, R2, R8, R109 ;  /* 0x00000008026d7224 */ /* 0x000fe200078e026d */
[----:B------:R-:W-:Y:S01]  /*1310*/  IADD3 R0, PT, PT, -R0, RZ, RZ ;  /* 0x000000ff00007210 */ /* 0x000fe20007ffe1ff */
[----:B------:R-:W-:-:S04]  /*1320*/  IMAD.HI.U32 R8, R4, R13, RZ ;  /* 0x0000000d04087227 */ /* 0x000fc800078e00ff */
[C---:B------:R-:W-:Y:S02]  /*1330*/  VIADD R227, R3.reuse, 0x25 ;  /* 0x0000002503e37836 */ /* 0x040fe40000000000 */
[----:B------:R-:W-:Y:S02]  /*1340*/  IMAD.MOV R8, RZ, RZ, -R8 ;  /* 0x000000ffff087224 */ /* 0x000fe400078e0a08 */
[----:B------:R-:W-:Y:S02]  /*1350*/  VIADD R231, R3, 0x21 ;  /* 0x0000002103e77836 */ /* 0x000fe40000000000 */
[----:B------:R-:W-:-:S04]  /*1360*/  IMAD.HI.U32 R6, R4, R101, RZ ;  /* 0x0000006504067227 */ /* 0x000fc800078e00ff */
[----:B------:R-:W-:-:S04]  /*1370*/  IMAD.HI.U32 R7, R4, R105, RZ ;  /* 0x0000006904077227 */ /* 0x000fc800078e00ff */
[C---:B------:R-:W-:Y:S02]  /*1380*/  VIADD R228, R3.reuse, 0x24 ;  /* 0x0000002403e47836 */ /* 0x040fe40000000000 */
[C---:B------:R-:W-:Y:S01]  /*1390*/  IMAD R102, R2.reuse, R0, R11 ;  /* 0x0000000002667224 */ /* 0x040fe200078e020b */
[----:B------:R-:W-:Y:S01]  /*13a0*/  IABS R11, R227 ;  /* 0x000000e3000b7213 */ /* 0x000fe20000000000 */
[----:B------:R-:W-:Y:S01]  /*13b0*/  IMAD R104, R2, R8, R13 ;  /* 0x0000000802687224 */ /* 0x000fe200078e020d */
[----:B------:R-:W-:Y:S01]  /*13c0*/  IABS R13, R231 ;  /* 0x000000e7000d7213 */ /* 0x000fe20000000000 */
[----:B------:R-:W-:Y:S01]  /*13d0*/  IMAD.MOV R6, RZ, RZ, -R6 ;  /* 0x000000ffff067224 */ /* 0x000fe200078e0a06 */
[----:B------:R-:W-:Y:S01]  /*13e0*/  IABS R97, R228 ;  /* 0x000000e400617213 */ /* 0x000fe20000000000 */
[----:B------:R-:W-:Y:S02]  /*13f0*/  IMAD.MOV R7, RZ, RZ, -R7 ;  /* 0x000000ffff077224 */ /* 0x000fe400078e0a07 */
[----:B------:R-:W-:-:S02]  /*1400*/  VIADD R230, R3, 0x22 ;  /* 0x0000002203e67836 */ /* 0x000fc40000000000 */
[C---:B------:R-:W-:Y:S02]  /*1410*/  IMAD R101, R2.reuse, R6, R101 ;  /* 0x0000000602657224 */ /* 0x040fe400078e0265 */
[----:B------:R-:W-:Y:S01]  /*1420*/  IMAD R105, R2, R7, R105 ;  /* 0x0000000702697224 */ /* 0x000fe200078e0269 */
[----:B------:R-:W-:Y:S01]  /*1430*/  IABS R99, R230 ;  /* 0x000000e600637213 */ /* 0x000fe20000000000 */
[----:B------:R-:W-:-:S04]  /*1440*/  IMAD.HI.U32 R6, R4, R11, RZ ;  /* 0x0000000b04067227 */ /* 0x000fc800078e00ff */
        /* <DEDUP_REMOVED lines=12> */
[----:B------:R-:W-:Y:S02]  /*1510*/  IMAD.MOV R8, RZ, RZ, -R8 ;  /* 0x000000ffff087224 */ /* 0x000fe400078e0a08 */
[C---:B------:R-:W-:Y:S02]  /*1520*/  VIADD R226, R3.reuse, 0x26 ;  /* 0x0000002603e27836 */ /* 0x040fe40000000000 */
[----:B------:R-:W-:Y:S02]  /*1530*/  VIADD R222, R3, 0x2a ;  /* 0x0000002a03de7836 */ /* 0x000fe40000000000 */
[C---:B------:R-:W-:Y:S01]  /*1540*/  IMAD R97, R2.reuse, R0, R97 ;  /* 0x0000000002617224 */ /* 0x040fe200078e0261 */
[----:B------:R-:W-:Y:S01]  /*1550*/  IABS R95, R226 ;  /* 0x000000e2005f7213 */ /* 0x000fe20000000000 */
[----:B------:R-:W-:Y:S01]  /*1560*/  IMAD R99, R2, R8, R99 ;  /* 0x0000000802637224 */ /* 0x000fe200078e0263 */
[----:B------:R-:W-:Y:S01]  /*1570*/  IABS R91, R222 ;  /* 0x000000de005b7213 */ /* 0x000fe20000000000 */
[----:B------:R-:W-:-:S04]  /*1580*/  IMAD.HI.U32 R0, R4, R11, RZ ;  /* 0x0000000b04007227 */ /* 0x000fc800078e00ff */
[----:B------:R-:W-:Y:S01]  /*1590*/  IMAD.HI.U32 R8, R4, R13, RZ ;  /* 0x0000000d04087227 */ /* 0x000fe200078e00ff */
[----:B------:R-:W-:-:S03]  /*15a0*/  IADD3 R0, PT, PT, -R0, RZ, RZ ;  /* 0x000000ff00007210 */ /* 0x000fc60007ffe1ff */
[C---:B------:R-:W-:Y:S02]  /*15b0*/  VIADD R251, R3.reuse, 0xf ;  /* 0x0000000f03fb7836 */ /* 0x040fe40000000000 */
[----:B------:R-:W-:Y:S02]  /*15c0*/  IMAD.MOV R8, RZ, RZ, -R8 ;  /* 0x000000ffff087224 */ /* 0x000fe400078e0a08 */
[C---:B------:R-:W-:Y:S01]  /*15d0*/  VIADD R221, R3.reuse, 0x2b ;  /* 0x0000002b03dd7836 */ /* 0x040fe20000000000 */
[----:B--2---:R-:W-:Y:S01]  /*15e0*/  IABS R15, R251 ;  /* 0x000000fb000f7213 */ /* 0x004fe20000000000 */
[C---:B------:R-:W-:Y:S01]  /*15f0*/  IMAD.HI.U32 R9, R4.reuse, R123, RZ ;  /* 0x0000007b04097227 */ /* 0x040fe200078e00ff */
[----:B------:R-:W-:Y:S03]  /*1600*/  STL [R1+0x9d4], R251 ;  /* 0x0009d4fb01007387 */ /* 0x000fe60000100800 */
[C---:B------:R-:W-:Y:S01]  /*1610*/  IMAD.HI.U32 R7, R4.reuse, R95, RZ ;  /* 0x0000005f04077227 */ /* 0x040fe200078e00ff */
[----:B------:R1:W-:Y:S03]  /*1620*/  STL [R1+0xa44], R251 ;  /* 0x000a44fb01007387 */ /* 0x0003e60000100800 */
[----:B------:R-:W-:Y:S01]  /*1630*/  VIADD R217, R3, 0x2f ;  /* 0x0000002f03d97836 */ /* 0x000fe20000000000 */
[----:B------:R-:W-:Y:S01]  /*1640*/  STL [R1+0x9d0], R250 ;  /* 0x0009d0fa01007387 */ /* 0x000fe20000100800 */
[----:B------:R-:W-:-:S03]  /*1650*/  IMAD.HI.U32 R6, R4, R91, RZ ;  /* 0x0000005b04067227 */ /* 0x000fc600078e00ff */
[----:B------:R-:W-:Y:S01]  /*1660*/  STL [R1+0x9cc], R247 ;  /* 0x0009ccf701007387 */ /* 0x000fe20000100800 */
[C---:B------:R-:W-:Y:S01]  /*1670*/  IMAD R94, R2.reuse, R8, R13 ;  /* 0x00000008025e7224 */ /* 0x040fe200078e020d */
[----:B------:R-:W-:Y:S01]  /*1680*/  IABS R13, R221 ;  /* 0x000000dd000d7213 */ /* 0x000fe20000000000 */
[C---:B------:R-:W-:Y:S01]  /*1690*/  VIADD R218, R3.reuse, 0x2e ;  /* 0x0000002e03da7836 */ /* 0x040fe20000000000 */
[----:B------:R-:W-:Y:S01]  /*16a0*/  STL [R1+0xa48], R250 ;  /* 0x000a48fa01007387 */ /* 0x000fe20000100800 */
[----:B------:R-:W-:Y:S02]  /*16b0*/  IMAD.MOV R9, RZ, RZ, -R9 ;  /* 0x000000ffff097224 */ /* 0x000fe400078e0a09 */
[----:B------:R-:W-:Y:S01]  /*16c0*/  IMAD.MOV R7, RZ, RZ, -R7 ;  /* 0x000000ffff077224 */ /* 0x000fe200078e0a07 */
[----:B------:R-:W-:Y:S01]  /*16d0*/  IABS R87, R218 ;  /* 0x000000da00577213 */ /* 0x000fe20000000000 */
[C---:B------:R-:W-:Y:S01]  /*16e0*/  VIADD R220, R3.reuse, 0x2c ;  /* 0x0000002c03dc7836 */ /* 0x040fe20000000000 */
[----:B------:R-:W-:Y:S01]  /*16f0*/  STL [R1+0x9c8], R246 ;  /* 0x0009c8f601007387 */ /* 0x000fe20000100800 */
[C---:B------:R-:W-:Y:S01]  /*1700*/  IMAD R92, R2.reuse, R0, R11 ;  /* 0x00000000025c7224 */ /* 0x040fe200078e020b */
[----:B------:R-:W-:Y:S01]  /*1710*/  IABS R11, R217 ;  /* 0x000000d9000b7213 */ /* 0x000fe20000000000 */
[----:B------:R-:W-:Y:S01]  /*1720*/  IMAD.MOV R6, RZ, RZ, -R6 ;  /* 0x000000ffff067224 */ /* 0x000fe200078e0a06 */
[----:B------:R-:W-:Y:S01]  /*1730*/  IABS R89, R220 ;  /* 0x000000dc00597213 */ /* 0x000fe20000000000 */
[----:B------:R-:W-:Y:S01]  /*1740*/  IMAD R123, R2, R9, R123 ;  /* 0x00000009027b7224 */ /* 0x000fe200078e027b */
[----:B------:R-:W-:Y:S01]  /*1750*/  STL [R1+0xa4c], R247 ;  /* 0x000a4cf701007387 */ /* 0x000fe20000100800 */
[----:B------:R-:W-:-:S02]  /*1760*/  VIADD R244, R3, 0x14 ;  /* 0x0000001403f47836 */ /* 0x000fc40000000000 */
[----:B------:R-:W-:Y:S01]  /*1770*/  IMAD R95, R2, R7, R95 ;  /* 0x00000007025f7224 */ /* 0x000fe200078e025f */
[----:B------:R-:W-:Y:S01]  /*1780*/  STL [R1+0x9c4], R245 ;  /* 0x0009c4f501007387 */ /* 0x000fe20000100800 */
[C---:B------:R-:W-:Y:S01]  /*1790*/  IMAD.HI.U32 R9, R4.reuse, R15, RZ ;  /* 0x0000000f04097227 */ /* 0x040fe200078e00ff */
[----:B------:R-:W-:Y:S02]  /*17a0*/  IABS R113, R244 ;  /* 0x000000f400717213 */ /* 0x000fe40000000000 */
[----:B------:R-:W-:Y:S01]  /*17b0*/  STL [R1+0xa50], R246 ;  /* 0x000a50f601007387 */ /* 0x000fe20000100800 */
[----:B------:R-:W-:-:S03]  /*17c0*/  IMAD.HI.U32 R7, R4, R13, RZ ;  /* 0x0000000d04077227 */ /* 0x000fc600078e00ff */
[----:B------:R-:W-:Y:S01]  /*17d0*/  STL [R1+0x9c0], R244 ;  /* 0x0009c0f401007387 */ /* 0x000fe20000100800 */
[----:B------:R-:W-:Y:S02]  /*17e0*/  IMAD R91, R2, R6, R91 ;  /* 0x00000006025b7224 */ /* 0x000fe400078e025b */
[C---:B------:R-:W-:Y:S01]  /*17f0*/  IMAD.HI.U32 R6, R4.reuse, R11, RZ ;  /* 0x0000000b04067227 */ /* 0x040fe200078e00ff */
[----:B------:R-:W-:Y:S03]  /*1800*/  STL [R1+0xa54], R245 ;  /* 0x000a54f501007387 */ /* 0x000fe60000100800 */
[----:B------:R-:W-:Y:S01]  /*1810*/  IMAD.MOV R9, RZ, RZ, -R9 ;  /* 0x000000ffff097224 */ /* 0x000fe200078e0a09 */
[----:B------:R2:W-:Y:S01]  /*1820*/  STL [R1+0xa58], R244 ;  /* 0x000a58f401007387 */ /* 0x0005e20000100800 */
[----:B------:R-:W-:Y:S02]  /*1830*/  IMAD.MOV R7, RZ, RZ, -R7 ;  /* 0x000000ffff077224 */ /* 0x000fe400078e0a07 */
[----:B------:R-:W-:Y:S01]  /*1840*/  VIADD R215, R3, 0x31 ;  /* 0x0000003103d77836 */ /* 0x000fe20000000000 */
[----:B------:R-:W-:Y:S01]  /*1850*/  STL [R1+0x9bc], R243 ;  /* 0x0009bcf301007387 */ /* 0x000fe20000100800 */
[----:B------:R-:W-:-:S03]  /*1860*/  IMAD.HI.U32 R0, R4, R87, RZ ;  /* 0x0000005704007227 */ /* 0x000fc600078e00ff */
[----:B------:R-:W-:Y:S01]  /*1870*/  STL [R1+0x9b8], R242 ;  /* 0x0009b8f201007387 */ /* 0x000fe20000100800 */
[----:B------:R-:W-:Y:S01]  /*1880*/  IMAD.HI.U32 R8, R4, R89, RZ ;  /* 0x0000005904087227 */ /* 0x000fe200078e00ff */
[----:B------:R-:W-:Y:S02]  /*1890*/  IADD3 R0, PT, PT, -R0, RZ, RZ ;  /* 0x000000ff00007210 */ /* 0x000fe40007ffe1ff */
[----:B------:R-:W-:Y:S01]  /*18a0*/  STL [R1+0x9b4], R241 ;  /* 0x0009b4f101007387 */ /* 0x000fe20000100800 */
[----:B------:R-:W-:Y:S02]  /*18b0*/  IMAD.MOV R6, RZ, RZ, -R6 ;  /* 0x000000ffff067224 */ /* 0x000fe400078e0a06 */
[C---:B------:R-:W-:Y:S01]  /*18c0*/  VIADD R213, R3.reuse, 0x33 ;  /* 0x0000003303d57836 */ /* 0x040fe20000000000 */
[----:B------:R-:W-:Y:S01]  /*18d0*/  STL [R1+0x9b0], R240 ;  /* 0x0009b0f001007387 */ /* 0x000fe20000100800 */
[----:B------:R-:W-:Y:S02]  /*18e0*/  IMAD R118, R2, R9, R15 ;  /* 0x0000000902767224 */ /* 0x000fe400078e020f */
[----:B------:R-:W-:-:S02]  /*18f0*/  VIADD R239, R3, 0x19 ;  /* 0x0000001903ef7836 */ /* 0x000fc40000000000 */
[----:B------:R-:W-:Y:S01]  /*1900*/  IMAD R90, R2, R7, R13 ;  /* 0x00000007025a7224 */ /* 0x000fe200078e020d */
[----:B------:R-:W-:Y:S01]  /*1910*/  IABS R13, R215 ;  /* 0x000000d7000d7213 */ /* 0x000fe20000000000 */
[----:B------:R-:W-:Y:S01]  /*1920*/  IMAD.HI.U32 R9, R4, R113, RZ ;  /* 0x0000007104097227 */ /* 0x000fe200078e00ff */
[----:B------:R-:W-:Y:S01]  /*1930*/  IABS R15, R239 ;  /* 0x000000ef000f7213 */ /* 0x000fe20000000000 */
[----:B------:R-:W-:Y:S02]  /*1940*/  STL [R1+0x9ac], R239 ;  /* 0x0009acef01007387 */ /* 0x000fe40000100800 */
[----:B------:R-:W-:Y:S02]  /*1950*/  IMAD.MOV R8, RZ, RZ, -R8 ;  /* 0x000000ffff087224 */ /* 0x000fe400078e0a08 */
[C---:B------:R-:W-:Y:S01]  /*1960*/  VIADD R216, R3.reuse, 0x30 ;  /* 0x0000003003d87836 */ /* 0x040fe20000000000 */
[----:B------:R-:W-:Y:S01]  /*1970*/  STL [R1+0x9a8], R238 ;  /* 0x0009a8ee01007387 */ /* 0x000fe20000100800 */
[C---:B------:R-:W-:Y:S01]  /*1980*/  IMAD R86, R2.reuse, R6, R11 ;  /* 0x0000000602567224 */ /* 0x040fe200078e020b */
[----:B------:R-:W-:Y:S01]  /*1990*/  IABS R11, R213 ;  /* 0x000000d5000b7213 */ /* 0x000fe20000000000 */
[----:B------:R-:W-:Y:S01]  /*19a0*/  VIADD R212, R3, 0x34 ;  /* 0x0000003403d47836 */ /* 0x000fe20000000000 */
[----:B------:R-:W-:Y:S01]  /*19b0*/  IABS R85, R216 ;  /* 0x000000d800557213 */ /* 0x000fe20000000000 */
[----:B------:R-:W-:Y:S01]  /*19c0*/  IMAD.MOV R9, RZ, RZ, -R9 ;  /* 0x000000ffff097224 */ /* 0x000fe200078e0a09 */
[----:B------:R-:W-:Y:S01]  /*19d0*/  STL [R1+0x9a4], R237 ;  /* 0x0009a4ed01007387 */ /* 0x000fe20000100800 */
[----:B------:R-:W-:Y:S01]  /*19e0*/  IMAD R89, R2, R8, R89 ;  /* 0x0000000802597224 */ /* 0x000fe200078e0259 */
[----:B------:R-:W-:Y:S01]  /*19f0*/  IABS R81, R212 ;  /* 0x000000d400517213 */ /* 0x000fe20000000000 */
[----:B------:R-:W-:Y:S01]  /*1a00*/  IMAD.HI.U32 R8, R4, R13, RZ ;  /* 0x0000000d04087227 */ /* 0x000fe200078e00ff */
[----:B------:R-:W-:Y:S03]  /*1a10*/  STL [R1+0x9a0], R236 ;  /* 0x0009a0ec01007387 */ /* 0x000fe60000100800 */
[----:B------:R-:W-:Y:S01]  /*1a20*/  IMAD R87, R2, R0, R87 ;  /* 0x0000000002577224 */ /* 0x000fe200078e0257 */
[----:B------:R-:W-:Y:S01]  /*1a30*/  STL [R1+0x99c], R235 ;  /* 0x00099ceb01007387 */ /* 0x000fe20000100800 */
[----:B------:R-:W-:-:S04]  /*1a40*/  IMAD.HI.U32 R0, R4, R11, RZ ;  /* 0x0000000b04007227 */ /* 0x000fc800078e00ff */
[----:B------:R-:W-:Y:S01]  /*1a50*/  IMAD R113, R2, R9, R113 ;  /* 0x0000000902717224 */ /* 0x000fe200078e0271 */
[----:B------:R-:W-:Y:S01]  /*1a60*/  IADD3 R0, PT, PT, -R0, RZ, RZ ;  /* 0x000000ff00007210 */ /* 0x000fe20007ffe1ff */
[----:B------:R-:W-:Y:S02]  /*1a70*/  VIADD R234, R3, 0x1e ;  /* 0x0000001e03ea7836 */ /* 0x000fe40000000000 */
[----:B------:R-:W-:-:S03]  /*1a80*/  IMAD.HI.U32 R9, R4, R15, RZ ;  /* 0x0000000f04097227 */ /* 0x000fc600078e00ff */
[----:B------:R-:W-:Y:S01]  /*1a90*/  IABS R103, R234 ;  /* 0x000000ea00677213 */ /* 0x000fe20000000000 */
[----:B------:R-:W-:Y:S01]  /*1aa0*/  IMAD.MOV R8, RZ, RZ, -R8 ;  /* 0x000000ffff087224 */ /* 0x000fe200078e0a08 */
[----:B------:R-:W-:Y:S01]  /*1ab0*/  STL [R1+0x998], R234 ;  /* 0x000998ea01007387 */ /* 0x000fe20000100800 */
[C---:B------:R-:W-:Y:S02]  /*1ac0*/  VIADD R211, R3.reuse, 0x35 ;  /* 0x0000003503d37836 */ /* 0x040fe40000000000 */
[----:B------:R-:W-:Y:S01]  /*1ad0*/  IMAD.HI.U32 R7, R4, R85, RZ ;  /* 0x0000005504077227 */ /* 0x000fe200078e00ff */
[----:B------:R-:W-:Y:S03]  /*1ae0*/  STL [R1+0x994], R233 ;  /* 0x000994e901007387 */ /* 0x000fe60000100800 */
[----:B------:R-:W-:Y:S01]  /*1af0*/  VIADD R207, R3, 0x39 ;  /* 0x0000003903cf7836 */ /* 0x000fe20000000000 */
[----:B------:R-:W-:Y:S01]  /*1b00*/  STL [R1+0x990], R232 ;  /* 0x000990e801007387 */ /* 0x000fe20000100800 */
[----:B------:R-:W-:-:S02]  /*1b10*/  IMAD.MOV R9, RZ, RZ, -R9 ;  /* 0x000000ffff097224 */ /* 0x000fc400078e0a09 */
[----:B------:R-:W-:Y:S01]  /*1b20*/  IMAD R84, R2, R8, R13 ;  /* 0x0000000802547224 */ /* 0x000fe200078e020d */
[----:B------:R-:W-:Y:S01]  /*1b30*/  IABS R13, R211 ;  /* 0x000000d3000d7213 */ /* 0x000fe20000000000 */
[----:B------:R-:W-:Y:S01]  /*1b40*/  IMAD.HI.U32 R6, R4, R81, RZ ;  /* 0x0000005104067227 */ /* 0x000fe200078e00ff */
[----:B------:R-:W-:Y:S03]  /*1b50*/  STL [R1+0x98c], R231 ;  /* 0x00098ce701007387 */ /* 0x000fe60000100800 */
[----:B------:R-:W-:Y:S01]  /*1b60*/  IMAD.MOV R7, RZ, RZ, -R7 ;  /* 0x000000ffff077224 */ /* 0x000fe200078e0a07 */
[----:B------:R-:W-:Y:S01]  /*1b70*/  STL [R1+0x988], R230 ;  /* 0x000988e601007387 */ /* 0x000fe20000100800 */
[C---:B------:R-:W-:Y:S02]  /*1b80*/  VIADD R210, R3.reuse, 0x36 ;  /* 0x0000003603d27836 */ /* 0x040fe40000000000 */
[----:B------:R-:W-:-:S02]  /*1b90*/  VIADD R208, R3, 0x38 ;  /* 0x0000003803d07836 */ /* 0x000fc40000000000 */
[C---:B------:R-:W-:Y:S01]  /*1ba0*/  IMAD R82, R2.reuse, R0, R11 ;  /* 0x0000000002527224 */ /* 0x040fe200078e020b */
[----:B------:R-:W-:Y:S01]  /*1bb0*/  IABS R11, R207 ;  /* 0x000000cf000b7213 */ /* 0x000fe20000000000 */
[----:B------:R-:W-:Y:S01]  /*1bc0*/  IMAD R108, R2, R9, R15 ;  /* 0x00000009026c7224 */ /* 0x000fe200078e020f */
[----:B------:R-:W-:Y:S01]  /*1bd0*/  IABS R79, R210 ;  /* 0x000000d2004f7213 */ /* 0x000fe20000000000 */
[----:B------:R-:W-:Y:S01]  /*1be0*/  VIADD R229, R3, 0x23 ;  /* 0x0000002303e57836 */ /* 0x000fe20000000000 */
[----:B------:R-:W-:Y:S01]  /*1bf0*/  IABS R77, R208 ;  /* 0x000000d0004d7213 */ /* 0x000fe20000000000 */
[----:B------:R-:W-:Y:S02]  /*1c00*/  IMAD.MOV R6, RZ, RZ, -R6 ;  /* 0x000000ffff067224 */ /* 0x000fe400078e0a06 */
[----:B------:R-:W-:Y:S01]  /*1c10*/  IMAD.HI.U32 R9, R4, R103, RZ ;  /* 0x0000006704097227 */ /* 0x000fe200078e00ff */
[----:B------:R-:W-:Y:S01]  /*1c20*/  IABS R15, R229 ;  /* 0x000000e5000f7213 */ /* 0x000fe20000000000 */
[----:B------:R-:W-:Y:S02]  /*1c30*/  STL [R1+0x9e4], R229 ;  /* 0x0009e4e501007387 */ /* 0x000fe40000100800 */
[----:B------:R-:W-:-:S02]  /*1c40*/  IMAD R85, R2, R7, R85 ;  /* 0x0000000702557224 */ /* 0x000fc400078e0255 */
[----:B------:R-:W-:Y:S01]  /*1c50*/  IMAD.HI.U32 R7, R4, R13, RZ ;  /* 0x0000000d04077227 */ /* 0x000fe200078e00ff */
[----:B------:R-:W-:Y:S03]  /*1c60*/  STL [R1+0x9e8], R228 ;  /* 0x0009e8e401007387 */ /* 0x000fe60000100800 */
[----:B------:R-:W-:Y:S01]  /*1c70*/  IMAD R81, R2, R6, R81 ;  /* 0x0000000602517224 */ /* 0x000fe200078e0251 */
[----:B------:R-:W-:Y:S01]  /*1c80*/  STL [R1+0x9f0], R227 ;  /* 0x0009f0e301007387 */ /* 0x000fe20000100800 */
[----:B------:R-:W-:Y:S02]  /*1c90*/  IMAD.MOV R9, RZ, RZ, -R9 ;  /* 0x000000ffff097224 */ /* 0x000fe400078e0a09 */
[----:B------:R-:W-:Y:S01]  /*1ca0*/  IMAD.HI.U32 R6, R4, R11, RZ ;  /* 0x0000000b04067227 */ /* 0x000fe200078e00ff */
[----:B------:R-:W-:Y:S03]  /*1cb0*/  STL [R1+0x9f4], R226 ;  /* 0x0009f4e201007387 */ /* 0x000fe60000100800 */
[----:B------:R-:W-:Y:S01]  /*1cc0*/  IMAD.MOV R7, RZ, RZ, -R7 ;  /* 0x000000ffff077224 */ /* 0x000fe200078e0a07 */
[----:B------:R-:W-:Y:S01]  /*1cd0*/  STL [R1+0x9fc], R225 ;  /* 0x0009fce101007387 */ /* 0x000fe20000100800 */
[----:B------:R-:W-:-:S02]  /*1ce0*/  VIADD R205, R3, 0x3b ;  /* 0x0000003b03cd7836 */ /* 0x000fc40000000000 */
[----:B------:R-:W-:-:S04]  /*1cf0*/  IMAD.HI.U32 R8, R4, R79, RZ ;  /* 0x0000004f04087227 */ /* 0x000fc800078e00ff */
[----:B------:R-:W-:-:S04]  /*1d00*/  IMAD.HI.U32 R0, R4, R77, RZ ;  /* 0x0000004d04007227 */ /* 0x000fc800078e00ff */
[----:B------:R-:W-:Y:S01]  /*1d10*/  IMAD R103, R2, R9, R103 ;  /* 0x0000000902677224 */ /* 0x000fe200078e0267 */
[----:B------:R-:W-:Y:S01]  /*1d20*/  IADD3 R0, PT, PT, -R0, RZ, RZ ;  /* 0x000000ff00007210 */ /* 0x000fe20007ffe1ff */
[C---:B------:R-:W-:Y:S02]  /*1d30*/  VIADD R224, R3.reuse, 0x28 ;  /* 0x0000002803e07836 */ /* 0x040fe40000000000 */
[----:B------:R-:W-:Y:S02]  /*1d40*/  IMAD.MOV R6, RZ, RZ, -R6 ;  /* 0x000000ffff067224 */ /* 0x000fe400078e0a06 */
[C---:B------:R-:W-:Y:S01]  /*1d50*/  VIADD R203, R3.reuse, 0x3d ;  /* 0x0000003d03cb7836 */ /* 0x040fe20000000000 */
[----:B------:R-:W-:Y:S01]  /*1d60*/  IABS R93, R224 ;  /* 0x000000e0005d7213 */ /* 0x000fe20000000000 */
[----:B------:R-:W-:Y:S01]  /*1d70*/  IMAD.HI.U32 R9, R4, R15, RZ ;  /* 0x0000000f04097227 */ /* 0x000fe200078e00ff */
[----:B------:R-:W-:Y:S03]  /*1d80*/  STL [R1+0xa00], R224 ;  /* 0x000a00e001007387 */ /* 0x000fe60000100800 */
[----:B------:R-:W-:Y:S01]  /*1d90*/  IMAD R80, R2, R7, R13 ;  /* 0x0000000702507224 */ /* 0x000fe200078e020d */
[----:B------:R-:W-:Y:S01]  /*1da0*/  IABS R13, R205 ;  /* 0x000000cd000d7213 */ /* 0x000fe20000000000 */
[----:B------:R-:W-:Y:S01]  /*1db0*/  IMAD.MOV R8, RZ, RZ, -R8 ;  /* 0x000000ffff087224 */ /* 0x000fe200078e0a08 */
[----:B------:R-:W-:Y:S01]  /*1dc0*/  STL [R1+0xa08], R223 ;  /* 0x000a08df01007387 */ /* 0x000fe20000100800 */
[----:B------:R-:W-:-:S02]  /*1dd0*/  VIADD R206, R3, 0x3a ;  /* 0x0000003a03ce7836 */ /* 0x000fc40000000000 */
[C---:B------:R-:W-:Y:S01]  /*1de0*/  IMAD R76, R2.reuse, R6, R11 ;  /* 0x00000006024c7224 */ /* 0x040fe200078e020b */
[----:B------:R-:W-:Y:S01]  /*1df0*/  IABS R11, R203 ;  /* 0x000000cb000b7213 */ /* 0x000fe20000000000 */
[----:B------:R-:W-:Y:S01]  /*1e00*/  IMAD.MOV R9, RZ, RZ, -R9 ;  /* 0x000000ffff097224 */ /* 0x000fe200078e0a09 */
[----:B------:R-:W-:Y:S01]  /*1e10*/  IABS R75, R206 ;  /* 0x000000ce004b7213 */ /* 0x000fe20000000000 */
[----:B------:R-:W-:Y:S01]  /*1e20*/  IMAD R79, R2, R8, R79 ;  /* 0x00000008024f7224 */ /* 0x000fe200078e024f */
[----:B------:R-:W-:Y:S01]  /*1e30*/  STL [R1+0xa0c], R222 ;  /* 0x000a0cde01007387 */ /* 0x000fe20000100800 */
[----:B------:R-:W-:-:S03]  /*1e40*/  IMAD.HI.U32 R8, R4, R13, RZ ;  /* 0x0000000d04087227 */ /* 0x000fc600078e00ff */
[----:B------:R-:W-:Y:S01]  /*1e50*/  STL [R1+0xa14], R221 ;  /* 0x000a14dd01007387 */ /* 0x000fe20000100800 */
[C---:B------:R-:W-:Y:S02]  /*1e60*/  VIADD R202, R3.reuse, 0x3e ;  /* 0x0000003e03ca7836 */ /* 0x040fe40000000000 */
[C---:B------:R-:W-:Y:S01]  /*1e70*/  IMAD R98, R2.reuse, R9, R15 ;  /* 0x0000000902627224 */ /* 0x040fe200078e020f */
[----:B------:R-:W-:Y:S01]  /*1e80*/  STL [R1+0xa18], R220 ;  /* 0x000a18dc01007387 */ /* 0x000fe20000100800 */
[----:B------:R-:W-:Y:S01]  /*1e90*/  VIADD R219, R3, 0x2d ;  /* 0x0000002d03db7836 */ /* 0x000fe20000000000 */
[----:B------:R-:W-:Y:S01]  /*1ea0*/  IABS R71, R202 ;  /* 0x000000ca00477213 */ /* 0x000fe20000000000 */
[----:B------:R-:W-:Y:S02]  /*1eb0*/  IMAD R77, R2, R0, R77 ;  /* 0x00000000024d7224 */ /* 0x000fe400078e024d */
[C---:B------:R-:W-:Y:S01]  /*1ec0*/  IMAD.HI.U32 R9, R4.reuse, R93, RZ ;  /* 0x0000005d04097227 */ /* 0x040fe200078e00ff */
[----:B------:R-:W-:Y:S01]  /*1ed0*/  IABS R15, R219 ;  /* 0x000000db000f7213 */ /* 0x000fe20000000000 */
[----:B------:R-:W-:Y:S02]  /*1ee0*/  STL [R1+0xa20], R219 ;  /* 0x000a20db01007387 */ /* 0x000fe40000100800 */
[----:B------:R-:W-:-:S02]  /*1ef0*/  IMAD.HI.U32 R0, R4, R11, RZ ;  /* 0x0000000b04007227 */ /* 0x000fc400078e00ff */
[----:B------:R-:W-:Y:S02]  /*1f00*/  STL [R1+0xa24], R218 ;  /* 0x000a24da01007387 */ /* 0x000fe40000100800 */
[----:B------:R-:W-:Y:S01]  /*1f10*/  IMAD.MOV R8, RZ, RZ, -R8 ;  /* 0x000000ffff087224 */ /* 0x000fe200078e0a08 */
[----:B------:R-:W-:Y:S01]  /*1f20*/  IADD3 R0, PT, PT, -R0, RZ, RZ ;  /* 0x000000ff00007210 */ /* 0x000fe20007ffe1ff */
[----:B------:R-:W-:Y:S01]  /*1f30*/  VIADD R201, R3, 0x3f ;  /* 0x0000003f03c97836 */ /* 0x000fe20000000000 */
[----:B------:R-:W-:Y:S01]  /*1f40*/  STL [R1+0xa2c], R217 ;  /* 0x000a2cd901007387 */ /* 0x000fe20000100800 */
[----:B------:R-:W-:-:S03]  /*1f50*/  IMAD.HI.U32 R7, R4, R75, RZ ;  /* 0x0000004b04077227 */ /* 0x000fc600078e00ff */
[----:B------:R-:W-:Y:S01]  /*1f60*/  STL [R1+0xa28], R216 ;  /* 0x000a28d801007387 */ /* 0x000fe20000100800 */
[----:B------:R-:W-:Y:S02]  /*1f70*/  IMAD.MOV R9, RZ, RZ, -R9 ;  /* 0x000000ffff097224 */ /* 0x000fe400078e0a09 */
[----:B------:R-:W-:Y:S01]  /*1f80*/  IMAD R74, R2, R8, R13 ;  /* 0x00000008024a7224 */ /* 0x000fe200078e020d */
[----:B------:R-:W-:Y:S01]  /*1f90*/  IABS R13, R201 ;  /* 0x000000c9000d7213 */ /* 0x000fe20000000000 */
[----:B------:R-:W-:Y:S01]  /*1fa0*/  IMAD.MOV R7, RZ, RZ, -R7 ;  /* 0x000000ffff077224 */ /* 0x000fe200078e0a07 */
[----:B------:R-:W-:Y:S01]  /*1fb0*/  STL [R1+0xa1c], R215 ;  /* 0x000a1cd701007387 */ /* 0x000fe20000100800 */
[C---:B------:R-:W-:Y:S02]  /*1fc0*/  VIADD R200, R3.reuse, 0x40 ;  /* 0x0000004003c87836 */ /* 0x040fe40000000000 */
[----:B------:R-:W-:Y:S02]  /*1fd0*/  VIADD R197, R3, 0x43 ;  /* 0x0000004303c57836 */ /* 0x000fe40000000000 */
[----:B------:R-:W-:Y:S01]  /*1fe0*/  IMAD.HI.U32 R6, R4, R71, RZ ;  /* 0x0000004704067227 */ /* 0x000fe200078e00ff */
[----:B------:R-:W-:-:S03]  /*1ff0*/  IABS R69, R200 ;  /* 0x000000c800457213 */ /* 0x000fc60000000000 */
[----:B------:R-:W-:Y:S02]  /*2000*/  IMAD R93, R2, R9, R93 ;  /* 0x00000009025d7224 */ /* 0x000fe400078e025d */
[----:B------:R-:W-:Y:S02]  /*2010*/  VIADD R214, R3, 0x32 ;  /* 0x0000003203d67836 */ /* 0x000fe40000000000 */
[----:B------:R-:W-:-:S03]  /*2020*/  IMAD.HI.U32 R9, R4, R15, RZ ;  /* 0x0000000f04097227 */ /* 0x000fc600078e00ff */
[----:B------:R-:W-:Y:S01]  /*2030*/  IABS R83, R214 ;  /* 0x000000d600537213 */ /* 0x000fe20000000000 */
[----:B------:R-:W-:Y:S01]  /*2040*/  VIADD R198, R3, 0x42 ;  /* 0x0000004203c67836 */ /* 0x000fe20000000000 */
[----:B------:R-:W-:Y:S01]  /*2050*/  STL [R1+0xa10], R214 ;  /* 0x000a10d601007387 */ /* 0x000fe20000100800 */
[C---:B------:R-:W-:Y:S02]  /*2060*/  IMAD R75, R2.reuse, R7, R75 ;  /* 0x00000007024b7224 */ /* 0x040fe400078e024b */
[----:B------:R-:W-:Y:S01]  /*2070*/  IMAD R72, R2, R0, R11 ;  /* 0x0000000002487224 */ /* 0x000fe200078e020b */
[----:B------:R-:W-:Y:S01]  /*2080*/  IABS R11, R197 ;  /* 0x000000c5000b7213 */ /* 0x000fe20000000000 */
[----:B------:R-:W-:Y:S01]  /*2090*/  IMAD.HI.U32 R7, R4, R13, RZ ;  /* 0x0000000d04077227 */ /* 0x000fe200078e00ff */
[----:B------:R-:W-:Y:S01]  /*20a0*/  IABS R67, R198 ;  /* 0x000000c600437213 */ /* 0x000fe20000000000 */
[----:B------:R-:W-:Y:S02]  /*20b0*/  STL [R1+0xa04], R213 ;  /* 0x000a04d501007387 */ /* 0x000fe40000100800 */
[----:B------:R-:W-:-:S02]  /*20c0*/  IMAD.MOV R6, RZ, RZ, -R6 ;  /* 0x000000ffff067224 */ /* 0x000fc400078e0a06 */
[----:B------:R-:W-:Y:S01]  /*20d0*/  IMAD.MOV R9, RZ, RZ, -R9 ;  /* 0x000000ffff097224 */ /* 0x000fe200078e0a09 */
[----:B------:R-:W-:Y:S01]  /*20e0*/  STL [R1+0x9f8], R212 ;  /* 0x0009f8d401007387 */ /* 0x000fe20000100800 */
[----:B------:R-:W-:Y:S02]  /*20f0*/  IMAD.MOV R7, RZ, RZ, -R7 ;  /* 0x000000ffff077224 */ /* 0x000fe400078e0a07 */
[----:B------:R-:W-:Y:S01]  /*2100*/  IMAD R71, R2, R6, R71 ;  /* 0x0000000602477224 */ /* 0x000fe200078e0247 */
[----:B------:R-:W-:Y:S01]  /*2110*/  STL [R1+0x9ec], R211 ;  /* 0x0009ecd301007387 */ /* 0x000fe20000100800 */
[----:B------:R-:W-:Y:S02]  /*2120*/  VIADD R195, R3, 0x45 ;  /* 0x0000004503c37836 */ /* 0x000fe40000000000 */
[C---:B------:R-:W-:Y:S01]  /*2130*/  IMAD.HI.U32 R8, R4.reuse, R69, RZ ;  /* 0x0000004504087227 */ /* 0x040fe200078e00ff */
[----:B------:R-:W-:Y:S03]  /*2140*/  STL [R1+0x9e0], R210 ;  /* 0x0009e0d201007387 */ /* 0x000fe60000100800 */
[----:B------:R-:W-:-:S04]  /*2150*/  IMAD.HI.U32 R6, R4, R11, RZ ;  /* 0x0000000b04067227 */ /* 0x000fc800078e00ff */
[----:B------:R-:W-:Y:S02]  /*2160*/  IMAD R88, R2, R9, R15 ;  /* 0x0000000902587224 */ /* 0x000fe400078e020f */
[----:B------:R-:W-:Y:S02]  /*2170*/  VIADD R209, R3, 0x37 ;  /* 0x0000003703d17836 */ /* 0x000fe40000000000 */
[----:B------:R-:W-:-:S03]  /*2180*/  IMAD.HI.U32 R9, R4, R83, RZ ;  /* 0x0000005304097227 */ /* 0x000fc600078e00ff */
[----:B------:R-:W-:Y:S01]  /*2190*/  IABS R15, R209 ;  /* 0x000000d1000f7213 */ /* 0x000fe20000000000 */
[----:B------:R-:W-:Y:S01]  /*21a0*/  IMAD R70, R2, R7, R13 ;  /* 0x0000000702467224 */ /* 0x000fe200078e020d */
[----:B------:R-:W-:Y:S01]  /*21b0*/  IABS R13, R195 ;  /* 0x000000c3000d7213 */ /* 0x000fe20000000000 */
[----:B------:R-:W-:Y:S01]  /*21c0*/  IMAD.HI.U32 R0, R4, R67, RZ ;  /* 0x0000004304007227 */ /* 0x000fe200078e00ff */
[----:B------:R-:W-:Y:S03]  /*21d0*/  STL [R1+0x984], R209 ;  /* 0x000984d101007387 */ /* 0x000fe60000100800 */
[----:B------:R-:W-:Y:S01]  /*21e0*/  IMAD.MOV R8, RZ, RZ, -R8 ;  /* 0x000000ffff087224 */ /* 0x000fe200078e0a08 */
[----:B------:R-:W-:Y:S01]  /*21f0*/  IADD3 R0, PT, PT, -R0, RZ, RZ ;  /* 0x000000ff00007210 */ /* 0x000fe20007ffe1ff */
[----:B------:R-:W-:Y:S01]  /*2200*/  VIADD R196, R3, 0x44 ;  /* 0x0000004403c47836 */ /* 0x000fe20000000000 */
[----:B------:R-:W-:Y:S01]  /*2210*/  STL [R1+0x980], R208 ;  /* 0x000980d001007387 */ /* 0x000fe20000100800 */
[----:B------:R-:W-:-:S02]  /*2220*/  IMAD.MOV R6, RZ, RZ, -R6 ;  /* 0x000000ffff067224 */ /* 0x000fc400078e0a06 */
[C---:B------:R-:W-:Y:S01]  /*2230*/  VIADD R193, R3.reuse, 0x47 ;  /* 0x0000004703c17836 */ /* 0x040fe20000000000 */
[----:B------:R-:W-:Y:S01]  /*2240*/  IABS R65, R196 ;  /* 0x000000c400417213 */ /* 0x000fe20000000000 */
[----:B------:R-:W-:Y:S01]  /*2250*/  IMAD.MOV R9, RZ, RZ, -R9 ;  /* 0x000000ffff097224 */ /* 0x000fe200078e0a09 */
[----:B------:R-:W-:Y:S01]  /*2260*/  STL [R1+0x97c], R207 ;  /* 0x00097ccf01007387 */ /* 0x000fe20000100800 */
[C---:B------:R-:W-:Y:S02]  /*2270*/  IMAD R69, R2.reuse, R8, R69 ;  /* 0x0000000802457224 */ /* 0x040fe400078e0245 */
[----:B------:R-:W-:Y:S01]  /*2280*/  IMAD R66, R2, R6, R11 ;  /* 0x0000000602427224 */ /* 0x000fe200078e020b */
[----:B------:R-:W-:Y:S01]  /*2290*/  IABS R11, R193 ;  /* 0x000000c1000b7213 */ /* 0x000fe20000000000 */
[----:B------:R-:W-:Y:S01]  /*22a0*/  IMAD.HI.U32 R8, R4, R13, RZ ;  /* 0x0000000d04087227 */ /* 0x000fe200078e00ff */
[----:B------:R-:W-:Y:S03]  /*22b0*/  STL [R1+0x978], R206 ;  /* 0x000978ce01007387 */ /* 0x000fe60000100800 */
[----:B------:R-:W-:Y:S01]  /*22c0*/  IMAD R83, R2, R9, R83 ;  /* 0x0000000902537224 */ /* 0x000fe200078e0253 */
[----:B------:R-:W-:Y:S01]  /*22d0*/  STL [R1+0x974], R205 ;  /* 0x000974cd01007387 */ /* 0x000fe20000100800 */
[----:B------:R-:W-:-:S02]  /*22e0*/  VIADD R204, R3, 0x3c ;  /* 0x0000003c03cc7836 */ /* 0x000fc40000000000 */
[----:B------:R-:W-:-:S03]  /*22f0*/  IMAD.HI.U32 R9, R4, R15, RZ ;  /* 0x0000000f04097227 */ /* 0x000fc600078e00ff */
[----:B------:R-:W-:Y:S01]  /*2300*/  IABS R73, R204 ;  /* 0x000000cc00497213 */ /* 0x000fe20000000000 */
[C---:B------:R-:W-:Y:S01]  /*2310*/  VIADD R192, R3.reuse, 0x48 ;  /* 0x0000004803c07836 */ /* 0x040fe20000000000 */
[----:B------:R-:W-:Y:S01]  /*2320*/  STL [R1+0x970], R204 ;  /* 0x000970cc01007387 */ /* 0x000fe20000100800 */
[----:B------:R-:W-:Y:S02]  /*2330*/  IMAD.MOV R8, RZ, RZ, -R8 ;  /* 0x000000ffff087224 */ /* 0x000fe400078e0a08 */
[----:B------:R-:W-:Y:S01]  /*2340*/  IMAD R67, R2, R0, R67 ;  /* 0x0000000002437224 */ /* 0x000fe200078e0243 */
[----:B------:R-:W-:Y:S01]  /*2350*/  IABS R61, R192 ;  /* 0x000000c0003d7213 */ /* 0x000fe20000000000 */
[----:B------:R-:W-:Y:S01]  /*2360*/  VIADD R191, R3, 0x49 ;  /* 0x0000004903bf7836 */ /* 0x000fe20000000000 */
[----:B------:R-:W-:Y:S01]  /*2370*/  STL [R1+0x96c], R203 ;  /* 0x00096ccb01007387 */ /* 0x000fe20000100800 */
[----:B------:R-:W-:-:S03]  /*2380*/  IMAD.HI.U32 R7, R4, R65, RZ ;  /* 0x0000004104077227 */ /* 0x000fc600078e00ff */
[----:B------:R-:W-:Y:S01]  /*2390*/  STL [R1+0x968], R202 ;  /* 0x000968ca01007387 */ /* 0x000fe20000100800 */
[----:B------:R-:W-:-:S03]  /*23a0*/  IMAD.HI.U32 R0, R4, R11, RZ ;  /* 0x0000000b04007227 */ /* 0x000fc600078e00ff */
[----:B------:R-:W-:Y:S01]  /*23b0*/  STL [R1+0x964], R201 ;  /* 0x000964c901007387 */ /* 0x000fe20000100800 */
[----:B------:R-:W-:Y:S01]  /*23c0*/  IMAD.MOV R9, RZ, RZ, -R9 ;  /* 0x000000ffff097224 */ /* 0x000fe200078e0a09 */
[----:B------:R-:W-:Y:S01]  /*23d0*/  IADD3 R0, PT, PT, -R0, RZ, RZ ;  /* 0x000000ff00007210 */ /* 0x000fe20007ffe1ff */
[C---:B------:R-:W-:Y:S01]  /*23e0*/  IMAD R64, R2.reuse, R8, R13 ;  /* 0x0000000802407224 */ /* 0x040fe200078e020d */
[----:B------:R-:W-:Y:S01]  /*23f0*/  IABS R13, R191 ;  /* 0x000000bf000d7213 */ /* 0x000fe20000000000 */
[----:B------:R-:W-:Y:S01]  /*2400*/  IMAD.MOV R7, RZ, RZ, -R7 ;  /* 0x000000ffff077224 */ /* 0x000fe200078e0a07 */
[----:B------:R-:W-:Y:S01]  /*2410*/  STL [R1+0x960], R200 ;  /* 0x000960c801007387 */ /* 0x000fe20000100800 */
[C---:B------:R-:W-:Y:S02]  /*2420*/  VIADD R190, R3.reuse, 0x4a ;  /* 0x0000004a03be7836 */ /* 0x040fe40000000000 */
[----:B------:R-:W-:Y:S02]  /*2430*/  IMAD R78, R2, R9, R15 ;  /* 0x00000009024e7224 */ /* 0x000fe400078e020f */
[----:B------:R-:W-:Y:S01]  /*2440*/  VIADD R199, R3, 0x41 ;  /* 0x0000004103c77836 */ /* 0x000fe20000000000 */
[----:B------:R-:W-:Y:S01]  /*2450*/  IABS R59, R190 ;  /* 0x000000be003b7213 */ /* 0x000fe20000000000 */
[----:B------:R-:W-:-:S03]  /*2460*/  IMAD.HI.U32 R9, R4, R73, RZ ;  /* 0x0000004904097227 */ /* 0x000fc600078e00ff */
[----:B------:R-:W-:Y:S01]  /*2470*/  IABS R15, R199 ;  /* 0x000000c7000f7213 */ /* 0x000fe20000000000 */
[----:B------:R-:W-:Y:S01]  /*2480*/  VIADD R187, R3, 0x4d ;  /* 0x0000004d03bb7836 */ /* 0x000fe20000000000 */
[----:B------:R-:W-:Y:S01]  /*2490*/  STL [R1+0x95c], R199 ;  /* 0x00095cc701007387 */ /* 0x000fe20000100800 */
[----:B------:R-:W-:-:S03]  /*24a0*/  IMAD.HI.U32 R6, R4, R61, RZ ;  /* 0x0000003d04067227 */ /* 0x000fc600078e00ff */
[----:B------:R-:W-:Y:S01]  /*24b0*/  STL [R1+0x958], R198 ;  /* 0x000958c601007387 */ /* 0x000fe20000100800 */
[----:B------:R-:W-:Y:S02]  /*24c0*/  IMAD R65, R2, R7, R65 ;  /* 0x0000000702417224 */ /* 0x000fe400078e0241 */
[----:B------:R-:W-:Y:S01]  /*24d0*/  IMAD.HI.U32 R7, R4, R13, RZ ;  /* 0x0000000d04077227 */ /* 0x000fe200078e00ff */
[----:B------:R-:W-:Y:S03]  /*24e0*/  STL [R1+0x954], R197 ;  /* 0x000954c501007387 */ /* 0x000fe60000100800 */
[C---:B------:R-:W-:Y:S01]  /*24f0*/  VIADD R188, R3.reuse, 0x4c ;  /* 0x0000004c03bc7836 */ /* 0x040fe20000000000 */
[----:B------:R-:W-:Y:S01]  /*2500*/  STL [R1+0x950], R196 ;  /* 0x000950c401007387 */ /* 0x000fe20000100800 */
[----:B------:R-:W-:Y:S02]  /*2510*/  IMAD.MOV R9, RZ, RZ, -R9 ;  /* 0x000000ffff097224 */ /* 0x000fe400078e0a09 */
[----:B------:R-:W-:Y:S01]  /*2520*/  IMAD R62, R2, R0, R11 ;  /* 0x00000000023e7224 */ /* 0x000fe200078e020b */
[----:B------:R-:W-:Y:S01]  /*2530*/  IABS R11, R187 ;  /* 0x000000bb000b7213 */ /* 0x000fe20000000000 */
[----:B------:R-:W-:Y:S01]  /*2540*/  IMAD.MOV R6, RZ, RZ, -R6 ;  /* 0x000000ffff067224 */ /* 0x000fe200078e0a06 */
[----:B------:R-:W-:Y:S01]  /*2550*/  IABS R57, R188 ;  /* 0x000000bc00397213 */ /* 0x000fe20000000000 */
[----:B------:R-:W-:Y:S01]  /*2560*/  IMAD.MOV R7, RZ, RZ, -R7 ;  /* 0x000000ffff077224 */ /* 0x000fe200078e0a07 */
[----:B------:R-:W-:Y:S01]  /*2570*/  STL [R1+0x94c], R195 ;  /* 0x00094cc301007387 */ /* 0x000fe20000100800 */
[----:B------:R-:W-:-:S02]  /*2580*/  VIADD R185, R3, 0x4f ;  /* 0x0000004f03b97836 */ /* 0x000fc40000000000 */
[----:B------:R-:W-:Y:S02]  /*2590*/  IMAD R73, R2, R9, R73 ;  /* 0x0000000902497224 */ /* 0x000fe400078e0249 */
[----:B------:R-:W-:Y:S02]  /*25a0*/  VIADD R194, R3, 0x46 ;  /* 0x0000004603c27836 */ /* 0x000fe40000000000 */
[----:B------:R-:W-:-:S03]  /*25b0*/  IMAD.HI.U32 R8, R4, R59, RZ ;  /* 0x0000003b04087227 */ /* 0x000fc600078e00ff */
[----:B------:R-:W-:Y:S01]  /*25c0*/  IABS R63, R194 ;  /* 0x000000c2003f7213 */ /* 0x000fe20000000000 */
[----:B------:R-:W-:Y:S01]  /*25d0*/  IMAD.HI.U32 R9, R4, R15, RZ ;  /* 0x0000000f04097227 */ /* 0x000fe200078e00ff */
[----:B------:R-:W-:Y:S03]  /*25e0*/  STL [R1+0x948], R194 ;  /* 0x000948c201007387 */ /* 0x000fe60000100800 */
[----:B------:R-:W-:Y:S01]  /*25f0*/  IMAD R61, R2, R6, R61 ;  /* 0x00000006023d7224 */ /* 0x000fe200078e023d */
[----:B------:R-:W-:Y:S01]  /*2600*/  STL [R1+0x944], R193 ;  /* 0x000944c101007387 */ /* 0x000fe20000100800 */
[----:B------:R-:W-:-:S03]  /*2610*/  IMAD.HI.U32 R6, R4, R11, RZ ;  /* 0x0000000b04067227 */ /* 0x000fc600078e00ff */
[----:B------:R-:W-:Y:S01]  /*2620*/  STL [R1+0x940], R192 ;  /* 0x000940c001007387 */ /* 0x000fe20000100800 */
[----:B------:R-:W-:Y:S01]  /*2630*/  IMAD R60, R2, R7, R13 ;  /* 0x00000007023c7224 */ /* 0x000fe200078e020d */
[----:B------:R-:W-:Y:S01]  /*2640*/  IABS R13, R185 ;  /* 0x000000b9000d7213 */ /* 0x000fe20000000000 */
[----:B------:R-:W-:Y:S01]  /*2650*/  IMAD.MOV R8, RZ, RZ, -R8 ;  /* 0x000000ffff087224 */ /* 0x000fe200078e0a08 */
[----:B------:R-:W-:Y:S01]  /*2660*/  STL [R1+0x93c], R191 ;  /* 0x00093cbf01007387 */ /* 0x000fe20000100800 */
[----:B------:R-:W-:Y:S02]  /*2670*/  VIADD R186, R3, 0x4e ;  /* 0x0000004e03ba7836 */ /* 0x000fe40000000000 */
[----:B------:R-:W-:Y:S01]  /*2680*/  IMAD.MOV R9, RZ, RZ, -R9 ;  /* 0x000000ffff097224 */ /* 0x000fe200078e0a09 */
[----:B------:R-:W-:Y:S01]  /*2690*/  STL [R1+0x938], R190 ;  /* 0x000938be01007387 */ /* 0x000fe20000100800 */
[----:B------:R-:W-:Y:S01]  /*26a0*/  IMAD.HI.U32 R0, R4, R57, RZ ;  /* 0x0000003904007227 */ /* 0x000fe200078e00ff */
[----:B------:R-:W-:-:S03]  /*26b0*/  IABS R55, R186 ;  /* 0x000000ba00377213 */ /* 0x000fc60000000000 */
[----:B------:R-:W-:Y:S01]  /*26c0*/  IMAD.MOV R6, RZ, RZ, -R6 ;  /* 0x000000ffff067224 */ /* 0x000fe200078e0a06 */
[----:B------:R-:W-:Y:S01]  /*26d0*/  IADD3 R0, PT, PT, -R0, RZ, RZ ;  /* 0x000000ff00007210 */ /* 0x000fe20007ffe1ff */
[C---:B------:R-:W-:Y:S02]  /*26e0*/  VIADD R183, R3.reuse, 0x51 ;  /* 0x0000005103b77836 */ /* 0x040fe40000000000 */
[C---:B------:R-:W-:Y:S02]  /*26f0*/  IMAD R59, R2.reuse, R8, R59 ;  /* 0x00000008023b7224 */ /* 0x040fe400078e023b */
[----:B------:R-:W-:Y:S02]  /*2700*/  IMAD R68, R2, R9, R15 ;  /* 0x0000000902447224 */ /* 0x000fe400078e020f */
[----:B------:R-:W-:Y:S02]  /*2710*/  VIADD R189, R3, 0x4b ;  /* 0x0000004b03bd7836 */ /* 0x000fe40000000000 */
[----:B------:R-:W-:-:S03]  /*2720*/  IMAD.HI.U32 R8, R4, R13, RZ ;  /* 0x0000000d04087227 */ /* 0x000fc600078e00ff */
[----:B------:R-:W-:Y:S01]  /*2730*/  IABS R15, R189 ;  /* 0x000000bd000f7213 */ /* 0x000fe20000000000 */
[----:B------:R-:W-:Y:S01]  /*2740*/  IMAD.HI.U32 R9, R4, R63, RZ ;  /* 0x0000003f04097227 */ /* 0x000fe200078e00ff */
[----:B------:R-:W-:Y:S03]  /*2750*/  STL [R1+0x934], R189 ;  /* 0x000934bd01007387 */ /* 0x000fe60000100800 */
[----:B------:R-:W-:Y:S01]  /*2760*/  IMAD R56, R2, R6, R11 ;  /* 0x0000000602387224 */ /* 0x000fe200078e020b */
[----:B------:R-:W-:Y:S01]  /*2770*/  IABS R11, R183 ;  /* 0x000000b7000b7213 */ /* 0x000fe20000000000 */
[----:B------:R-:W-:Y:S01]  /*2780*/  IMAD.MOV R8, RZ, RZ, -R8 ;  /* 0x000000ffff087224 */ /* 0x000fe200078e0a08 */
[----:B------:R-:W-:Y:S01]  /*2790*/  STL [R1+0x930], R188 ;  /* 0x000930bc01007387 */ /* 0x000fe20000100800 */
[C---:B------:R-:W-:Y:S02]  /*27a0*/  VIADD R182, R3.reuse, 0x52 ;  /* 0x0000005203b67836 */ /* 0x040fe40000000000 */
[----:B------:R-:W-:Y:S01]  /*27b0*/  VIADD R181, R3, 0x53 ;  /* 0x0000005303b57836 */ /* 0x000fe20000000000 */
[----:B------:R-:W-:Y:S01]  /*27c0*/  STL [R1+0x92c], R187 ;  /* 0x00092cbb01007387 */ /* 0x000fe20000100800 */
[----:B------:R-:W-:Y:S01]  /*27d0*/  IMAD.MOV R9, RZ, RZ, -R9 ;  /* 0x000000ffff097224 */ /* 0x000fe200078e0a09 */
[----:B------:R-:W-:Y:S01]  /*27e0*/  IABS R51, R182 ;  /* 0x000000b600337213 */ /* 0x000fe20000000000 */
[----:B------:R-:W-:Y:S01]  /*27f0*/  IMAD.HI.U32 R7, R4, R55, RZ ;  /* 0x0000003704077227 */ /* 0x000fe200078e00ff */
[----:B------:R-:W-:Y:S03]  /*2800*/  STL [R1+0x928], R186 ;  /* 0x000928ba01007387 */ /* 0x000fe60000100800 */
[----:B------:R-:W-:Y:S01]  /*2810*/  IMAD R57, R2, R0, R57 ;  /* 0x0000000002397224 */ /* 0x000fe200078e0239 */
[----:B------:R-:W-:Y:S01]  /*2820*/  STL [R1+0x924], R185 ;  /* 0x000924b901007387 */ /* 0x000fe20000100800 */
[----:B------:R-:W-:-:S04]  /*2830*/  IMAD.HI.U32 R0, R4, R11, RZ ;  /* 0x0000000b04007227 */ /* 0x000fc800078e00ff */
[C---:B------:R-:W-:Y:S01]  /*2840*/  IMAD R54, R2.reuse, R8, R13 ;  /* 0x0000000802367224 */ /* 0x040fe200078e020d */
[----:B------:R-:W-:Y:S01]  /*2850*/  IABS R13, R181 ;  /* 0x000000b5000d7213 */ /* 0x000fe20000000000 */
[----:B------:R-:W-:Y:S01]  /*2860*/  IMAD R63, R2, R9, R63 ;  /* 0x00000009023f7224 */ /* 0x000fe200078e023f */
[----:B------:R-:W-:Y:S01]  /*2870*/  IADD3 R0, PT, PT, -R0, RZ, RZ ;  /* 0x000000ff00007210 */ /* 0x000fe20007ffe1ff */
[C---:B------:R-:W-:Y:S02]  /*2880*/  VIADD R184, R3.reuse, 0x50 ;  /* 0x0000005003b87836 */ /* 0x040fe40000000000 */
[----:B------:R-:W-:Y:S02]  /*2890*/  IMAD.MOV R7, RZ, RZ, -R7 ;  /* 0x000000ffff077224 */ /* 0x000fe400078e0a07 */
[C---:B------:R-:W-:Y:S01]  /*28a0*/  VIADD R180, R3.reuse, 0x54 ;  /* 0x0000005403b47836 */ /* 0x040fe20000000000 */
[----:B------:R-:W-:Y:S01]  /*28b0*/  IABS R53, R184 ;  /* 0x000000b800357213 */ /* 0x000fe20000000000 */
[----:B------:R-:W-:Y:S01]  /*28c0*/  IMAD.HI.U32 R9, R4, R15, RZ ;  /* 0x0000000f04097227 */ /* 0x000fe200078e00ff */
[----:B------:R-:W-:Y:S02]  /*28d0*/  STL [R1+0x920], R184 ;  /* 0x000920b801007387 */ /* 0x000fe40000100800 */
[----:B------:R-:W-:Y:S01]  /*28e0*/  IABS R49, R180 ;  /* 0x000000b400317213 */ /* 0x000fe20000000000 */
[----:B------:R-:W-:Y:S01]  /*28f0*/  IMAD R55, R2, R7, R55 ;  /* 0x0000000702377224 */ /* 0x000fe200078e0237 */
[----:B------:R-:W-:Y:S01]  /*2900*/  STL [R1+0x91c], R183 ;  /* 0x00091cb701007387 */ /* 0x000fe20000100800 */
[----:B------:R-:W-:-:S02]  /*2910*/  VIADD R177, R3, 0x57 ;  /* 0x0000005703b17836 */ /* 0x000fc40000000000 */
[----:B------:R-:W-:Y:S01]  /*2920*/  IMAD.MOV R9, RZ, RZ, -R9 ;  /* 0x000000ffff097224 */ /* 0x000fe200078e0a09 */
[----:B------:R-:W-:Y:S01]  /*2930*/  STL [R1+0x918], R182 ;  /* 0x000918b601007387 */ /* 0x000fe20000100800 */
[----:B------:R-:W-:-:S03]  /*2940*/  IMAD.HI.U32 R6, R4, R51, RZ ;  /* 0x0000003304067227 */ /* 0x000fc600078e00ff */
[----:B------:R-:W-:Y:S01]  /*2950*/  STL [R1+0x914], R181 ;  /* 0x000914b501007387 */ /* 0x000fe20000100800 */
[----:B------:R-:W-:-:S03]  /*2960*/  IMAD.HI.U32 R7, R4, R13, RZ ;  /* 0x0000000d04077227 */ /* 0x000fc600078e00ff */
[----:B------:R-:W-:Y:S01]  /*2970*/  STL [R1+0x910], R180 ;  /* 0x000910b401007387 */ /* 0x000fe20000100800 */
[C---:B------:R-:W-:Y:S02]  /*2980*/  VIADD R178, R3.reuse, 0x56 ;  /* 0x0000005603b27836 */ /* 0x040fe40000000000 */
[C---:B------:R-:W-:Y:S01]  /*2990*/  IMAD R52, R2.reuse, R0, R11 ;  /* 0x0000000002347224 */ /* 0x040fe200078e020b */
[----:B------:R-:W-:Y:S01]  /*29a0*/  IABS R11, R177 ;  /* 0x000000b1000b7213 */ /* 0x000fe20000000000 */
[----:B------:R-:W-:Y:S01]  /*29b0*/  IMAD R58, R2, R9, R15 ;  /* 0x00000009023a7224 */ /* 0x000fe200078e020f */
[----:B------:R-:W-:Y:S01]  /*29c0*/  IABS R47, R178 ;  /* 0x000000b2002f7213 */ /* 0x000fe20000000000 */
[C---:B------:R-:W-:Y:S02]  /*29d0*/  VIADD R179, R3.reuse, 0x55 ;  /* 0x0000005503b37836 */ /* 0x040fe40000000000 */
[----:B------:R-:W-:Y:S02]  /*29e0*/  IMAD.MOV R6, RZ, RZ, -R6 ;  /* 0x000000ffff067224 */ /* 0x000fe400078e0a06 */
[----:B------:R-:W-:Y:S01]  /*29f0*/  IMAD.MOV R7, RZ, RZ, -R7 ;  /* 0x000000ffff077224 */ /* 0x000fe200078e0a07 */
[----:B------:R-:W-:Y:S01]  /*2a00*/  IABS R15, R179 ;  /* 0x000000b3000f7213 */ /* 0x000fe20000000000 */
[----:B------:R-:W-:Y:S01]  /*2a10*/  VIADD R175, R3, 0x59 ;  /* 0x0000005903af7836 */ /* 0x000fe20000000000 */
[----:B------:R-:W-:Y:S01]  /*2a20*/  STL [R1+0x90c], R179 ;  /* 0x00090cb301007387 */ /* 0x000fe20000100800 */
[----:B------:R-:W-:-:S03]  /*2a30*/  IMAD.HI.U32 R9, R4, R53, RZ ;  /* 0x0000003504097227 */ /* 0x000fc600078e00ff */
[----:B------:R-:W-:Y:S01]  /*2a40*/  STL [R1+0x908], R178 ;  /* 0x000908b201007387 */ /* 0x000fe20000100800 */
[----:B------:R-:W-:-:S03]  /*2a50*/  IMAD.HI.U32 R8, R4, R49, RZ ;  /* 0x0000003104087227 */ /* 0x000fc600078e00ff */
[----:B------:R-:W-:Y:S01]  /*2a60*/  STL [R1+0x904], R177 ;  /* 0x000904b101007387 */ /* 0x000fe20000100800 */
[C---:B------:R-:W-:Y:S02]  /*2a70*/  IMAD R51, R2.reuse, R6, R51 ;  /* 0x0000000602337224 */ /* 0x040fe400078e0233 */
[----:B------:R-:W-:Y:S01]  /*2a80*/  IMAD R50, R2, R7, R13 ;  /* 0x0000000702327224 */ /* 0x000fe200078e020d */
[----:B------:R-:W-:Y:S01]  /*2a90*/  IABS R13, R175 ;  /* 0x000000af000d7213 */ /* 0x000fe20000000000 */
[----:B------:R-:W-:Y:S02]  /*2aa0*/  IMAD.MOV R9, RZ, RZ, -R9 ;  /* 0x000000ffff097224 */ /* 0x000fe400078e0a09 */
[----:B------:R-:W-:Y:S02]  /*2ab0*/  IMAD.MOV R8, RZ, RZ, -R8 ;  /* 0x000000ffff087224 */ /* 0x000fe400078e0a08 */
[----:B------:R-:W-:Y:S02]  /*2ac0*/  VIADD R176, R3, 0x58 ;  /* 0x0000005803b07836 */ /* 0x000fe40000000000 */
[----:B------:R-:W-:-:S03]  /*2ad0*/  IMAD.HI.U32 R6, R4, R11, RZ ;  /* 0x0000000b04067227 */ /* 0x000fc600078e00ff */
[----:B------:R-:W-:Y:S01]  /*2ae0*/  IABS R45, R176 ;  /* 0x000000b0002d7213 */ /* 0x000fe20000000000 */
[----:B------:R-:W-:Y:S01]  /*2af0*/  IMAD.HI.U32 R0, R4, R47, RZ ;  /* 0x0000002f04007227 */ /* 0x000fe200078e00ff */
[----:B------:R-:W-:Y:S03]  /*2b00*/  STL [R1+0x900], R176 ;  /* 0x000900b001007387 */ /* 0x000fe60000100800 */
[----:B------:R-:W-:Y:S01]  /*2b10*/  IMAD R53, R2, R9, R53 ;  /* 0x0000000902357224 */ /* 0x000fe200078e0235 */
[----:B------:R-:W-:Y:S01]  /*2b20*/  IADD3 R0, PT, PT, -R0, RZ, RZ ;  /* 0x000000ff00007210 */ /* 0x000fe20007ffe1ff */
[----:B------:R-:W-:Y:S01]  /*2b30*/  IMAD R49, R2, R8, R49 ;  /* 0x0000000802317224 */ /* 0x000fe200078e0231 */
[----:B------:R-:W-:Y:S01]  /*2b40*/  STL [R1+0x8e0], R175 ;  /* 0x0008e0af01007387 */ /* 0x000fe20000100800 */
[----:B------:R-:W-:Y:S02]  /*2b50*/  VIADD R174, R3, 0x5a ;  /* 0x0000005a03ae7836 */ /* 0x000fe40000000000 */
[----:B------:R-:W-:-:S02]  /*2b60*/  IMAD.MOV R6, RZ, RZ, -R6 ;  /* 0x000000ffff067224 */ /* 0x000fc400078e0a06 */
[----:B------:R-:W-:Y:S01]  /*2b70*/  VIADD R173, R3, 0x5b ;  /* 0x0000005b03ad7836 */ /* 0x000fe20000000000 */
[----:B------:R-:W-:Y:S01]  /*2b80*/  IABS R43, R174 ;  /* 0x000000ae002b7213 */ /* 0x000fe20000000000 */
[C---:B------:R-:W-:Y:S01]  /*2b90*/  IMAD.HI.U32 R9, R4.reuse, R15, RZ ;  /* 0x0000000f04097227 */ /* 0x040fe200078e00ff */
[----:B------:R-:W-:Y:S03]  /*2ba0*/  STL [R1+0x8dc], R174 ;  /* 0x0008dcae01007387 */ /* 0x000fe60000100800 */
[----:B------:R-:W-:Y:S01]  /*2bb0*/  IMAD.HI.U32 R8, R4, R13, RZ ;  /* 0x0000000d04087227 */ /* 0x000fe200078e00ff */
[----:B------:R-:W-:Y:S03]  /*2bc0*/  STL [R1+0x8d8], R173 ;  /* 0x0008d8ad01007387 */ /* 0x000fe60000100800 */
[----:B------:R-:W-:Y:S01]  /*2bd0*/  IMAD R46, R2, R6, R11 ;  /* 0x00000006022e7224 */ /* 0x000fe200078e020b */
[----:B------:R-:W-:Y:S01]  /*2be0*/  IABS R11, R173 ;  /* 0x000000ad000b7213 */ /* 0x000fe20000000000 */
[----:B------:R-:W-:-:S02]  /*2bf0*/  IMAD.MOV R9, RZ, RZ, -R9 ;  /* 0x000000ffff097224 */ /* 0x000fc400078e0a09 */
[----:B------:R-:W-:Y:S02]  /*2c00*/  IMAD.MOV R8, RZ, RZ, -R8 ;  /* 0x000000ffff087224 */ /* 0x000fe400078e0a08 */
[----:B------:R-:W-:Y:S02]  /*2c10*/  VIADD R171, R3, 0x5d ;  /* 0x0000005d03ab7836 */ /* 0x000fe40000000000 */
[----:B------:R-:W-:-:S04]  /*2c20*/  IMAD.HI.U32 R7, R4, R45, RZ ;  /* 0x0000002d04077227 */ /* 0x000fc800078e00ff */
[C---:B------:R-:W-:Y:S02]  /*2c30*/  VIADD R172, R3.reuse, 0x5c ;  /* 0x0000005c03ac7836 */ /* 0x040fe40000000000 */
[C---:B------:R-:W-:Y:S02]  /*2c40*/  IMAD R48, R2.reuse, R9, R15 ;  /* 0x0000000902307224 */ /* 0x040fe400078e020f */
[C---:B------:R-:W-:Y:S01]  /*2c50*/  IMAD R47, R2.reuse, R0, R47 ;  /* 0x00000000022f7224 */ /* 0x040fe200078e022f */
[----:B------:R-:W-:Y:S01]  /*2c60*/  IABS R41, R172 ;  /* 0x000000ac00297213 */ /* 0x000fe20000000000 */
[----:B------:R-:W-:Y:S01]  /*2c70*/  IMAD R44, R2, R8, R13 ;  /* 0x00000008022c7224 */ /* 0x000fe200078e020d */
[----:B------:R-:W-:Y:S01]  /*2c80*/  IABS R13, R171 ;  /* 0x000000ab000d7213 */ /* 0x000fe20000000000 */
[----:B------:R-:W-:Y:S01]  /*2c90*/  VIADD R169, R3, 0x5f ;  /* 0x0000005f03a97836 */ /* 0x000fe20000000000 */
[----:B------:R-:W-:Y:S01]  /*2ca0*/  STL [R1+0x8d4], R172 ;  /* 0x0008d4ac01007387 */ /* 0x000fe20000100800 */
[----:B------:R-:W-:-:S03]  /*2cb0*/  IMAD.HI.U32 R9, R4, R43, RZ ;  /* 0x0000002b04097227 */ /* 0x000fc600078e00ff */
[----:B------:R-:W-:Y:S01]  /*2cc0*/  IABS R15, R169 ;  /* 0x000000a9000f7213 */ /* 0x000fe20000000000 */
[----:B------:R-:W-:Y:S01]  /*2cd0*/  IMAD.MOV R7, RZ, RZ, -R7 ;  /* 0x000000ffff077224 */ /* 0x000fe200078e0a07 */
[----:B------:R-:W-:Y:S01]  /*2ce0*/  STL [R1+0x8d0], R171 ;  /* 0x0008d0ab01007387 */ /* 0x000fe20000100800 */
[----:B------:R-:W-:Y:S02]  /*2cf0*/  VIADD R170, R3, 0x5e ;  /* 0x0000005e03aa7836 */ /* 0x000fe40000000000 */
[----:B------:R-:W-:-:S03]  /*2d00*/  IMAD.HI.U32 R0, R4, R11, RZ ;  /* 0x0000000b04007227 */ /* 0x000fc600078e00ff */
[----:B------:R-:W-:Y:S01]  /*2d10*/  IABS R39, R170 ;  /* 0x000000aa00277213 */ /* 0x000fe20000000000 */
[----:B------:R-:W-:Y:S01]  /*2d20*/  IMAD.MOV R9, RZ, RZ, -R9 ;  /* 0x000000ffff097224 */ /* 0x000fe200078e0a09 */
[----:B------:R-:W-:Y:S01]  /*2d30*/  IADD3 R0, PT, PT, -R0, RZ, RZ ;  /* 0x000000ff00007210 */ /* 0x000fe20007ffe1ff */
[----:B------:R-:W-:Y:S01]  /*2d40*/  IMAD R45, R2, R7, R45 ;  /* 0x00000007022d7224 */ /* 0x000fe200078e022d */
[----:B------:R-:W-:Y:S01]  /*2d50*/  STL [R1+0x8cc], R170 ;  /* 0x0008ccaa01007387 */ /* 0x000fe20000100800 */
[----:B------:R-:W-:-:S03]  /*2d60*/  IMAD.HI.U32 R7, R4, R13, RZ ;  /* 0x0000000d04077227 */ /* 0x000fc600078e00ff */
[----:B------:R-:W-:Y:S01]  /*2d70*/  STL [R1+0x8c8], R169 ;  /* 0x0008c8a901007387 */ /* 0x000fe20000100800 */
[----:B------:R-:W-:Y:S02]  /*2d80*/  VIADD R167, R3, 0x61 ;  /* 0x0000006103a77836 */ /* 0x000fe40000000000 */
[----:B------:R-:W-:-:S04]  /*2d90*/  IMAD.HI.U32 R6, R4, R41, RZ ;  /* 0x0000002904067227 */ /* 0x000fc800078e00ff */
[----:B------:R-:W-:Y:S02]  /*2da0*/  IMAD R43, R2, R9, R43 ;  /* 0x00000009022b7224 */ /* 0x000fe400078e022b */
[----:B------:R-:W-:Y:S02]  /*2db0*/  VIADD R164, R3, 0x64 ;  /* 0x0000006403a47836 */ /* 0x000fe40000000000 */
[----:B------:R-:W-:-:S03]  /*2dc0*/  IMAD.HI.U32 R9, R4, R15, RZ ;  /* 0x0000000f04097227 */ /* 0x000fc600078e00ff */
[----:B------:R-:W-:Y:S01]  /*2dd0*/  IABS R33, R164 ;  /* 0x000000a400217213 */ /* 0x000fe20000000000 */
[----:B------:R-:W-:Y:S02]  /*2de0*/  IMAD.MOV R7, RZ, RZ, -R7 ;  /* 0x000000ffff077224 */ /* 0x000fe400078e0a07 */
[C---:B------:R-:W-:Y:S02]  /*2df0*/  VIADD R168, R3.reuse, 0x60 ;  /* 0x0000006003a87836 */ /* 0x040fe40000000000 */
[----:B------:R-:W-:Y:S02]  /*2e00*/  VIADD R165, R3, 0x63 ;  /* 0x0000006303a57836 */ /* 0x000fe40000000000 */
[----:B------:R-:W-:Y:S01]  /*2e10*/  IMAD.HI.U32 R8, R4, R39, RZ ;  /* 0x0000002704087227 */ /* 0x000fe200078e00ff */
[----:B------:R-:W-:Y:S01]  /*2e20*/  IABS R37, R168 ;  /* 0x000000a800257213 */ /* 0x000fe20000000000 */
[----:B------:R-:W-:Y:S02]  /*2e30*/  STL [R1+0x8c4], R168 ;  /* 0x0008c4a801007387 */ /* 0x000fe40000100800 */
[----:B------:R-:W-:Y:S01]  /*2e40*/  IMAD R42, R2, R0, R11 ;  /* 0x00000000022a7224 */ /* 0x000fe200078e020b */
[----:B------:R-:W-:Y:S01]  /*2e50*/  IABS R11, R167 ;  /* 0x000000a7000b7213 */ /* 0x000fe20000000000 */
[----:B------:R-:W-:Y:S01]  /*2e60*/  IMAD.MOV R6, RZ, RZ, -R6 ;  /* 0x000000ffff067224 */ /* 0x000fe200078e0a06 */
[----:B------:R-:W-:Y:S01]  /*2e70*/  STL [R1+0x8c0], R167 ;  /* 0x0008c0a701007387 */ /* 0x000fe20000100800 */
[----:B------:R-:W-:-:S02]  /*2e80*/  IMAD.MOV R9, RZ, RZ, -R9 ;  /* 0x000000ffff097224 */ /* 0x000fc400078e0a09 */
[C---:B------:R-:W-:Y:S01]  /*2e90*/  IMAD R40, R2.reuse, R7, R13 ;  /* 0x0000000702287224 */ /* 0x040fe200078e020d */
[----:B------:R-:W-:Y:S01]  /*2ea0*/  IABS R13, R165 ;  /* 0x000000a5000d7213 */ /* 0x000fe20000000000 */
[----:B------:R-:W-:Y:S02]  /*2eb0*/  IMAD.MOV R8, RZ, RZ, -R8 ;  /* 0x000000ffff087224 */ /* 0x000fe400078e0a08 */
[----:B------:R-:W-:Y:S02]  /*2ec0*/  IMAD R41, R2, R6, R41 ;  /* 0x0000000602297224 */ /* 0x000fe400078e0229 */
[----:B------:R-:W-:-:S04]  /*2ed0*/  IMAD.HI.U32 R6, R4, R11, RZ ;  /* 0x0000000b04067227 */ /* 0x000fc800078e00ff */
[C---:B------:R-:W-:Y:S02]  /*2ee0*/  IMAD R38, R2.reuse, R9, R15 ;  /* 0x0000000902267224 */ /* 0x040fe400078e020f */
[----:B------:R-:W-:Y:S02]  /*2ef0*/  VIADD R159, R3, 0x69 ;  /* 0x00000069039f7836 */ /* 0x000fe40000000000 */
[----:B------:R-:W-:Y:S02]  /*2f00*/  IMAD R39, R2, R8, R39 ;  /* 0x0000000802277224 */ /* 0x000fe400078e0227 */
[----:B------:R-:W-:Y:S01]  /*2f10*/  IMAD.HI.U32 R9, R4, R33, RZ ;  /* 0x0000002104097227 */ /* 0x000fe200078e00ff */
[----:B------:R-:W-:-:S03]  /*2f20*/  IABS R17, R159 ;  /* 0x0000009f00117213 */ /* 0x000fc60000000000 */
[----:B------:R-:W-:Y:S02]  /*2f30*/  VIADD R160, R3, 0x68 ;  /* 0x0000006803a07836 */ /* 0x000fe40000000000 */
[----:B------:R-:W-:-:S03]  /*2f40*/  IMAD.HI.U32 R0, R4, R37, RZ ;  /* 0x0000002504007227 */ /* 0x000fc600078e00ff */
[----:B------:R-:W-:Y:S01]  /*2f50*/  IABS R15, R160 ;  /* 0x000000a0000f7213 */ /* 0x000fe20000000000 */
[----:B------:R-:W-:Y:S01]  /*2f60*/  IMAD.HI.U32 R8, R4, R13, RZ ;  /* 0x0000000d04087227 */ /* 0x000fe200078e00ff */
[----:B------:R-:W-:-:S03]  /*2f70*/  IADD3 R0, PT, PT, -R0, RZ, RZ ;  /* 0x000000ff00007210 */ /* 0x000fc60007ffe1ff */
[----:B------:R-:W-:Y:S02]  /*2f80*/  IMAD.MOV R6, RZ, RZ, -R6 ;  /* 0x000000ffff067224 */ /* 0x000fe400078e0a06 */
[----:B------:R-:W-:Y:S02]  /*2f90*/  VIADD R163, R3, 0x65 ;  /* 0x0000006503a37836 */ /* 0x000fe40000000000 */
[----:B------:R-:W-:Y:S02]  /*2fa0*/  IMAD.MOV R9, RZ, RZ, -R9 ;  /* 0x000000ffff097224 */ /* 0x000fe400078e0a09 */
[----:B------:R-:W-:Y:S02]  /*2fb0*/  IMAD.MOV R8, RZ, RZ, -R8 ;  /* 0x000000ffff087224 */ /* 0x000fe400078e0a08 */
[C---:B------:R-:W-:Y:S01]  /*2fc0*/  IMAD R36, R2.reuse, R6, R11 ;  /* 0x0000000602247224 */ /* 0x040fe200078e020b */
[----:B------:R-:W-:Y:S01]  /*2fd0*/  IABS R11, R163 ;  /* 0x000000a3000b7213 */ /* 0x000fe20000000000 */
[----:B------:R-:W-:-:S02]  /*2fe0*/  IMAD R33, R2, R9, R33 ;  /* 0x0000000902217224 */ /* 0x000fc400078e0221 */
[----:B------:R-:W-:Y:S02]  /*2ff0*/  IMAD R34, R2, R8, R13 ;  /* 0x0000000802227224 */ /* 0x000fe400078e020d */
[----:B------:R-:W-:-:S04]  /*3000*/  IMAD.HI.U32 R9, R4, R17, RZ ;  /* 0x0000001104097227 */ /* 0x000fc800078e00ff */
[----:B------:R-:W-:-:S04]  /*3010*/  IMAD.HI.U32 R8, R4, R15, RZ ;  /* 0x0000000f04087227 */ /* 0x000fc800078e00ff */
[----:B------:R-:W-:Y:S02]  /*3020*/  IMAD R37, R2, R0, R37 ;  /* 0x0000000002257224 */ /* 0x000fe400078e0225 */
[----:B------:R-:W-:Y:S02]  /*3030*/  VIADD R162, R3, 0x66 ;  /* 0x0000006603a27836 */ /* 0x000fe40000000000 */
[----:B------:R-:W-:-:S03]  /*3040*/  IMAD.HI.U32 R0, R4, R11, RZ ;  /* 0x0000000b04007227 */ /* 0x000fc600078e00ff */
[----:B------:R-:W-:Y:S01]  /*3050*/  IABS R31, R162 ;  /* 0x000000a2001f7213 */ /* 0x000fe20000000000 */
[----:B------:R-:W-:Y:S01]  /*3060*/  IMAD.MOV R9, RZ, RZ, -R9 ;  /* 0x000000ffff097224 */ /* 0x000fe200078e0a09 */
[----:B------:R-:W-:Y:S01]  /*3070*/  IADD3 R0, PT, PT, -R0, RZ, RZ ;  /* 0x000000ff00007210 */ /* 0x000fe20007ffe1ff */
[C---:B------:R-:W-:Y:S02]  /*3080*/  VIADD R158, R3.reuse, 0x6a ;  /* 0x0000006a039e7836 */ /* 0x040fe40000000000 */
[----:B------:R-:W-:Y:S02]  /*3090*/  IMAD.MOV R8, RZ, RZ, -R8 ;  /* 0x000000ffff087224 */ /* 0x000fe400078e0a08 */
[C---:B------:R-:W-:Y:S02]  /*30a0*/  VIADD R155, R3.reuse, 0x6d ;  /* 0x0000006d039b7836 */ /* 0x040fe40000000000 */
[C---:B------:R-:W-:Y:S01]  /*30b0*/  IMAD R26, R2.reuse, R9, R17 ;  /* 0x00000009021a7224 */ /* 0x040fe200078e0211 */
[----:B------:R-:W-:Y:S01]  /*30c0*/  IABS R9, R158 ;  /* 0x0000009e00097213 */ /* 0x000fe20000000000 */
[----:B------:R-:W-:Y:S01]  /*30d0*/  IMAD R28, R2, R8, R15 ;  /* 0x00000008021c7224 */ /* 0x000fe200078e020f */
[----:B------:R-:W-:Y:S01]  /*30e0*/  IABS R15, R155 ;  /* 0x0000009b000f7213 */ /* 0x000fe20000000000 */
[----:B------:R-:W-:-:S02]  /*30f0*/  VIADD R154, R3, 0x6e ;  /* 0x0000006e039a7836 */ /* 0x000fc40000000000 */
[----:B------:R-:W-:Y:S02]  /*3100*/  VIADD R157, R3, 0x6b ;  /* 0x0000006b039d7836 */ /* 0x000fe40000000000 */
[----:B------:R-:W-:Y:S01]  /*3110*/  IMAD.HI.U32 R6, R4, R31, RZ ;  /* 0x0000001f04067227 */ /* 0x000fe200078e00ff */
[----:B------:R-:W-:-:S03]  /*3120*/  IABS R17, R154 ;  /* 0x0000009a00117213 */ /* 0x000fc60000000000 */
[----:B------:R-:W-:Y:S01]  /*3130*/  IMAD R32, R2, R0, R11 ;  /* 0x0000000002207224 */ /* 0x000fe200078e020b */
[----:B------:R-:W-:Y:S01]  /*3140*/  IABS R11, R157 ;  /* 0x0000009d000b7213 */ /* 0x000fe20000000000 */
[----:B------:R-:W-:-:S04]  /*3150*/  IMAD.HI.U32 R0, R4, R9, RZ ;  /* 0x0000000904007227 */ /* 0x000fc800078e00ff */
[----:B------:R-:W-:Y:S01]  /*3160*/  IMAD.HI.U32 R8, R4, R15, RZ ;  /* 0x0000000f04087227 */ /* 0x000fe200078e00ff */
[----:B------:R-:W-:-:S03]  /*3170*/  IADD3 R24, PT, PT, -R0, RZ, RZ ;  /* 0x000000ff00187210 */ /* 0x000fc60007ffe1ff */
[----:B------:R-:W-:Y:S02]  /*3180*/  IMAD.MOV R6, RZ, RZ, -R6 ;  /* 0x000000ffff067224 */ /* 0x000fe400078e0a06 */
[----:B------:R-:W-:Y:S02]  /*3190*/  IMAD.MOV R8, RZ, RZ, -R8 ;  /* 0x000000ffff087224 */ /* 0x000fe400078e0a08 */
[----:B------:R-:W-:Y:S02]  /*31a0*/  VIADD R153, R3, 0x6f ;  /* 0x0000006f03997836 */ /* 0x000fe40000000000 */
[----:B------:R-:W-:Y:S02]  /*31b0*/  IMAD R31, R2, R6, R31 ;  /* 0x00000006021f7224 */ /* 0x000fe400078e021f */
[----:B------:R-:W-:-:S04]  /*31c0*/  IMAD.HI.U32 R0, R4, R17, RZ ;  /* 0x0000001104007227 */ /* 0x000fc800078e00ff */
[----:B------:R-:W-:-:S04]  /*31d0*/  IMAD.HI.U32 R6, R4, R11, RZ ;  /* 0x0000000b04067227 */ /* 0x000fc800078e00ff */
[C---:B------:R-:W-:Y:S01]  /*31e0*/  IMAD R18, R2.reuse, R8, R15 ;  /* 0x0000000802127224 */ /* 0x040fe200078e020f */
[----:B------:R-:W-:Y:S01]  /*31f0*/  IABS R15, R153 ;  /* 0x00000099000f7213 */ /* 0x000fe20000000000 */
[----:B------:R-:W-:Y:S02]  /*3200*/  IMAD.MOV R0, RZ, RZ, -R0 ;  /* 0x000000ffff007224 */ /* 0x000fe400078e0a00 */
[----:B------:R-:W-:Y:S02]  /*3210*/  IMAD.MOV R6, RZ, RZ, -R6 ;  /* 0x000000ffff067224 */ /* 0x000fe400078e0a06 */
[----:B------:R-:W-:Y:S02]  /*3220*/  VIADD R151, R3, 0x71 ;  /* 0x0000007103977836 */ /* 0x000fe40000000000 */
[C---:B------:R-:W-:Y:S02]  /*3230*/  IMAD R16, R2.reuse, R0, R17 ;  /* 0x0000000002107224 */ /* 0x040fe400078e0211 */
[----:B------:R-:W-:Y:S01]  /*3240*/  IMAD R22, R2, R6, R11 ;  /* 0x0000000602167224 */ /* 0x000fe200078e020b */
[----:B------:R-:W-:Y:S01]  /*3250*/  IABS R11, R151 ;  /* 0x00000097000b7213 */ /* 0x000fe20000000000 */
[----:B------:R-:W-:-:S04]  /*3260*/  IMAD.HI.U32 R0, R4, R15, RZ ;  /* 0x0000000f04007227 */ /* 0x000fc800078e00ff */
[----:B------:R-:W-:Y:S01]  /*3270*/  @!P2 IMAD.IADD R135, R135, 0x1, -R2 ;  /* 0x000000018787a824 */ /* 0x000fe200078e0a02 */
[----:B---3--:R-:W-:Y:S01]  /*3280*/  IADD3 R14, PT, PT, -R0, RZ, RZ ;  /* 0x000000ff000e7210 */ /* 0x008fe20007ffe1ff */
[----:B------:R-:W-:Y:S01]  /*3290*/  IMAD.HI.U32 R0, R4, R11, RZ ;  /* 0x0000000b04007227 */ /* 0x000fe200078e00ff */
[----:B------:R-:W-:-:S03]  /*32a0*/  ISETP.GT.U32.AND P2, PT, R2, R132, PT ;  /* 0x000000840200720c */ /* 0x000fc60003f44070 */
[----:B------:R-:W-:Y:S02]  /*32b0*/  IMAD.MOV R0, RZ, RZ, -R0 ;  /* 0x000000ffff007224 */ /* 0x000fe400078e0a00 */
[--C-:B------:R-:W-:Y:S01]  /*32c0*/  @!P6 IMAD.IADD R133, R133, 0x1, -R2.reuse ;  /* 0x000000018585e824 */ /* 0x100fe200078e0a02 */
[C---:B------:R-:W-:Y:S01]  /*32d0*/  ISETP.GT.U32.AND P6, PT, R2.reuse, R127, PT ;  /* 0x0000007f0200720c */ /* 0x040fe20003fc4070 */
[----:B------:R-:W-:Y:S01]  /*32e0*/  IMAD R11, R2, R0, R11 ;  /* 0x00000000020b7224 */ /* 0x000fe200078e020b */
[----:B------:R-:W-:Y:S01]  /*32f0*/  LOP3.LUT R0, R248, 0x7f, RZ, 0xc0, !PT ;  /* 0x0000007ff8007812 */ /* 0x000fe200078ec0ff */
[--C-:B------:R-:W-:Y:S01]  /*3300*/  @!P4 IMAD.IADD R130, R130, 0x1, -R2.reuse ;  /* 0x000000018282c824 */ /* 0x100fe200078e0a02 */
[----:B------:R-:W-:Y:S01]  /*3310*/  ISETP.GT.U32.AND P4, PT, R2, R123, PT ;  /* 0x0000007b0200720c */ /* 0x000fe20003f84070 */
[----:B------:R-:W-:Y:S01]  /*3320*/  @!P3 IMAD.IADD R128, R128, 0x1, -R2 ;  /* 0x000000018080b824 */ /* 0x000fe200078e0a02 */
[----:B------:R-:W-:Y:S01]  /*3330*/  ISETP.GT.U32.AND P3, PT, R2, R121, PT ;  /* 0x000000790200720c */ /* 0x000fe20003f64070 */
[----:B-1----:R-:W-:-:S02]  /*3340*/  IMAD R251, R5, 0x80, R0 ;  /* 0x0000008005fb7824 */ /* 0x002fc400078e0200 */
[--C-:B------:R-:W-:Y:S01]  /*3350*/  @!P2 IMAD.IADD R132, R132, 0x1, -R2.reuse ;  /* 0x000000018484a824 */ /* 0x100fe200078e0a02 */
[C---:B------:R-:W-:Y:S01]  /*3360*/  ISETP.GT.U32.AND P2, PT, R2.reuse, R125, PT ;  /* 0x0000007d0200720c */ /* 0x040fe20003f44070 */
[--C-:B------:R-:W-:Y:S01]  /*3370*/  @!P5 IMAD.IADD R131, R131, 0x1, -R2.reuse ;  /* 0x000000018383d824 */ /* 0x100fe200078e0a02 */
[----:B------:R-:W-:Y:S01]  /*3380*/  IABS R5, R251 ;  /* 0x000000fb00057213 */ /* 0x000fe20000000000 */
[--C-:B------:R-:W-:Y:S01]  /*3390*/  @!P6 IMAD.IADD R127, R127, 0x1, -R2.reuse ;  /* 0x000000017f7fe824 */ /* 0x100fe200078e0a02 */
[C---:B------:R-:W-:Y:S01]  /*33a0*/  ISETP.GT.U32.AND P5, PT, R2.reuse, R124, PT ;  /* 0x0000007c0200720c */ /* 0x040fe20003fa4070 */
[----:B------:R-:W-:Y:S01]  /*33b0*/  VIADD R166, R3, 0x62 ;  /* 0x0000006203a67836 */ /* 0x000fe20000000000 */
[C---:B------:R-:W-:Y:S01]  /*33c0*/  ISETP.GT.U32.AND P6, PT, R2.reuse, R133, PT ;  /* 0x000000850200720c */ /* 0x040fe20003fc4070 */
[----:B------:R-:W-:Y:S01]  /*33d0*/  IMAD.HI.U32 R19, R19, R5, RZ ;  /* 0x0000000513137227 */ /* 0x000fe200078e00ff */
[----:B------:R-:W-:Y:S02]  /*33e0*/  @!P4 IADD3 R123, PT, PT, R123, -R2, RZ ;  /* 0x800000027b7bc210 */ /* 0x000fe40007ffe0ff */
[----:B------:R-:W-:Y:S01]  /*33f0*/  IABS R35, R166 ;  /* 0x000000a600237213 */ /* 0x000fe20000000000 */
[----:B------:R-:W-:Y:S01]  /*3400*/  IMAD.MOV R19, RZ, RZ, -R19 ;  /* 0x000000ffff137224 */ /* 0x000fe200078e0a13 */
[----:B------:R-:W-:Y:S01]  /*3410*/  STL [R1+0x8bc], R166 ;  /* 0x0008bca601007387 */ /* 0x000fe20000100800 */
[--C-:B------:R-:W-:Y:S01]  /*3420*/  @!P3 IMAD.IADD R121, R121, 0x1, -R2.reuse ;  /* 0x000000017979b824 */ /* 0x100fe200078e0a02 */
[C---:B------:R-:W-:Y:S01]  /*3430*/  ISETP.GT.U32.AND P3, PT, R2.reuse, R127, PT ;  /* 0x0000007f0200720c */ /* 0x040fe20003f64070 */
[----:B------:R-:W-:Y:S01]  /*3440*/  IMAD R5, R23, R19, R5 ;  /* 0x0000001317057224 */ /* 0x000fe200078e0205 */
[----:B------:R-:W-:Y:S01]  /*3450*/  STL [R1+0x8b8], R165 ;  /* 0x0008b8a501007387 */ /* 0x000fe20000100800 */
[--C-:B------:R-:W-:Y:S01]  /*3460*/  @!P2 IMAD.IADD R125, R125, 0x1, -R2.reuse ;  /* 0x000000017d7da824 */ /* 0x100fe200078e0a02 */
[----:B------:R-:W-:Y:S01]  /*3470*/  ISETP.GT.U32.AND P2, PT, R2, R131, PT ;  /* 0x000000830200720c */ /* 0x000fe20003f44070 */
[--C-:B------:R-:W-:Y:S01]  /*3480*/  @!P5 IMAD.IADD R124, R124, 0x1, -R2.reuse ;  /* 0x000000017c7cd824 */ /* 0x100fe200078e0a02 */
[----:B------:R-:W-:Y:S01]  /*3490*/  ISETP.GT.U32.AND P0, PT, R23, R5, PT ;  /* 0x000000051700720c */ /* 0x000fe20003f04070 */
[--C-:B------:R-:W-:Y:S01]  /*34a0*/  @!P6 IMAD.IADD R133, R133, 0x1, -R2.reuse ;  /* 0x000000018585e824 */ /* 0x100fe200078e0a02 */
[----:B------:R-:W-:Y:S01]  /*34b0*/  ISETP.GT.U32.AND P5, PT, R2, R130, PT ;  /* 0x000000820200720c */ /* 0x000fe20003fa4070 */
[----:B------:R-:W-:Y:S01]  /*34c0*/  IMAD.HI.U32 R7, R4, R35, RZ ;  /* 0x0000002304077227 */ /* 0x000fe200078e00ff */
[C---:B------:R-:W-:Y:S01]  /*34d0*/  ISETP.GT.U32.AND P6, PT, R2.reuse, R121, PT ;  /* 0x000000790200720c */ /* 0x040fe20003fc4070 */
[----:B------:R-:W-:Y:S02]  /*34e0*/  STL [R1+0x8b4], R164 ;  /* 0x0008b4a401007387 */ /* 0x000fe40000100800 */
[--C-:B------:R-:W-:Y:S01]  /*34f0*/  @!P3 IMAD.IADD R127, R127, 0x1, -R2.reuse ;  /* 0x000000017f7fb824 */ /* 0x100fe200078e0a02 */
[C---:B------:R-:W-:Y:S01]  /*3500*/  ISETP.GT.U32.AND P3, PT, R2.reuse, R120, PT ;  /* 0x000000780200720c */ /* 0x040fe20003f64070 */
[----:B------:R-:W-:Y:S01]  /*3510*/  IMAD.MOV R7, RZ, RZ, -R7 ;  /* 0x000000ffff077224 */ /* 0x000fe200078e0a07 */
[----:B------:R-:W-:Y:S01]  /*3520*/  STL [R1+0x8b0], R163 ;  /* 0x0008b0a301007387 */ /* 0x000fe20000100800 */
[--C-:B------:R-:W-:Y:S01]  /*3530*/  @!P2 IMAD.IADD R131, R131, 0x1, -R2.reuse ;  /* 0x000000018383a824 */ /* 0x100fe200078e0a02 */
[C---:B------:R-:W-:Y:S01]  /*3540*/  ISETP.GT.U32.AND P2, PT, R2.reuse, R125, PT ;  /* 0x0000007d0200720c */ /* 0x040fe20003f44070 */
[----:B------:R-:W-:Y:S01]  /*3550*/  @!P0 IMAD.IADD R5, R5, 0x1, -R23 ;  /* 0x0000000105058824 */ /* 0x000fe200078e0a17 */
[----:B------:R-:W-:Y:S01]  /*3560*/  ISETP.GT.U32.AND P0, PT, R2, R135, PT ;  /* 0x000000870200720c */ /* 0x000fe20003f04070 */
[--C-:B------:R-:W-:Y:S01]  /*3570*/  @!P5 IMAD.IADD R130, R130, 0x1, -R2.reuse ;  /* 0x000000018282d824 */ /* 0x100fe200078e0a02 */
[C---:B------:R-:W-:Y:S01]  /*3580*/  ISETP.GT.U32.AND P5, PT, R2.reuse, R124, PT ;  /* 0x0000007c0200720c */ /* 0x040fe20003fa4070 */
[--C-:B------:R-:W-:Y:S01]  /*3590*/  @!P6 IMAD.IADD R121, R121, 0x1, -R2.reuse ;  /* 0x000000017979e824 */ /* 0x100fe200078e0a02 */
[----:B------:R-:W-:Y:S01]  /*35a0*/  ISETP.GT.U32.AND P1, PT, R23, R5, PT ;  /* 0x000000051700720c */ /* 0x000fe20003f24070 */
[C---:B------:R-:W-:Y:S01]  /*35b0*/  IMAD R35, R2.reuse, R7, R35 ;  /* 0x0000000702237224 */ /* 0x040fe200078e0223 */
[----:B------:R-:W-:Y:S01]  /*35c0*/  ISETP.GT.U32.AND P6, PT, R2, R114, PT ;  /* 0x000000720200720c */ /* 0x000fe20003fc4070 */
[--C-:B------:R-:W-:Y:S01]  /*35d0*/  @!P3 IMAD.IADD R120, R120, 0x1, -R2.reuse ;  /* 0x000000017878b824 */ /* 0x100fe200078e0a02 */
[C---:B------:R-:W-:Y:S01]  /*35e0*/  ISETP.GT.U32.AND P3, PT, R2.reuse, R113, PT ;  /* 0x000000710200720c */ /* 0x040fe20003f64070 */
[----:B------:R-:W-:Y:S01]  /*35f0*/  VIADD R161, R3, 0x67 ;  /* 0x0000006703a17836 */ /* 0x000fe20000000000 */
[----:B------:R-:W-:Y:S01]  /*3600*/  STL [R1+0x8ac], R162 ;  /* 0x0008aca201007387 */ /* 0x000fe20000100800 */
[--C-:B------:R-:W-:Y:S01]  /*3610*/  @!P2 IMAD.IADD R125, R125, 0x1, -R2.reuse ;  /* 0x000000017d7da824 */ /* 0x100fe200078e0a02 */
[----:B------:R-:W-:Y:S01]  /*3620*/  ISETP.GT.U32.AND P2, PT, R2, R118, PT ;  /* 0x000000760200720c */ /* 0x000fe20003f44070 */
[----:B------:R-:W-:Y:S01]  /*3630*/  VIADD R156, R3, 0x6c ;  /* 0x0000006c039c7836 */ /* 0x000fe20000000000 */
[----:B------:R-:W-:Y:S01]  /*3640*/  @!P0 IADD3 R135, PT, PT, R135, -R2, RZ ;  /* 0x8000000287878210 */ /* 0x000fe20007ffe0ff */
        /* <DEDUP_REMOVED lines=8> */
[----:B------:R-:W-:Y:S01]  /*36d0*/  VIADD R152, R3, 0x70 ;  /* 0x0000007003987836 */ /* 0x000fe20000000000 */
[----:B------:R-:W-:Y:S01]  /*36e0*/  IABS R13, R161 ;  /* 0x000000a1000d7213 */ /* 0x000fe20000000000 */
[--C-:B------:R-:W-:Y:S01]  /*36f0*/  @!P2 IMAD.IADD R118, R118, 0x1, -R2.reuse ;  /* 0x000000017676a824 */ /* 0x100fe200078e0a02 */
[C---:B------:R-:W-:Y:S01]  /*3700*/  ISETP.GT.U32.AND P2, PT, R2.reuse, R111, PT ;  /* 0x0000006f0200720c */ /* 0x040fe20003f44070 */
[----:B------:R-:W-:Y:S01]  /*3710*/  IMAD R15, R2, R14, R15 ;  /* 0x0000000e020f7224 */ /* 0x000fe200078e020f */
[----:B------:R-:W-:Y:S01]  /*3720*/  STL [R1+0x8a8], R161 ;  /* 0x0008a8a101007387 */ /* 0x000fe20000100800 */
[--C-:B------:R-:W-:Y:S01]  /*3730*/  @!P0 IMAD.IADD R126, R126, 0x1, -R2.reuse ;  /* 0x000000017e7e8824 */ /* 0x100fe200078e0a02 */
[C---:B------:R-:W-:Y:S01]  /*3740*/  ISETP.GT.U32.AND P0, PT, R2.reuse, R132, PT ;  /* 0x000000840200720c */ /* 0x040fe20003f04070 */
[--C-:B------:R-:W-:Y:S01]  /*3750*/  @!P1 IMAD.IADD R129, R129, 0x1, -R2.reuse ;  /* 0x0000000181819824 */ /* 0x100fe200078e0a02 */
[C---:B------:R-:W-:Y:S01]  /*3760*/  ISETP.GT.U32.AND P1, PT, R2.reuse, R122, PT ;  /* 0x0000007a0200720c */ /* 0x040fe20003f24070 */
[--C-:B------:R-:W-:Y:S01]  /*3770*/  @!P5 IMAD.IADD R117, R117, 0x1, -R2.reuse ;  /* 0x000000017575d824 */ /* 0x100fe200078e0a02 */
[----:B------:R-:W-:Y:S01]  /*3780*/  ISETP.GT.U32.AND P5, PT, R2, R110, PT ;  /* 0x0000006e0200720c */ /* 0x000fe20003fa4070 */
[--C-:B------:R-:W-:Y:S01]  /*3790*/  @!P6 IMAD.IADD R120, R120, 0x1, -R2.reuse ;  /* 0x000000017878e824 */ /* 0x100fe200078e0a02 */
[----:B------:R-:W-:Y:S01]  /*37a0*/  ISETP.GT.U32.AND P4, PT, R2, R129, PT ;  /* 0x000000810200720c */ /* 0x000fe20003f84070 */
[----:B------:R-:W-:Y:S01]  /*37b0*/  IMAD.HI.U32 R7, R4, R13, RZ ;  /* 0x0000000d04077227 */ /* 0x000fe200078e00ff */
[----:B------:R-:W-:Y:S03]  /*37c0*/  STL [R1+0x8a4], R160 ;  /* 0x0008a4a001007387 */ /* 0x000fe60000100800 */
[--C-:B------:R-:W-:Y:S01]  /*37d0*/  @!P2 IMAD.IADD R111, R111, 0x1, -R2.reuse ;  /* 0x000000016f6fa824 */ /* 0x100fe200078e0a02 */
[----:B------:R-:W-:Y:S01]  /*37e0*/  ISETP.GT.U32.AND P2, PT, R2, R117, PT ;  /* 0x000000750200720c */ /* 0x000fe20003f44070 */
[--C-:B------:R-:W-:Y:S01]  /*37f0*/  @!P0 IMAD.IADD R132, R132, 0x1, -R2.reuse ;  /* 0x0000000184848824 */ /* 0x100fe200078e0a02 */
[----:B------:R-:W-:Y:S01]  /*3800*/  ISETP.GT.U32.AND P0, PT, R2, R126, PT ;  /* 0x0000007e0200720c */ /* 0x000fe20003f04070 */
[--C-:B------:R-:W-:Y:S01]  /*3810*/  @!P1 IMAD.IADD R122, R122, 0x1, -R2.reuse ;  /* 0x000000017a7a9824 */ /* 0x100fe200078e0a02 */
[----:B------:R-:W-:Y:S01]  /*3820*/  ISETP.GT.U32.AND P1, PT, R2, R128, PT ;  /* 0x000000800200720c */ /* 0x000fe20003f24070 */
[--C-:B------:R-:W-:Y:S01]  /*3830*/  @!P5 IMAD.IADD R110, R110, 0x1, -R2.reuse ;  /* 0x000000016e6ed824 */ /* 0x100fe200078e0a02 */
[----:B------:R-:W-:Y:S01]  /*3840*/  STL [R1+0x8a0], R159 ;  /* 0x0008a09f01007387 */ /* 0x000fe20000100800 */
[----:B------:R-:W-:Y:S01]  /*3850*/  @!P4 IMAD.IADD R129, R129, 0x1, -R2 ;  /* 0x000000018181c824 */ /* 0x000fe200078e0a02 */
[----:B------:R-:W-:Y:S01]  /*3860*/  ISETP.GT.U32.AND P4, PT, R2, R123, PT ;  /* 0x0000007b0200720c */ /* 0x000fe20003f84070 */
[----:B------:R-:W-:Y:S01]  /*3870*/  IMAD.MOV R7, RZ, RZ, -R7 ;  /* 0x000000ffff077224 */ /* 0x000fe200078e0a07 */
[----:B------:R-:W-:Y:S01]  /*3880*/  STL [R1+0x89c], R158 ;  /* 0x00089c9e01007387 */ /* 0x000fe20000100800 */
[----:B------:R-:W-:-:S02]  /*3890*/  VIADD R148, R3, 0x74 ;  /* 0x0000007403947836 */ /* 0x000fc40000000000 */
[--C-:B------:R-:W-:Y:S01]  /*38a0*/  @!P2 IMAD.IADD R117, R117, 0x1, -R2.reuse ;  /* 0x000000017575a824 */ /* 0x100fe200078e0a02 */
[C---:B------:R-:W-:Y:S01]  /*38b0*/  ISETP.GT.U32.AND P2, PT, R2.reuse, R111, PT ;  /* 0x0000006f0200720c */ /* 0x040fe20003f44070 */
[----:B------:R-:W-:Y:S01]  /*38c0*/  IMAD R30, R2, R7, R13 ;  /* 0x00000007021e7224 */ /* 0x000fe200078e020d */
[----:B------:R-:W-:Y:S01]  /*38d0*/  @!P0 IADD3 R126, PT, PT, R126, -R2, RZ ;  /* 0x800000027e7e8210 */ /* 0x000fe20007ffe0ff */
[--C-:B------:R-:W-:Y:S01]  /*38e0*/  @!P1 IMAD.IADD R128, R128, 0x1, -R2.reuse ;  /* 0x0000000180809824 */ /* 0x100fe200078e0a02 */
[C---:B------:R-:W-:Y:S01]  /*38f0*/  ISETP.GT.U32.AND P1, PT, R2.reuse, R122, PT ;  /* 0x0000007a0200720c */ /* 0x040fe20003f24070 */
[----:B------:R-:W-:Y:S01]  /*3900*/  VIADD R149, R3, 0x73 ;  /* 0x0000007303957836 */ /* 0x000fe20000000000 */
[C---:B------:R-:W-:Y:S01]  /*3910*/  ISETP.GT.U32.AND P0, PT, R2.reuse, R119, PT ;  /* 0x000000770200720c */ /* 0x040fe20003f04070 */
[--C-:B------:R-:W-:Y:S01]  /*3920*/  @!P4 IMAD.IADD R123, R123, 0x1, -R2.reuse ;  /* 0x000000017b7bc824 */ /* 0x100fe200078e0a02 */
[C---:B------:R-:W-:Y:S01]  /*3930*/  ISETP.GT.U32.AND P4, PT, R2.reuse, R116, PT ;  /* 0x000000740200720c */ /* 0x040fe20003f84070 */
[C---:B------:R-:W-:Y:S01]  /*3940*/  VIADD R145, R3.reuse, 0x77 ;  /* 0x0000007703917836 */ /* 0x040fe20000000000 */
[----:B------:R-:W-:Y:S01]  /*3950*/  IABS R13, R156 ;  /* 0x0000009c000d7213 */ /* 0x000fe20000000000 */
[----:B------:R-:W-:Y:S01]  /*3960*/  VIADD R143, R3, 0x79 ;  /* 0x00000079038f7836 */ /* 0x000fe20000000000 */
[----:B------:R-:W-:Y:S01]  /*3970*/  STL [R1+0x898], R157 ;  /* 0x0008989d01007387 */ /* 0x000fe20000100800 */
[--C-:B------:R-:W-:Y:S01]  /*3980*/  @!P2 IMAD.IADD R111, R111, 0x1, -R2.reuse ;  /* 0x000000016f6fa824 */ /* 0x100fe200078e0a02 */
[----:B------:R-:W-:Y:S01]  /*3990*/  ISETP.GT.U32.AND P2, PT, R2, R104, PT ;  /* 0x000000680200720c */ /* 0x000fe20003f44070 */
[----:B------:R-:W-:Y:S01]  /*39a0*/  IMAD.HI.U32 R7, R4, R13, RZ ;  /* 0x0000000d04077227 */ /* 0x000fe200078e00ff */
[----:B------:R-:W-:Y:S01]  /*39b0*/  IABS R14, R145 ;  /* 0x00000091000e7213 */ /* 0x000fe20000000000 */
[----:B------:R-:W-:Y:S01]  /*39c0*/  STL [R1+0x894], R156 ;  /* 0x0008949c01007387 */ /* 0x000fe20000100800 */
[----:B------:R-:W-:Y:S01]  /*39d0*/  IABS R19, R143 ;  /* 0x0000008f00137213 */ /* 0x000fe20000000000 */
[--C-:B------:R-:W-:Y:S01]  /*39e0*/  @!P1 IMAD.IADD R122, R122, 0x1, -R2.reuse ;  /* 0x000000017a7a9824 */ /* 0x100fe200078e0a02 */
[C---:B------:R-:W-:Y:S01]  /*39f0*/  ISETP.GT.U32.AND P1, PT, R2.reuse, R115, PT ;  /* 0x000000730200720c */ /* 0x040fe20003f24070 */
[--C-:B------:R-:W-:Y:S01]  /*3a00*/  @!P0 IMAD.IADD R119, R119, 0x1, -R2.reuse ;  /* 0x0000000177778824 */ /* 0x100fe200078e0a02 */
[----:B------:R-:W-:Y:S01]  /*3a10*/  ISETP.GT.U32.AND P0, PT, R2, R112, PT ;  /* 0x000000700200720c */ /* 0x000fe20003f04070 */
[----:B------:R-:W-:Y:S01]  /*3a20*/  IMAD.MOV R7, RZ, RZ, -R7 ;  /* 0x000000ffff077224 */ /* 0x000fe200078e0a07 */
[----:B------:R-:W-:Y:S01]  /*3a30*/  @!P4 IADD3 R116, PT, PT, R116, -R2, RZ ;  /* 0x800000027474c210 */ /* 0x000fe20007ffe0ff */
[C---:B------:R-:W-:Y:S01]  /*3a40*/  VIADD R146, R3.reuse, 0x76 ;  /* 0x0000007603927836 */ /* 0x040fe20000000000 */
[----:B------:R-:W-:Y:S01]  /*3a50*/  ISETP.GT.U32.AND P4, PT, R2, R109, PT ;  /* 0x0000006d0200720c */ /* 0x000fe20003f84070 */
[--C-:B------:R-:W-:Y:S01]  /*3a60*/  @!P2 IMAD.IADD R104, R104, 0x1, -R2.reuse ;  /* 0x000000016868a824 */ /* 0x100fe200078e0a02 */
[C---:B------:R-:W-:Y:S01]  /*3a70*/  ISETP.GT.U32.AND P3, PT, R2.reuse, R119, PT ;  /* 0x000000770200720c */ /* 0x040fe20003f64070 */
[C---:B------:R-:W-:Y:S01]  /*3a80*/  IMAD R10, R2.reuse, R7, R13 ;  /* 0x00000007020a7224 */ /* 0x040fe200078e020d */
[C---:B------:R-:W-:Y:S01]  /*3a90*/  ISETP.GT.U32.AND P5, PT, R2.reuse, R116, PT ;  /* 0x000000740200720c */ /* 0x040fe20003fa4070 */
[----:B------:R-:W-:Y:S01]  /*3aa0*/  VIADD R140, R3, 0x7c ;  /* 0x0000007c038c7836 */ /* 0x000fe20000000000 */
[C---:B------:R-:W-:Y:S01]  /*3ab0*/  ISETP.GT.U32.AND P2, PT, R2.reuse, R97, PT ;  /* 0x000000610200720c */ /* 0x040fe20003f44070 */
[--C-:B------:R-:W-:Y:S01]  /*3ac0*/  @!P1 IMAD.IADD R115, R115, 0x1, -R2.reuse ;  /* 0x0000000173739824 */ /* 0x100fe200078e0a02 */
[----:B------:R-:W-:Y:S01]  /*3ad0*/  ISETP.GT.U32.AND P1, PT, R2, R108, PT ;  /* 0x0000006c0200720c */ /* 0x000fe20003f24070 */
[--C-:B------:R-:W-:Y:S01]  /*3ae0*/  @!P0 IMAD.IADD R112, R112, 0x1, -R2.reuse ;  /* 0x0000000170708824 */ /* 0x100fe200078e0a02 */
[----:B------:R-:W-:Y:S01]  /*3af0*/  ISETP.GT.U32.AND P0, PT, R2, R118, PT ;  /* 0x000000760200720c */ /* 0x000fe20003f04070 */
[----:B------:R-:W-:Y:S01]  /*3b00*/  IMAD.HI.U32 R134, R4, R19, RZ ;  /* 0x0000001304867227 */ /* 0x000fe200078e00ff */
[----:B------:R-:W-:Y:S01]  /*3b10*/  IABS R13, R152 ;  /* 0x00000098000d7213 */ /* 0x000fe20000000000 */
[----:B------:R-:W-:Y:S01]  /*3b20*/  STL [R1+0x890], R155 ;  /* 0x0008909b01007387 */ /* 0x000fe20000100800 */
[----:B------:R-:W-:Y:S01]  /*3b30*/  IABS R7, R149 ;  /* 0x0000009500077213 */ /* 0x000fe20000000000 */
[--C-:B------:R-:W-:Y:S01]  /*3b40*/  @!P4 IMAD.IADD R109, R109, 0x1, -R2.reuse ;  /* 0x000000016d6dc824 */ /* 0x100fe200078e0a02 */
[----:B------:R-:W-:Y:S01]  /*3b50*/  @!P3 IADD3 R119, PT, PT, R119, -R2, RZ ;  /* 0x800000027777b210 */ /* 0x000fe20007ffe0ff */
[--C-:B------:R-:W-:Y:S01]  /*3b60*/  @!P5 IMAD.IADD R116, R116, 0x1, -R2.reuse ;  /* 0x000000017474d824 */ /* 0x100fe200078e0a02 */
[C---:B------:R-:W-:Y:S01]  /*3b70*/  ISETP.GT.U32.AND P4, PT, R2.reuse, R115, PT ;  /* 0x000000730200720c */ /* 0x040fe20003f84070 */
[--C-:B------:R-:W-:Y:S01]  /*3b80*/  @!P2 IMAD.IADD R97, R97, 0x1, -R2.reuse ;  /* 0x000000016161a824 */ /* 0x100fe200078e0a02 */
[----:B------:R-:W-:Y:S01]  /*3b90*/  ISETP.GT.U32.AND P3, PT, R2, R113, PT ;  /* 0x000000710200720c */ /* 0x000fe20003f64070 */
[--C-:B------:R-:W-:Y:S01]  /*3ba0*/  @!P1 IMAD.IADD R108, R108, 0x1, -R2.reuse ;  /* 0x000000016c6c9824 */ /* 0x100fe200078e0a02 */
[----:B------:R-:W-:Y:S01]  /*3bb0*/  ISETP.GT.U32.AND P1, PT, R2, R114, PT ;  /* 0x000000720200720c */ /* 0x000fe20003f24070 */
[----:B------:R-:W-:Y:S01]  /*3bc0*/  @!P0 IMAD.IADD R118, R118, 0x1, -R2 ;  /* 0x0000000176768824 */ /* 0x000fe200078e0a02 */
[----:B------:R-:W-:Y:S01]  /*3bd0*/  ISETP.GT.U32.AND P0, PT, R2, R112, PT ;  /* 0x000000700200720c */ /* 0x000fe20003f04070 */
[----:B------:R-:W-:Y:S01]  /*3be0*/  IMAD.HI.U32 R6, R4, R13, RZ ;  /* 0x0000000d04067227 */ /* 0x000fe200078e00ff */
[C---:B------:R-:W-:Y:S01]  /*3bf0*/  ISETP.GT.U32.AND P5, PT, R2.reuse, R110, PT ;  /* 0x0000006e0200720c */ /* 0x040fe20003fa4070 */
[----:B------:R-:W-:Y:S01]  /*3c00*/  STL [R1+0x88c], R154 ;  /* 0x00088c9a01007387 */ /* 0x000fe20000100800 */
[----:B------:R-:W-:Y:S01]  /*3c10*/  ISETP.GT.U32.AND P6, PT, R2, R108, PT ;  /* 0x0000006c0200720c */ /* 0x000fe20003fc4070 */
[----:B------:R-:W-:-:S02]  /*3c20*/  IMAD.MOV R6, RZ, RZ, -R6 ;  /* 0x000000ffff067224 */ /* 0x000fc400078e0a06 */
[--C-:B------:R-:W-:Y:S01]  /*3c30*/  @!P4 IMAD.IADD R115, R115, 0x1, -R2.reuse ;  /* 0x000000017373c824 */ /* 0x100fe200078e0a02 */
[C---:B------:R-:W-:Y:S01]  /*3c40*/  ISETP.GT.U32.AND P4, PT, R2.reuse, R109, PT ;  /* 0x0000006d0200720c */ /* 0x040fe20003f84070 */
[--C-:B------:R-:W-:Y:S01]  /*3c50*/  @!P3 IMAD.IADD R113, R113, 0x1, -R2.reuse ;  /* 0x000000017171b824 */ /* 0x100fe200078e0a02 */
[----:B------:R-:W-:Y:S01]  /*3c60*/  ISETP.GT.U32.AND P3, PT, R2, R106, PT ;  /* 0x0000006a0200720c */ /* 0x000fe20003f64070 */
[--C-:B------:R-:W-:Y:S01]  /*3c70*/  @!P1 IMAD.IADD R114, R114, 0x1, -R2.reuse ;  /* 0x0000000172729824 */ /* 0x100fe200078e0a02 */
[----:B------:R-:W-:Y:S01]  /*3c80*/  ISETP.GT.U32.AND P1, PT, R2, R107, PT ;  /* 0x0000006b0200720c */ /* 0x000fe20003f24070 */
[--C-:B------:R-:W-:Y:S01]  /*3c90*/  @!P0 IMAD.IADD R112, R112, 0x1, -R2.reuse ;  /* 0x0000000170708824 */ /* 0x100fe200078e0a02 */
[C---:B------:R-:W-:Y:S01]  /*3ca0*/  ISETP.GT.U32.AND P0, PT, R2.reuse, R105, PT ;  /* 0x000000690200720c */ /* 0x040fe20003f04070 */
[----:B------:R-:W-:Y:S01]  /*3cb0*/  IMAD R13, R2, R6, R13 ;  /* 0x00000006020d7224 */ /* 0x000fe200078e020d */
[----:B------:R-:W-:Y:S01]  /*3cc0*/  @!P5 IADD3 R110, PT, PT, R110, -R2, RZ ;  /* 0x800000026e6ed210 */ /* 0x000fe20007ffe0ff */
[--C-:B------:R-:W-:Y:S01]  /*3cd0*/  @!P6 IMAD.IADD R108, R108, 0x1, -R2.reuse ;  /* 0x000000016c6ce824 */ /* 0x100fe200078e0a02 */
[----:B------:R-:W-:Y:S01]  /*3ce0*/  ISETP.GT.U32.AND P5, PT, R2, R103, PT ;  /* 0x000000670200720c */ /* 0x000fe20003fa4070 */
[----:B------:R-:W-:Y:S01]  /*3cf0*/  IMAD.HI.U32 R12, R4, R7, RZ ;  /* 0x00000007040c7227 */ /* 0x000fe200078e00ff */
[C---:B------:R-:W-:Y:S01]  /*3d00*/  ISETP.GT.U32.AND P6, PT, R2.reuse, R101, PT ;  /* 0x000000650200720c */ /* 0x040fe20003fc4070 */
[----:B------:R-:W-:Y:S01]  /*3d10*/  STL [R1+0x888], R153 ;  /* 0x0008889901007387 */ /* 0x000fe20000100800 */
[----:B------:R-:W-:Y:S01]  /*3d20*/  IABS R6, R148 ;  /* 0x0000009400067213 */ /* 0x000fe20000000000 */
[--C-:B------:R-:W-:Y:S01]  /*3d30*/  @!P4 IMAD.IADD R109, R109, 0x1, -R2.reuse ;  /* 0x000000016d6dc824 */ /* 0x100fe200078e0a02 */
[C---:B------:R-:W-:Y:S01]  /*3d40*/  ISETP.GT.U32.AND P4, PT, R2.reuse, R102, PT ;  /* 0x000000660200720c */ /* 0x040fe20003f84070 */
[--C-:B------:R-:W-:Y:S01]  /*3d50*/  @!P1 IMAD.IADD R107, R107, 0x1, -R2.reuse ;  /* 0x000000016b6b9824 */ /* 0x100fe200078e0a02 */
[----:B------:R-:W-:Y:S01]  /*3d60*/  ISETP.GT.U32.AND P1, PT, R2, R100, PT ;  /* 0x000000640200720c */ /* 0x000fe20003f24070 */
[--C-:B------:R-:W-:Y:S01]  /*3d70*/  @!P3 IMAD.IADD R106, R106, 0x1, -R2.reuse ;  /* 0x000000016a6ab824 */ /* 0x100fe200078e0a02 */
[C---:B------:R-:W-:Y:S01]  /*3d80*/  ISETP.GT.U32.AND P3, PT, R2.reuse, R99, PT ;  /* 0x000000630200720c */ /* 0x040fe20003f64070 */
[--C-:B------:R-:W-:Y:S01]  /*3d90*/  @!P0 IMAD.IADD R105, R105, 0x1, -R2.reuse ;  /* 0x0000000169698824 */ /* 0x100fe200078e0a02 */
[C---:B------:R-:W-:Y:S01]  /*3da0*/  ISETP.GT.U32.AND P0, PT, R2.reuse, R98, PT ;  /* 0x000000620200720c */ /* 0x040fe20003f04070 */
[--C-:B------:R-:W-:Y:S01]  /*3db0*/  @!P5 IMAD.IADD R103, R103, 0x1, -R2.reuse ;  /* 0x000000016767d824 */ /* 0x100fe200078e0a02 */
[C---:B------:R-:W-:Y:S01]  /*3dc0*/  ISETP.GT.U32.AND P5, PT, R2.reuse, R96, PT ;  /* 0x000000600200720c */ /* 0x040fe20003fa4070 */
[--C-:B------:R-:W-:Y:S01]  /*3dd0*/  @!P6 IMAD.IADD R101, R101, 0x1, -R2.reuse ;  /* 0x000000016565e824 */ /* 0x100fe200078e0a02 */
[----:B------:R-:W-:Y:S01]  /*3de0*/  ISETP.GT.U32.AND P6, PT, R2, R107, PT ;  /* 0x0000006b0200720c */ /* 0x000fe20003fc4070 */
[----:B------:R-:W-:Y:S01]  /*3df0*/  IMAD.HI.U32 R25, R4, R6, RZ ;  /* 0x0000000604197227 */ /* 0x000fe200078e00ff */
[----:B------:R-:W-:Y:S01]  /*3e00*/  ISETP.GT.U32.AND P2, PT, R2, R103, PT ;  /* 0x000000670200720c */ /* 0x000fe20003f44070 */
[----:B------:R-:W-:Y:S02]  /*3e10*/  STL [R1+0x884], R152 ;  /* 0x0008849801007387 */ /* 0x000fe40000100800 */
[----:B------:R-:W-:Y:S01]  /*3e20*/  @!P1 IADD3 R100, PT, PT, R100, -R2, RZ ;  /* 0x8000000264649210 */ /* 0x000fe20007ffe0ff */
        /* <DEDUP_REMOVED lines=8> */
[----:B------:R-:W-:Y:S01]  /*3eb0*/  @!P6 IMAD.IADD R107, R107, 0x1, -R2 ;  /* 0x000000016b6be824 */ /* 0x000fe200078e0a02 */
[C---:B------:R-:W-:Y:S01]  /*3ec0*/  ISETP.GT.U32.AND P5, PT, R2.reuse, R102, PT ;  /* 0x000000660200720c */ /* 0x040fe20003fa4070 */
[----:B------:R-:W-:Y:S01]  /*3ed0*/  IMAD.MOV R12, RZ, RZ, -R12 ;  /* 0x000000ffff0c7224 */ /* 0x000fe200078e0a0c */
[----:B------:R-:W-:Y:S01]  /*3ee0*/  @!P2 IADD3 R103, PT, PT, R103, -R2, RZ ;  /* 0x800000026767a210 */ /* 0x000fe20007ffe0ff */
[----:B------:R-:W-:Y:S01]  /*3ef0*/  IMAD.MOV R134, RZ, RZ, -R134 ;  /* 0x000000ffff867224 */ /* 0x000fe200078e0a86 */
[----:B------:R-:W-:Y:S01]  /*3f00*/  ISETP.GT.U32.AND P2, PT, R2, R97, PT ;  /* 0x000000610200720c */ /* 0x000fe20003f44070 */
        /* <DEDUP_REMOVED lines=10> */
[C---:B------:R-:W-:Y:S01]  /*3fb0*/  IMAD R7, R2.reuse, R12, R7 ;  /* 0x0000000c02077224 */ /* 0x040fe200078e0207 */
        /* <DEDUP_REMOVED lines=19> */
[----:B------:R-:W-:Y:S01]  /*40f0*/  IMAD R19, R2, R134, R19 ;  /* 0x0000008602137224 */ /* 0x000fe200078e0213 */
[----:B------:R-:W-:Y:S01]  /*4100*/  @!P4 IADD3 R94, PT, PT, R94, -R2, RZ ;  /* 0x800000025e5ec210 */ /* 0x000fe20007ffe0ff */
[--C-:B------:R-:W-:Y:S01]  /*4110*/  @!P3 IMAD.IADD R92, R92, 0x1, -R2.reuse ;  /* 0x000000015c5cb824 */ /* 0x100fe200078e0a02 */
[C---:B------:R-:W-:Y:S01]  /*4120*/  ISETP.GT.U32.AND P4, PT, R2.reuse, R87, PT ;  /* 0x000000570200720c */ /* 0x040fe20003f84070 */
[--C-:B------:R-:W-:Y:S01]  /*4130*/  @!P0 IMAD.IADD R91, R91, 0x1, -R2.reuse ;  /* 0x000000015b5b8824 */ /* 0x100fe200078e0a02 */
[C---:B------:R-:W-:Y:S01]  /*4140*/  ISETP.GT.U32.AND P3, PT, R2.reuse, R85, PT ;  /* 0x000000550200720c */ /* 0x040fe20003f64070 */
        /* <DEDUP_REMOVED lines=8> */
[----:B------:R-:W-:Y:S01]  /*41d0*/  VIADD R139, R3, 0x7d ;  /* 0x0000007d038b7836 */ /* 0x000fe20000000000 */
[C---:B------:R-:W-:Y:S01]  /*41e0*/  ISETP.GT.U32.AND P2, PT, R2.reuse, R89, PT ;  /* 0x000000590200720c */ /* 0x040fe20003f44070 */
[--C-:B------:R-:W-:Y:S01]  /*41f0*/  @!P4 IMAD.IADD R87, R87, 0x1, -R2.reuse ;  /* 0x000000015757c824 */ /* 0x100fe200078e0a02 */
[C---:B------:R-:W-:Y:S01]  /*4200*/  ISETP.GT.U32.AND P4, PT, R2.reuse, R93, PT ;  /* 0x0000005d0200720c */ /* 0x040fe20003f84070 */
[--C-:B------:R-:W-:Y:S01]  /*4210*/  @!P3 IMAD.IADD R85, R85, 0x1, -R2.reuse ;  /* 0x000000015555b824 */ /* 0x100fe200078e0a02 */
[----:B------:R-:W-:Y:S01]  /*4220*/  ISETP.GT.U32.AND P3, PT, R2, R91, PT ;  /* 0x0000005b0200720c */ /* 0x000fe20003f64070 */
[----:B------:R-:W-:Y:S01]  /*4230*/  VIADD R150, R3, 0x72 ;  /* 0x0000007203967836 */ /* 0x000fe20000000000 */
[----:B------:R-:W-:Y:S01]  /*4240*/  @!P0 IADD3 R84, PT, PT, R84, -R2, RZ ;  /* 0x8000000254548210 */ /* 0x000fe20007ffe0ff */
[--C-:B------:R-:W-:Y:S01]  /*4250*/  @!P5 IMAD.IADD R82, R82, 0x1, -R2.reuse ;  /* 0x000000015252d824 */ /* 0x100fe200078e0a02 */
[----:B------:R-:W-:Y:S01]  /*4260*/  ISETP.GT.U32.AND P0, PT, R2, R90, PT ;  /* 0x0000005a0200720c */ /* 0x000fe20003f04070 */
        /* <DEDUP_REMOVED lines=9> */
[C---:B------:R-:W-:Y:S01]  /*4300*/  ISETP.GT.U32.AND P3, PT, R2.reuse, R85, PT ;  /* 0x000000550200720c */ /* 0x040fe20003f64070 */
[----:B------:R-:W-:Y:S01]  /*4310*/  VIADD R147, R3, 0x75 ;  /* 0x0000007503937836 */ /* 0x000fe20000000000 */
[----:B------:R-:W-:Y:S01]  /*4320*/  ISETP.GT.U32.AND P2, PT, R2, R83, PT ;  /* 0x000000530200720c */ /* 0x000fe20003f44070 */
[--C-:B------:R-:W-:Y:S01]  /*4330*/  @!P0 IMAD.IADD R90, R90, 0x1, -R2.reuse ;  /* 0x000000015a5a8824 */ /* 0x100fe200078e0a02 */
[----:B------:R-:W-:Y:S01]  /*4340*/  ISETP.GT.U32.AND P0, PT, R2, R84, PT ;  /* 0x000000540200720c */ /* 0x000fe20003f04070 */
[--C-:B------:R-:W-:Y:S01]  /*4350*/  @!P5 IMAD.IADD R88, R88, 0x1, -R2.reuse ;  /* 0x000000015858d824 */ /* 0x100fe200078e0a02 */
[----:B------:R-:W-:Y:S01]  /*4360*/  ISETP.GT.U32.AND P5, PT, R2, R81, PT ;  /* 0x000000510200720c */ /* 0x000fe20003fa4070 */
[--C-:B------:R-:W-:Y:S01]  /*4370*/  @!P1 IMAD.IADD R86, R86, 0x1, -R2.reuse ;  /* 0x0000000156569824 */ /* 0x100fe200078e0a02 */
[----:B------:R-:W-:Y:S01]  /*4380*/  ISETP.GT.U32.AND P1, PT, R2, R79, PT ;  /* 0x0000004f0200720c */ /* 0x000fe20003f24070 */
[--C-:B------:R-:W-:Y:S01]  /*4390*/  @!P6 IMAD.IADD R82, R82, 0x1, -R2.reuse ;  /* 0x000000015252e824 */ /* 0x100fe200078e0a02 */
[C---:B------:R-:W-:Y:S01]  /*43a0*/  ISETP.GT.U32.AND P6, PT, R2.reuse, R75, PT ;  /* 0x0000004b0200720c */ /* 0x040fe20003fc4070 */
[----:B------:R-:W-:Y:S01]  /*43b0*/  STL [R1+0x880], R151 ;  /* 0x0008809701007387 */ /* 0x000fe20000100800 */
[----:B------:R-:W-:Y:S01]  /*43c0*/  @!P4 IADD3 R87, PT, PT, R87, -R2, RZ ;  /* 0x800000025757c210 */ /* 0x000fe20007ffe0ff */
        /* <DEDUP_REMOVED lines=12> */
[----:B------:R-:W-:Y:S01]  /*4490*/  STL [R1+0x87c], R150 ;  /* 0x00087c9601007387 */ /* 0x000fe20000100800 */
[----:B------:R-:W-:Y:S01]  /*44a0*/  ISETP.GT.U32.AND P6, PT, R2, R81, PT ;  /* 0x000000510200720c */ /* 0x000fe20003fc4070 */
[--C-:B------:R-:W-:Y:S01]  /*44b0*/  @!P4 IMAD.IADD R80, R80, 0x1, -R2.reuse ;  /* 0x000000015050c824 */ /* 0x100fe200078e0a02 */
[----:B------:R-:W-:Y:S01]  /*44c0*/  ISETP.GT.U32.AND P4, PT, R2, R73, PT ;  /* 0x000000490200720c */ /* 0x000fe20003f84070 */
[--C-:B------:R-:W-:Y:S01]  /*44d0*/  @!P3 IMAD.IADD R78, R78, 0x1, -R2.reuse ;  /* 0x000000014e4eb824 */ /* 0x100fe200078e0a02 */
[----:B------:R-:W-:Y:S01]  /*44e0*/  ISETP.GT.U32.AND P3, PT, R2, R71, PT ;  /* 0x000000470200720c */ /* 0x000fe20003f64070 */
[----:B------:R-:W-:Y:S01]  /*44f0*/  STL [R1+0x878], R149 ;  /* 0x0008789501007387 */ /* 0x000fe20000100800 */
        /* <DEDUP_REMOVED lines=18> */
[C---:B------:R-:W-:Y:S01]  /*4620*/  ISETP.GT.U32.AND P1, PT, R2.reuse, R72, PT ;  /* 0x000000480200720c */ /* 0x040fe20003f24070 */
[--C-:B------:R-:W-:Y:S01]  /*4630*/  @!P2 IMAD.IADD R69, R69, 0x1, -R2.reuse ;  /* 0x000000014545a824 */ /* 0x100fe200078e0a02 */
[----:B------:R-:W-:Y:S01]  /*4640*/  ISETP.GT.U32.AND P2, PT, R2, R75, PT ;  /* 0x0000004b0200720c */ /* 0x000fe20003f44070 */
[----:B------:R-:W-:Y:S01]  /*4650*/  VIADD R144, R3, 0x78 ;  /* 0x0000007803907836 */ /* 0x000fe20000000000 */
        /* <DEDUP_REMOVED lines=13> */
[----:B------:R-:W-:Y:S01]  /*4730*/  STL [R1+0x870], R147 ;  /* 0x0008709301007387 */ /* 0x000fe20000100800 */
[C---:B------:R-:W-:Y:S01]  /*4740*/  ISETP.GT.U32.AND P2, PT, R2.reuse, R68, PT ;  /* 0x000000440200720c */ /* 0x040fe20003f44070 */
[----:B------:R-:W-:Y:S01]  /*4750*/  VIADD R142, R3, 0x7a ;  /* 0x0000007a038e7836 */ /* 0x000fe20000000000 */
[----:B------:R-:W-:Y:S01]  /*4760*/  @!P4 IADD3 R71, PT, PT, R71, -R2, RZ ;  /* 0x800000024747c210 */ /* 0x000fe20007ffe0ff */
        /* <DEDUP_REMOVED lines=12> */
[----:B------:R-:W-:Y:S01]  /*4830*/  STL [R1+0x86c], R146 ;  /* 0x00086c9201007387 */ /* 0x000fe20000100800 */
[----:B------:R-:W-:Y:S01]  /*4840*/  ISETP.GT.U32.AND P2, PT, R2, R61, PT ;  /* 0x0000003d0200720c */ /* 0x000fe20003f44070 */
[--C-:B------:R-:W-:Y:S01]  /*4850*/  @!P4 IMAD.IADD R64, R64, 0x1, -R2.reuse ;  /* 0x000000014040c824 */ /* 0x100fe200078e0a02 */
[----:B------:R-:W-:Y:S01]  /*4860*/  ISETP.GT.U32.AND P4, PT, R2, R57, PT ;  /* 0x000000390200720c */ /* 0x000fe20003f84070 */
[--C-:B------:R-:W-:Y:S01]  /*4870*/  @!P5 IMAD.IADD R66, R66, 0x1, -R2.reuse ;  /* 0x000000014242d824 */ /* 0x100fe200078e0a02 */
[----:B------:R-:W-:Y:S01]  /*4880*/  IADD3 R25, PT, PT, -R25, RZ, RZ ;  /* 0x000000ff19197210 */ /* 0x000fe20007ffe1ff */
[--C-:B------:R-:W-:Y:S01]  /*4890*/  @!P3 IMAD.IADD R63, R63, 0x1, -R2.reuse ;  /* 0x000000013f3fb824 */ /* 0x100fe200078e0a02 */
[----:B------:R-:W-:Y:S01]  /*48a0*/  ISETP.GT.U32.AND P3, PT, R2, R56, PT ;  /* 0x000000380200720c */ /* 0x000fe20003f64070 */
[--C-:B------:R-:W-:Y:S01]  /*48b0*/  @!P1 IMAD.IADD R58, R58, 0x1, -R2.reuse ;  /* 0x000000013a3a9824 */ /* 0x100fe200078e0a02 */
[----:B------:R-:W-:Y:S01]  /*48c0*/  ISETP.GT.U32.AND P1, PT, R2, R64, PT ;  /* 0x000000400200720c */ /* 0x000fe20003f24070 */
[--C-:B------:R-:W-:Y:S01]  /*48d0*/  @!P0 IMAD.IADD R62, R62, 0x1, -R2.reuse ;  /* 0x000000013e3e8824 */ /* 0x100fe200078e0a02 */
[----:B------:R-:W-:Y:S01]  /*48e0*/  ISETP.GT.U32.AND P0, PT, R2, R68, PT ;  /* 0x000000440200720c */ /* 0x000fe20003f04070 */
[----:B------:R-:W-:Y:S01]  /*48f0*/  @!P6 IMAD.IADD R60, R60, 0x1, -R2 ;  /* 0x000000013c3ce824 */ /* 0x000fe200078e0a02 */
[C---:B------:R-:W-:Y:S01]  /*4900*/  ISETP.GT.U32.AND P6, PT, R2.reuse, R66, PT ;  /* 0x000000420200720c */ /* 0x040fe20003fc4070 */
[C---:B------:R-:W-:Y:S01]  /*4910*/  IMAD R6, R2.reuse, R25, R6 ;  /* 0x0000001902067224 */ /* 0x040fe200078e0206 */
[----:B------:R-:W-:Y:S01]  /*4920*/  @!P2 IADD3 R61, PT, PT, R61, -R2, RZ ;  /* 0x800000023d3da210 */ /* 0x000fe20007ffe0ff */
[--C-:B------:R-:W-:Y:S01]  /*4930*/  @!P4 IMAD.IADD R57, R57, 0x1, -R2.reuse ;  /* 0x000000013939c824 */ /* 0x100fe200078e0a02 */
[----:B------:R-:W-:Y:S01]  /*4940*/  ISETP.GT.U32.AND P4, PT, R2, R63, PT ;  /* 0x0000003f0200720c */ /* 0x000fe20003f84070 */
[----:B------:R-:W-:Y:S01]  /*4950*/  IMAD.HI.U32 R25, R4, R14, RZ ;  /* 0x0000000e04197227 */ /* 0x000fe200078e00ff */
[----:B------:R-:W-:Y:S01]  /*4960*/  ISETP.GT.U32.AND P2, PT, R2, R67, PT ;  /* 0x000000430200720c */ /* 0x000fe20003f44070 */
[----:B------:R-:W-:Y:S01]  /*4970*/  STL [R1+0x868], R145 ;  /* 0x0008689101007387 */ /* 0x000fe20000100800 */
[----:B------:R-:W-:Y:S01]  /*4980*/  IABS R12, R146 ;  /* 0x00000092000c7213 */ /* 0x000fe20000000000 */
[--C-:B------:R-:W-:Y:S01]  /*4990*/  @!P3 IMAD.IADD R56, R56, 0x1, -R2.reuse ;  /* 0x000000013838b824 */ /* 0x100fe200078e0a02 */
[----:B------:R-:W-:Y:S01]  /*49a0*/  @!P1 IADD3 R64, PT, PT, R64, -R2, RZ ;  /* 0x8000000240409210 */ /* 0x000fe20007ffe0ff */
[--C-:B------:R-:W-:Y:S01]  /*49b0*/  @!P0 IMAD.IADD R68, R68, 0x1, -R2.reuse ;  /* 0x0000000144448824 */ /* 0x100fe200078e0a02 */
[----:B------:R-:W-:Y:S01]  /*49c0*/  ISETP.GT.U32.AND P1, PT, R2, R58, PT ;  /* 0x0000003a0200720c */ /* 0x000fe20003f24070 */
[--C-:B------:R-:W-:Y:S01]  /*49d0*/  @!P6 IMAD.IADD R66, R66, 0x1, -R2.reuse ;  /* 0x000000014242e824 */ /* 0x100fe200078e0a02 */
[C---:B------:R-:W-:Y:S01]  /*49e0*/  ISETP.GT.U32.AND P0, PT, R2.reuse, R62, PT ;  /* 0x0000003e0200720c */ /* 0x040fe20003f04070 */
[----:B------:R-:W-:Y:S01]  /*49f0*/  IMAD.MOV R25, RZ, RZ, -R25 ;  /* 0x000000ffff197224 */ /* 0x000fe200078e0a19 */
[C---:B------:R-:W-:Y:S01]  /*4a00*/  ISETP.GT.U32.AND P6, PT, R2.reuse, R57, PT ;  /* 0x000000390200720c */ /* 0x040fe20003fc4070 */
[--C-:B------:R-:W-:Y:S01]  /*4a10*/  @!P4 IMAD.IADD R63, R63, 0x1, -R2.reuse ;  /* 0x000000013f3fc824 */ /* 0x100fe200078e0a02 */
[C---:B------:R-:W-:Y:S01]  /*4a20*/  ISETP.GT.U32.AND P4, PT, R2.reuse, R56, PT ;  /* 0x000000380200720c */ /* 0x040fe20003f84070 */
[----:B------:R-:W-:Y:S01]  /*4a30*/  @!P2 IMAD.IADD R67, R67, 0x1, -R2 ;  /* 0x000000014343a824 */ /* 0x000fe200078e0a02 */
[C---:B------:R-:W-:Y:S01]  /*4a40*/  ISETP.GT.U32.AND P2, PT, R2.reuse, R61, PT ;  /* 0x0000003d0200720c */ /* 0x040fe20003f44070 */
[----:B------:R-:W-:Y:S01]  /*4a50*/  IMAD R14, R2, R25, R14 ;  /* 0x00000019020e7224 */ /* 0x000fe200078e020e */
[----:B------:R-:W-:Y:S01]  /*4a60*/  IABS R25, R140 ;  /* 0x0000008c00197213 */ /* 0x000fe20000000000 */
[----:B------:R-:W-:Y:S01]  /*4a70*/  IMAD.HI.U32 R17, R4, R12, RZ ;  /* 0x0000000c04117227 */ /* 0x000fe200078e00ff */
[----:B------:R-:W-:Y:S01]  /*4a80*/  IABS R23, R139 ;  /* 0x0000008b00177213 */ /* 0x000fe20000000000 */
[----:B------:R1:W-:Y:S01]  /*4a90*/  STL [R1+0x830], R251 ;  /* 0x000830fb01007387 */ /* 0x0003e20000100800 */
        /* <DEDUP_REMOVED lines=9> */
[----:B------:R-:W-:Y:S01]  /*4b30*/  @!P2 IMAD.IADD R61, R61, 0x1, -R2 ;  /* 0x000000013d3da824 */ /* 0x000fe200078e0a02 */
[----:B------:R-:W-:Y:S01]  /*4b40*/  ISETP.GT.U32.AND P2, PT, R2, R54, PT ;  /* 0x000000360200720c */ /* 0x000fe20003f44070 */
[----:B------:R-:W-:Y:S01]  /*4b50*/  IMAD.MOV R17, RZ, RZ, -R17 ;  /* 0x000000ffff117224 */ /* 0x000fe200078e0a11 */
[----:B------:R-:W-:Y:S01]  /*4b60*/  STL [R1+0x864], R144 ;  /* 0x0008649001007387 */ /* 0x000fe20000100800 */
[----:B------:R-:W-:Y:S01]  /*4b70*/  IMAD.HI.U32 R134, R4, R25, RZ ;  /* 0x0000001904867227 */ /* 0x000fe200078e00ff */
[----:B------:R-:W-:-:S02]  /*4b80*/  ISETP.GT.U32.AND P3, PT, R2, R60, PT ;  /* 0x0000003c0200720c */ /* 0x000fc40003f64070 */
[----:B------:R-:W-:Y:S01]  /*4b90*/  STL [R1+0x860], R143 ;  /* 0x0008608f01007387 */ /* 0x000fe20000100800 */
[--C-:B------:R-:W-:Y:S01]  /*4ba0*/  @!P1 IMAD.IADD R51, R51, 0x1, -R2.reuse ;  /* 0x0000000133339824 */ /* 0x100fe200078e0a02 */
[C---:B------:R-:W-:Y:S01]  /*4bb0*/  ISETP.GT.U32.AND P1, PT, R2.reuse, R44, PT ;  /* 0x0000002c0200720c */ /* 0x040fe20003f24070 */
[--C-:B------:R-:W-:Y:S01]  /*4bc0*/  @!P0 IMAD.IADD R55, R55, 0x1, -R2.reuse ;  /* 0x0000000137378824 */ /* 0x100fe200078e0a02 */
[----:B------:R-:W-:Y:S01]  /*4bd0*/  ISETP.GT.U32.AND P0, PT, R2, R48, PT ;  /* 0x000000300200720c */ /* 0x000fe20003f04070 */
[--C-:B------:R-:W-:Y:S01]  /*4be0*/  @!P6 IMAD.IADD R50, R50, 0x1, -R2.reuse ;  /* 0x000000013232e824 */ /* 0x100fe200078e0a02 */
[C---:B------:R-:W-:Y:S01]  /*4bf0*/  ISETP.GT.U32.AND P6, PT, R2.reuse, R43, PT ;  /* 0x0000002b0200720c */ /* 0x040fe20003fc4070 */
[----:B------:R-:W-:Y:S01]  /*4c00*/  @!P4 IMAD.IADD R49, R49, 0x1, -R2 ;  /* 0x000000013131c824 */ /* 0x000fe200078e0a02 */
[C---:B------:R-:W-:Y:S01]  /*4c10*/  ISETP.GT.U32.AND P4, PT, R2.reuse, R55, PT ;  /* 0x000000370200720c */ /* 0x040fe20003f84070 */
[----:B------:R-:W-:Y:S01]  /*4c20*/  IMAD R12, R2, R17, R12 ;  /* 0x00000011020c7224 */ /* 0x000fe200078e020c */
[----:B------:R-:W-:Y:S01]  /*4c30*/  @!P2 IADD3 R54, PT, PT, R54, -R2, RZ ;  /* 0x800000023636a210 */ /* 0x000fe20007ffe0ff */
[----:B------:R-:W-:Y:S01]  /*4c40*/  IMAD.MOV R134, RZ, RZ, -R134 ;  /* 0x000000ffff867224 */ /* 0x000fe200078e0a86 */
[----:B------:R-:W-:Y:S01]  /*4c50*/  STL [R1+0x85c], R142 ;  /* 0x00085c8e01007387 */ /* 0x000fe20000100800 */
[----:B------:R-:W-:Y:S01]  /*4c60*/  VIADD R141, R3, 0x7b ;  /* 0x0000007b038d7836 */ /* 0x000fe20000000000 */
[C---:B------:R-:W-:Y:S01]  /*4c70*/  ISETP.GT.U32.AND P2, PT, R2.reuse, R47, PT ;  /* 0x0000002f0200720c */ /* 0x040fe20003f44070 */
[----:B------:R-:W-:Y:S01]  /*4c80*/  IMAD R25, R2, R134, R25 ;  /* 0x0000008602197224 */ /* 0x000fe200078e0219 */
[----:B------:R-:W-:Y:S01]  /*4c90*/  @!P1 IADD3 R44, PT, PT, R44, -R2, RZ ;  /* 0x800000022c2c9210 */ /* 0x000fe20007ffe0ff */
[--C-:B------:R-:W-:Y:S01]  /*4ca0*/  @!P0 IMAD.IADD R48, R48, 0x1, -R2.reuse ;  /* 0x0000000130308824 */ /* 0x100fe200078e0a02 */
[C---:B------:R-:W-:Y:S01]  /*4cb0*/  ISETP.GT.U32.AND P1, PT, R2.reuse, R50, PT ;  /* 0x000000320200720c */ /* 0x040fe20003f24070 */
[--C-:B------:R-:W-:Y:S01]  /*4cc0*/  @!P6 IMAD.IADD R43, R43, 0x1, -R2.reuse ;  /* 0x000000012b2be824 */ /* 0x100fe200078e0a02 */
[C---:B------:R-:W-:Y:S01]  /*4cd0*/  ISETP.GT.U32.AND P0, PT, R2.reuse, R54, PT ;  /* 0x000000360200720c */ /* 0x040fe20003f04070 */
[----:B------:R-:W-:Y:S01]  /*4ce0*/  @!P4 IMAD.IADD R55, R55, 0x1, -R2 ;  /* 0x000000013737c824 */ /* 0x000fe200078e0a02 */
[----:B------:R-:W-:Y:S01]  /*4cf0*/  ISETP.GT.U32.AND P4, PT, R2, R49, PT ;  /* 0x000000310200720c */ /* 0x000fe20003f84070 */
[----:B------:R-:W-:Y:S01]  /*4d00*/  IMAD.HI.U32 R134, R4, R23, RZ ;  /* 0x0000001704867227 */ /* 0x000fe200078e00ff */
[----:B------:R-:W-:Y:S01]  /*4d10*/  STL [R1+0x858], R141 ;  /* 0x0008588d01007387 */ /* 0x000fe20000100800 */
[----:B------:R-:W-:-:S02]  /*4d20*/  ISETP.GT.U32.AND P6, PT, R2, R44, PT ;  /* 0x0000002c0200720c */ /* 0x000fc40003fc4070 */
[----:B------:R-:W-:Y:S01]  /*4d30*/  IMAD.MOV R134, RZ, RZ, -R134 ;  /* 0x000000ffff867224 */ /* 0x000fe200078e0a86 */
[----:B------:R-:W-:Y:S01]  /*4d40*/  STL [R1+0x854], R140 ;  /* 0x0008548c01007387 */ /* 0x000fe20000100800 */
[----:B------:R-:W-:Y:S01]  /*4d50*/  VIADD R138, R3, 0x7e ;  /* 0x0000007e038a7836 */ /* 0x000fe20000000000 */
[----:B------:R-:W-:Y:S01]  /*4d60*/  IABS R17, R144 ;  /* 0x0000009000117213 */ /* 0x000fe20000000000 */
[--C-:B------:R-:W-:Y:S01]  /*4d70*/  @!P1 IMAD.IADD R50, R50, 0x1, -R2.reuse ;  /* 0x0000000132329824 */ /* 0x100fe200078e0a02 */
[----:B------:R-:W-:Y:S01]  /*4d80*/  ISETP.GT.U32.AND P1, PT, R2, R43, PT ;  /* 0x0000002b0200720c */ /* 0x000fe20003f24070 */
[--C-:B------:R-:W-:Y:S01]  /*4d90*/  @!P0 IMAD.IADD R54, R54, 0x1, -R2.reuse ;  /* 0x0000000136368824 */ /* 0x100fe200078e0a02 */
[C---:B------:R-:W-:Y:S01]  /*4da0*/  ISETP.GT.U32.AND P0, PT, R2.reuse, R48, PT ;  /* 0x000000300200720c */ /* 0x040fe20003f04070 */
[--C-:B------:R-:W-:Y:S01]  /*4db0*/  @!P4 IMAD.IADD R49, R49, 0x1, -R2.reuse ;  /* 0x000000013131c824 */ /* 0x100fe200078e0a02 */
[C---:B------:R-:W-:Y:S01]  /*4dc0*/  ISETP.GT.U32.AND P4, PT, R2.reuse, R42, PT ;  /* 0x0000002a0200720c */ /* 0x040fe20003f84070 */
[C---:B------:R-:W-:Y:S01]  /*4dd0*/  IMAD R23, R2.reuse, R134, R23 ;  /* 0x0000008602177224 */ /* 0x040fe200078e0217 */
[----:B------:R-:W-:Y:S01]  /*4de0*/  STL [R1+0x850], R139 ;  /* 0x0008508b01007387 */ /* 0x000fe20000100800 */
[--C-:B------:R-:W-:Y:S01]  /*4df0*/  @!P5 IMAD.IADD R59, R59, 0x1, -R2.reuse ;  /* 0x000000013b3bd824 */ /* 0x100fe200078e0a02 */
[----:B------:R-:W-:Y:S01]  /*4e00*/  ISETP.GT.U32.AND P5, PT, R2, R65, PT ;  /* 0x000000410200720c */ /* 0x000fe20003fa4070 */
[--C-:B------:R-:W-:Y:S01]  /*4e10*/  @!P3 IMAD.IADD R60, R60, 0x1, -R2.reuse ;  /* 0x000000013c3cb824 */ /* 0x100fe200078e0a02 */
[----:B------:R-:W-:Y:S01]  /*4e20*/  STL [R1+0x84c], R138 ;  /* 0x00084c8a01007387 */ /* 0x000fe20000100800 */
[C---:B------:R-:W-:Y:S01]  /*4e30*/  ISETP.GT.U32.AND P3, PT, R2.reuse, R53, PT ;  /* 0x000000350200720c */ /* 0x040fe20003f64070 */
[--C-:B------:R-:W-:Y:S01]  /*4e40*/  @!P2 IMAD.IADD R47, R47, 0x1, -R2.reuse ;  /* 0x000000012f2fa824 */ /* 0x100fe200078e0a02 */
[----:B------:R-:W-:Y:S01]  /*4e50*/  IABS R29, R142 ;  /* 0x0000008e001d7213 */ /* 0x000fe20000000000 */
        /* <DEDUP_REMOVED lines=12> */
[----:B------:R-:W-:Y:S01]  /*4f20*/  IMAD R24, R2, R24, R9 ;  /* 0x0000001802187224 */ /* 0x000fe200078e0209 */
[----:B------:R-:W-:Y:S01]  /*4f30*/  IABS R9, R150 ;  /* 0x0000009600097213 */ /* 0x000fe20000000000 */
[--C-:B------:R-:W-:Y:S01]  /*4f40*/  @!P1 IMAD.IADD R36, R36, 0x1, -R2.reuse ;  /* 0x0000000124249824 */ /* 0x100fe200078e0a02 */
[C---:B------:R-:W-:Y:S01]  /*4f50*/  ISETP.GT.U32.AND P1, PT, R2.reuse, R42, PT ;  /* 0x0000002a0200720c */ /* 0x040fe20003f24070 */
[--C-:B------:R-:W-:Y:S01]  /*4f60*/  @!P0 IMAD.IADD R41, R41, 0x1, -R2.reuse ;  /* 0x0000000129298824 */ /* 0x100fe200078e0a02 */
[----:B------:R-:W-:Y:S01]  /*4f70*/  ISETP.GT.U32.AND P2, PT, R2, R53, PT ;  /* 0x000000350200720c */ /* 0x000fe20003f44070 */
[--C-:B------:R-:W-:Y:S01]  /*4f80*/  @!P4 IMAD.IADD R35, R35, 0x1, -R2.reuse ;  /* 0x000000012323c824 */ /* 0x100fe200078e0a02 */
[----:B------:R-:W-:Y:S01]  /*4f90*/  IABS R134, R138 ;  /* 0x0000008a00867213 */ /* 0x000fe20000000000 */
[----:B------:R-:W-:Y:S01]  /*4fa0*/  IMAD.HI.U32 R8, R4, R9, RZ ;  /* 0x0000000904087227 */ /* 0x000fe200078e00ff */
[C---:B------:R-:W-:Y:S01]  /*4fb0*/  ISETP.GT.U32.AND P4, PT, R2.reuse, R41, PT ;  /* 0x000000290200720c */ /* 0x040fe20003f84070 */
[----:B--2---:R-:W2:Y:S01]  /*4fc0*/  LDL R244, [R1+0x838] ;  /* 0x0008380001f47983 */ /* 0x004ea20000100800 */
[----:B------:R-:W-:Y:S01]  /*4fd0*/  @!P6 IADD3 R37, PT, PT, R37, -R2, RZ ;  /* 0x800000022525e210 */ /* 0x000fe20007ffe0ff */
        /* <DEDUP_REMOVED lines=9> */
[----:B------:R-:W3:Y:S01]  /*5070*/  LDL R245, [R1+0x834] ;  /* 0x0008340001f57983 */ /* 0x000ee20000100800 */
[--C-:B------:R-:W-:Y:S01]  /*5080*/  @!P4 IMAD.IADD R41, R41, 0x1, -R2.reuse ;  /* 0x000000012929c824 */ /* 0x100fe200078e0a02 */
[C---:B------:R-:W-:Y:S01]  /*5090*/  ISETP.GT.U32.AND P4, PT, R2.reuse, R35, PT ;  /* 0x000000230200720c */ /* 0x040fe20003f84070 */
[----:B------:R-:W-:Y:S01]  /*50a0*/  IMAD R9, R2, R8, R9 ;  /* 0x0000000802097224 */ /* 0x000fe200078e0209 */
[----:B------:R-:W-:Y:S01]  /*50b0*/  IABS R8, R147 ;  /* 0x0000009300087213 */ /* 0x000fe20000000000 */
[--C-:B------:R-:W-:Y:S01]  /*50c0*/  @!P5 IMAD.IADD R52, R52, 0x1, -R2.reuse ;  /* 0x000000013434d824 */ /* 0x100fe200078e0a02 */
[----:B------:R-:W-:Y:S01]  /*50d0*/  ISETP.GT.U32.AND P5, PT, R2, R45, PT ;  /* 0x0000002d0200720c */ /* 0x000fe20003fa4070 */
[--C-:B------:R-:W-:Y:S01]  /*50e0*/  @!P6 IMAD.IADD R30, R30, 0x1, -R2.reuse ;  /* 0x000000011e1ee824 */ /* 0x100fe200078e0a02 */
[----:B------:R-:W2:Y:S01]  /*50f0*/  LDL R246, [R1+0x8f0] ;  /* 0x0008f00001f67983 */ /* 0x000ea20000100800 */
[--C-:B------:R-:W-:Y:S01]  /*5100*/  @!P1 IMAD.IADD R36, R36, 0x1, -R2.reuse ;  /* 0x0000000124249824 */ /* 0x100fe200078e0a02 */
[----:B------:R-:W-:Y:S01]  /*5110*/  ISETP.GT.U32.AND P1, PT, R2, R28, PT ;  /* 0x0000001c0200720c */ /* 0x000fe20003f24070 */
[----:B------:R-:W-:Y:S01]  /*5120*/  IMAD.HI.U32 R27, R4, R8, RZ ;  /* 0x00000008041b7227 */ /* 0x000fe200078e00ff */
[C---:B------:R-:W-:Y:S01]  /*5130*/  ISETP.GT.U32.AND P3, PT, R2.reuse, R52, PT ;  /* 0x000000340200720c */ /* 0x040fe20003f64070 */
[----:B------:R-:W2:Y:S01]  /*5140*/  LDL R247, [R1+0x8f4] ;  /* 0x0008f40001f77983 */ /* 0x000ea20000100800 */
[----:B------:R-:W-:Y:S01]  /*5150*/  @!P2 IADD3 R47, PT, PT, R47, -R2, RZ ;  /* 0x800000022f2fa210 */ /* 0x000fe20007ffe0ff */
[--C-:B------:R-:W-:Y:S01]  /*5160*/  @!P4 IMAD.IADD R35, R35, 0x1, -R2.reuse ;  /* 0x000000012323c824 */ /* 0x100fe200078e0a02 */
[----:B------:R-:W-:Y:S01]  /*5170*/  ISETP.GT.U32.AND P4, PT, R2, R26, PT ;  /* 0x0000001a0200720c */ /* 0x000fe20003f84070 */
[----:B------:R-:W-:Y:S01]  /*5180*/  IMAD.HI.U32 R136, R4, R17, RZ ;  /* 0x0000001104887227 */ /* 0x000fe200078e00ff */
[C---:B------:R-:W-:Y:S01]  /*5190*/  ISETP.GT.U32.AND P2, PT, R2.reuse, R40, PT ;  /* 0x000000280200720c */ /* 0x040fe20003f44070 */
[----:B------:R-:W2:Y:S01]  /*51a0*/  LDL R250, [R1+0x8ec] ;  /* 0x0008ec0001fa7983 */ /* 0x000ea20000100800 */
[C---:B------:R-:W-:Y:S01]  /*51b0*/  ISETP.GT.U32.AND P0, PT, R2.reuse, R34, PT ;  /* 0x000000220200720c */ /* 0x040fe20003f04070 */
[--C-:B------:R-:W-:Y:S01]  /*51c0*/  @!P5 IMAD.IADD R45, R45, 0x1, -R2.reuse ;  /* 0x000000012d2dd824 */ /* 0x100fe200078e0a02 */
[----:B------:R-:W-:Y:S01]  /*51d0*/  ISETP.GT.U32.AND P5, PT, R2, R51, PT ;  /* 0x000000330200720c */ /* 0x000fe20003fa4070 */
[--C-:B------:R-:W-:Y:S01]  /*51e0*/  @!P1 IMAD.IADD R28, R28, 0x1, -R2.reuse ;  /* 0x000000011c1c9824 */ /* 0x100fe200078e0a02 */
[----:B------:R-:W-:Y:S01]  /*51f0*/  ISETP.GT.U32.AND P1, PT, R2, R15, PT ;  /* 0x0000000f0200720c */ /* 0x000fe20003f24070 */
[--C-:B------:R-:W-:Y:S01]  /*5200*/  @!P3 IMAD.IADD R52, R52, 0x1, -R2.reuse ;  /* 0x000000013434b824 */ /* 0x100fe200078e0a02 */
[----:B------:R-:W-:Y:S01]  /*5210*/  ISETP.GT.U32.AND P3, PT, R2, R46, PT ;  /* 0x0000002e0200720c */ /* 0x000fe20003f64070 */
[----:B------:R-:W-:Y:S01]  /*5220*/  IMAD.MOV R27, RZ, RZ, -R27 ;  /* 0x000000ffff1b7224 */ /* 0x000fe200078e0a1b */
[----:B------:R-:W-:Y:S01]  /*5230*/  IADD3 R136, PT, PT, -R136, RZ, RZ ;  /* 0x000000ff88887210 */ /* 0x000fe20007ffe1ff */
[--C-:B------:R-:W-:Y:S01]  /*5240*/  @!P4 IMAD.IADD R26, R26, 0x1, -R2.reuse ;  /* 0x000000011a1ac824 */ /* 0x100fe200078e0a02 */
[----:B------:R-:W-:Y:S01]  /*5250*/  ISETP.GT.U32.AND P4, PT, R2, R13, PT ;  /* 0x0000000d0200720c */ /* 0x000fe20003f84070 */
[----:B------:R-:W-:Y:S01]  /*5260*/  @!P2 IMAD.IADD R40, R40, 0x1, -R2 ;  /* 0x000000012828a824 */ /* 0x000fe200078e0a02 */
[C---:B------:R-:W-:Y:S01]  /*5270*/  ISETP.GT.U32.AND P2, PT, R2.reuse, R33, PT ;  /* 0x000000210200720c */ /* 0x040fe20003f44070 */
[C---:B------:R-:W-:Y:S01]  /*5280*/  IMAD R8, R2.reuse, R27, R8 ;  /* 0x0000001b02087224 */ /* 0x040fe200078e0208 */
[----:B------:R-:W-:Y:S01]  /*5290*/  IABS R27, R141 ;  /* 0x0000008d001b7213 */ /* 0x000fe20000000000 */
[--C-:B------:R-:W-:Y:S01]  /*52a0*/  @!P5 IMAD.IADD R51, R51, 0x1, -R2.reuse ;  /* 0x000000013333d824 */ /* 0x100fe200078e0a02 */
[C---:B------:R-:W-:Y:S01]  /*52b0*/  ISETP.GT.U32.AND P5, PT, R2.reuse, R45, PT ;  /* 0x0000002d0200720c */ /* 0x040fe20003fa4070 */
[--C-:B------:R-:W-:Y:S01]  /*52c0*/  @!P1 IMAD.IADD R15, R15, 0x1, -R2.reuse ;  /* 0x000000010f0f9824 */ /* 0x100fe200078e0a02 */
[----:B------:R-:W-:Y:S01]  /*52d0*/  ISETP.GT.U32.AND P1, PT, R2, R26, PT ;  /* 0x0000001a0200720c */ /* 0x000fe20003f24070 */
[----:B------:R-:W-:Y:S01]  /*52e0*/  @!P3 IMAD.IADD R46, R46, 0x1, -R2 ;  /* 0x000000012e2eb824 */ /* 0x000fe200078e0a02 */
[C---:B------:R-:W-:Y:S01]  /*52f0*/  ISETP.GT.U32.AND P3, PT, R2.reuse, R39, PT ;  /* 0x000000270200720c */ /* 0x040fe20003f64070 */
[----:B------:R-:W-:-:S02]  /*5300*/  IMAD R17, R2, R136, R17 ;  /* 0x0000008802117224 */ /* 0x000fc400078e0211 */
[----:B------:R-:W-:-:S04]  /*5310*/  IMAD.HI.U32 R137, R4, R29, RZ ;  /* 0x0000001d04897227 */ /* 0x000fc800078e00ff */
[--C-:B------:R-:W-:Y:S02]  /*5320*/  @!P2 IMAD.IADD R33, R33, 0x1, -R2.reuse ;  /* 0x000000012121a824 */ /* 0x100fe400078e0a02 */
[--C-:B------:R-:W-:Y:S01]  /*5330*/  @!P5 IMAD.IADD R45, R45, 0x1, -R2.reuse ;  /* 0x000000012d2dd824 */ /* 0x100fe200078e0a02 */
[----:B------:R-:W-:Y:S01]  /*5340*/  ISETP.GT.U32.AND P5, PT, R2, R38, PT ;  /* 0x000000260200720c */ /* 0x000fe20003fa4070 */
[--C-:B------:R-:W-:Y:S01]  /*5350*/  @!P1 IMAD.IADD R26, R26, 0x1, -R2.reuse ;  /* 0x000000011a1a9824 */ /* 0x100fe200078e0a02 */
[C---:B------:R-:W-:Y:S01]  /*5360*/  ISETP.GT.U32.AND P1, PT, R2.reuse, R15, PT ;  /* 0x0000000f0200720c */ /* 0x040fe20003f24070 */
[----:B------:R-:W-:Y:S01]  /*5370*/  @!P3 IMAD.IADD R39, R39, 0x1, -R2 ;  /* 0x000000012727b824 */ /* 0x000fe200078e0a02 */
[----:B------:R-:W-:Y:S01]  /*5380*/  ISETP.GT.U32.AND P3, PT, R2, R32, PT ;  /* 0x000000200200720c */ /* 0x000fe20003f64070 */
[----:B------:R-:W-:-:S03]  /*5390*/  IMAD.HI.U32 R136, R4, R27, RZ ;  /* 0x0000001b04887227 */ /* 0x000fc600078e00ff */
[----:B------:R-:W-:Y:S01]  /*53a0*/  ISETP.GT.U32.AND P2, PT, R2, R39, PT ;  /* 0x000000270200720c */ /* 0x000fe20003f44070 */
[----:B------:R-:W-:-:S04]  /*53b0*/  IMAD.HI.U32 R4, R4, R134, RZ ;  /* 0x0000008604047227 */ /* 0x000fc800078e00ff */
[--C-:B------:R-:W-:Y:S01]  /*53c0*/  @!P5 IMAD.IADD R38, R38, 0x1, -R2.reuse ;  /* 0x000000012626d824 */ /* 0x100fe200078e0a02 */
[C---:B------:R-:W-:Y:S01]  /*53d0*/  ISETP.GT.U32.AND P5, PT, R2.reuse, R31, PT ;  /* 0x0000001f0200720c */ /* 0x040fe20003fa4070 */
[--C-:B------:R-:W-:Y:S01]  /*53e0*/  @!P1 IMAD.IADD R15, R15, 0x1, -R2.reuse ;  /* 0x000000010f0f9824 */ /* 0x100fe200078e0a02 */
[----:B------:R-:W-:Y:S01]  /*53f0*/  ISETP.GT.U32.AND P1, PT, R2, R12, PT ;  /* 0x0000000c0200720c */ /* 0x000fe20003f24070 */
[----:B------:R-:W-:Y:S01]  /*5400*/  @!P3 IMAD.IADD R32, R32, 0x1, -R2 ;  /* 0x000000012020b824 */ /* 0x000fe200078e0a02 */
[C---:B------:R-:W-:Y:S01]  /*5410*/  ISETP.GT.U32.AND P3, PT, R2.reuse, R38, PT ;  /* 0x000000260200720c */ /* 0x040fe20003f64070 */
[----:B------:R-:W-:Y:S02]  /*5420*/  IMAD.MOV R4, RZ, RZ, -R4 ;  /* 0x000000ffff047224 */ /* 0x000fe400078e0a04 */
[----:B------:R-:W-:Y:S01]  /*5430*/  @!P2 IMAD.IADD R39, R39, 0x1, -R2 ;  /* 0x000000012727a824 */ /* 0x000fe200078e0a02 */
[C---:B------:R-:W-:Y:S01]  /*5440*/  ISETP.GT.U32.AND P2, PT, R2.reuse, R33, PT ;  /* 0x000000210200720c */ /* 0x040fe20003f44070 */
[----:B------:R-:W-:-:S02]  /*5450*/  IMAD R4, R2, R4, R134 ;  /* 0x0000000402047224 */ /* 0x000fc400078e0286 */
[----:B------:R-:W4:Y:S01]  /*5460*/  LDS R134, [UR6] ;  /* 0x00000006ff867984 */ /* 0x000f220008000800 */
[----:B------:R-:W-:Y:S02]  /*5470*/  IMAD.MOV R136, RZ, RZ, -R136 ;  /* 0x000000ffff887224 */ /* 0x000fe400078e0a88 */
[--C-:B------:R-:W-:Y:S01]  /*5480*/  @!P5 IMAD.IADD R31, R31, 0x1, -R2.reuse ;  /* 0x000000011f1fd824 */ /* 0x100fe200078e0a02 */
[----:B------:R-:W-:Y:S01]  /*5490*/  ISETP.GT.U32.AND P5, PT, R2, R37, PT ;  /* 0x000000250200720c */ /* 0x000fe20003fa4070 */
[--C-:B------:R-:W-:Y:S01]  /*54a0*/  @!P1 IMAD.IADD R12, R12, 0x1, -R2.reuse ;  /* 0x000000010c0c9824 */ /* 0x100fe200078e0a02 */
[----:B------:R-:W-:Y:S01]  /*54b0*/  ISETP.GT.U32.AND P1, PT, R2, R23, PT ;  /* 0x000000170200720c */ /* 0x000fe20003f24070 */
[----:B------:R-:W-:Y:S01]  /*54c0*/  @!P3 IMAD.IADD R38, R38, 0x1, -R2 ;  /* 0x000000012626b824 */ /* 0x000fe200078e0a02 */
[C---:B------:R-:W-:Y:S01]  /*54d0*/  ISETP.GT.U32.AND P3, PT, R2.reuse, R32, PT ;  /* 0x000000200200720c */ /* 0x040fe20003f64070 */
[C---:B------:R-:W-:Y:S01]  /*54e0*/  IMAD R27, R2.reuse, R136, R27 ;  /* 0x00000088021b7224 */ /* 0x040fe200078e021b */
[----:B------:R-:W-:Y:S01]  /*54f0*/  SHF.R.U32.HI R136, RZ, 0x5, R248 ;  /* 0x00000005ff887819 */ /* 0x000fe200000116f8 */
[--C-:B------:R-:W-:Y:S01]  /*5500*/  @!P2 IMAD.IADD R33, R33, 0x1, -R2.reuse ;  /* 0x000000012121a824 */ /* 0x100fe200078e0a02 */
[C---:B------:R-:W-:Y:S01]  /*5510*/  ISETP.GT.U32.AND P2, PT, R2.reuse, R22, PT ;  /* 0x000000160200720c */ /* 0x040fe20003f44070 */
[----:B------:R-:W-:Y:S01]  /*5520*/  IMAD.MOV R137, RZ, RZ, -R137 ;  /* 0x000000ffff897224 */ /* 0x000fe200078e0a89 */
[----:B------:R-:W-:Y:S01]  /*5530*/  ISETP.GT.U32.AND P6, PT, R2, R31, PT ;  /* 0x0000001f0200720c */ /* 0x000fe20003fc4070 */
[----:B------:R-:W-:-:S02]  /*5540*/  @!P0 IMAD.IADD R34, R34, 0x1, -R2 ;  /* 0x0000000122228824 */ /* 0x000fc400078e0a02 */
[--C-:B------:R-:W-:Y:S01]  /*5550*/  @!P5 IMAD.IADD R37, R37, 0x1, -R2.reuse ;  /* 0x000000012525d824 */ /* 0x100fe200078e0a02 */
[----:B------:R-:W-:Y:S01]  /*5560*/  ISETP.GT.U32.AND P5, PT, R2, R30, PT ;  /* 0x0000001e0200720c */ /* 0x000fe20003fa4070 */
[--C-:B------:R-:W-:Y:S01]  /*5570*/  @!P1 IMAD.IADD R23, R23, 0x1, -R2.reuse ;  /* 0x0000000117179824 */ /* 0x100fe200078e0a02 */
[----:B------:R-:W-:Y:S01]  /*5580*/  ISETP.GE.AND P1, PT, R251, RZ, PT ;  /* 0x000000fffb00720c */ /* 0x000fe20003f26270 */
[--C-:B------:R-:W-:Y:S01]  /*5590*/  @!P3 IMAD.IADD R32, R32, 0x1, -R2.reuse ;  /* 0x000000012020b824 */ /* 0x100fe200078e0a02 */
[----:B-1----:R-:W2:Y:S01]  /*55a0*/  LDL R251, [R1+0x848] ;  /* 0x0008480001fb7983 */ /* 0x002ea20000100800 */
[C---:B------:R-:W-:Y:S01]  /*55b0*/  ISETP.GT.U32.AND P3, PT, R2.reuse, R10, PT ;  /* 0x0000000a0200720c */ /* 0x040fe20003f64070 */
[----:B------:R-:W-:Y:S01]  /*55c0*/  IMAD R29, R2, R137, R29 ;  /* 0x00000089021d7224 */ /* 0x000fe200078e021d */
[----:B------:R-:W-:Y:S01]  /*55d0*/  R2UR UR11, R136 ;  /* 0x00000000880b72ca */ /* 0x000fe200000e0000 */
[--C-:B------:R-:W-:Y:S01]  /*55e0*/  @!P2 IMAD.IADD R22, R22, 0x1, -R2.reuse ;  /* 0x000000011616a824 */ /* 0x100fe200078e0a02 */
[C---:B------:R-:W-:Y:S01]  /*55f0*/  ISETP.GT.U32.AND P2, PT, R2.reuse, R9, PT ;  /* 0x000000090200720c */ /* 0x040fe20003f44070 */
[----:B------:R-:W3:Y:S01]  /*5600*/  LDL R136, [R1+0x840] ;  /* 0x0008400001887983 */ /* 0x000ee20000100800 */
[----:B------:R-:W-:Y:S01]  /*5610*/  ISETP.GT.U32.AND P0, PT, R2, R40, PT ;  /* 0x000000280200720c */ /* 0x000fe20003f04070 */
[--C-:B------:R-:W-:Y:S01]  /*5620*/  @!P6 IMAD.IADD R31, R31, 0x1, -R2.reuse ;  /* 0x000000011f1fe824 */ /* 0x100fe200078e0a02 */
[----:B------:R-:W-:Y:S01]  /*5630*/  @!P5 IADD3 R30, PT, PT, R30, -R2, RZ ;  /* 0x800000021e1ed210 */ /* 0x000fe20007ffe0ff */
[----:B------:R-:W3:Y:S01]  /*5640*/  LDL R137, [R1+0x83c] ;  /* 0x00083c0001897983 */ /* 0x000ee20000100800 */
[C---:B------:R-:W-:Y:S01]  /*5650*/  ISETP.GT.U32.AND P5, PT, R2.reuse, R16, PT ;  /* 0x000000100200720c */ /* 0x040fe20003fa4070 */
[--C-:B------:R-:W-:Y:S01]  /*5660*/  @!P4 IMAD.IADD R13, R13, 0x1, -R2.reuse ;  /* 0x000000010d0dc824 */ /* 0x100fe200078e0a02 */
[----:B------:R-:W-:Y:S01]  /*5670*/  ISETP.GT.U32.AND P6, PT, R2, R18, PT ;  /* 0x000000120200720c */ /* 0x000fe20003fc4070 */
[--C-:B------:R-:W-:Y:S01]  /*5680*/  @!P3 IMAD.IADD R10, R10, 0x1, -R2.reuse ;  /* 0x000000010a0ab824 */ /* 0x100fe200078e0a02 */
[C---:B------:R-:W-:Y:S01]  /*5690*/  ISETP.GT.U32.AND P3, PT, R2.reuse, R7, PT ;  /* 0x000000070200720c */ /* 0x040fe20003f64070 */
[----:B------:R-:W1:Y:S02]  /*56a0*/  LDC.64 R248, c[0x0][0x3a8] ;  /* 0x0000ea00fff87b82 */ /* 0x000e640000000a00 */
[----:B------:R-:W-:Y:S01]  /*56b0*/  @!P2 IMAD.IADD R9, R9, 0x1, -R2 ;  /* 0x000000010909a824 */ /* 0x000fe200078e0a02 */
[----:B------:R-:W-:-:S02]  /*56c0*/  ISETP.GT.U32.AND P2, PT, R2, R10, PT ;  /* 0x0000000a0200720c */ /* 0x000fc40003f44070 */
[----:B----4-:R-:W-:Y:S02]  /*56d0*/  R2UR UR7, R134 ;  /* 0x00000000860772ca */ /* 0x010fe400000e0000 */
[----:B------:R-:W4:Y:S01]  /*56e0*/  LDL R134, [R1+0x844] ;  /* 0x0008440001867983 */ /* 0x000f220000100800 */
[--C-:B------:R-:W-:Y:S01]  /*56f0*/  @!P5 IMAD.IADD R16, R16, 0x1, -R2.reuse ;  /* 0x000000011010d824 */ /* 0x100fe200078e0a02 */
[----:B------:R-:W-:Y:S01]  /*5700*/  BAR.SYNC.DEFER_BLOCKING 0x0 ;  /* 0x0000000000007b1d */ /* 0x000fe20000010000 */
[----:B------:R-:W-:Y:S01]  /*5710*/  ISETP.GT.U32.AND P5, PT, R2, R28, PT ;  /* 0x0000001c0200720c */ /* 0x000fe20003fa4070 */
[----:B------:R-:W-:Y:S01]  /*5720*/  @!P1 IMAD.MOV R5, RZ, RZ, -R5 ;  /* 0x000000ffff059224 */ /* 0x000fe200078e0a05 */
[----:B------:R-:W-:Y:S01]  /*5730*/  @!P0 IADD3 R40, PT, PT, R40, -R2, RZ ;  /* 0x8000000228288210 */ /* 0x000fe20007ffe0ff */
[--C-:B------:R-:W-:Y:S01]  /*5740*/  @!P6 IMAD.IADD R18, R18, 0x1, -R2.reuse ;  /* 0x000000011212e824 */ /* 0x100fe200078e0a02 */
[----:B------:R-:W-:Y:S02]  /*5750*/  ISETP.GT.U32.AND P0, PT, R2, R34, PT ;  /* 0x000000220200720c */ /* 0x000fe40003f04070 */
[--C-:B------:R-:W-:Y:S01]  /*5760*/  @!P2 IMAD.IADD R10, R10, 0x1, -R2.reuse ;  /* 0x000000010a0aa824 */ /* 0x100fe200078e0a02 */
[C---:B------:R-:W-:Y:S01]  /*5770*/  ISETP.GT.U32.AND P2, PT, R2.reuse, R9, PT ;  /* 0x000000090200720c */ /* 0x040fe20003f44070 */
[----:B------:R-:W-:Y:S01]  /*5780*/  @!P3 IMAD.IADD R7, R7, 0x1, -R2 ;  /* 0x000000010707b824 */ /* 0x000fe200078e0a02 */
[----:B------:R-:W-:-:S02]  /*5790*/  ISETP.GT.U32.AND P6, PT, R2, R6, PT ;  /* 0x000000060200720c */ /* 0x000fc40003fc4070 */
[----:B------:R-:W-:Y:S02]  /*57a0*/  ISETP.GT.U32.AND P3, PT, R2, R18, PT ;  /* 0x000000120200720c */ /* 0x000fe40003f64070 */
[----:B------:R-:W-:Y:S01]  /*57b0*/  @!P5 IMAD.IADD R28, R28, 0x1, -R2 ;  /* 0x000000011c1cd824 */ /* 0x000fe200078e0a02 */
[----:B------:R-:W-:-:S03]  /*57c0*/  ISETP.GT.U32.AND P5, PT, R2, R16, PT ;  /* 0x000000100200720c */ /* 0x000fc60003fa4070 */
[--C-:B------:R-:W-:Y:S01]  /*57d0*/  @!P0 IMAD.IADD R34, R34, 0x1, -R2.reuse ;  /* 0x0000000122228824 */ /* 0x100fe200078e0a02 */
[C---:B------:R-:W-:Y:S02]  /*57e0*/  ISETP.GT.U32.AND P0, PT, R2.reuse, R24, PT ;  /* 0x000000180200720c */ /* 0x040fe40003f04070 */
[--C-:B------:R-:W-:Y:S01]  /*57f0*/  @!P2 IMAD.IADD R9, R9, 0x1, -R2.reuse ;  /* 0x000000010909a824 */ /* 0x100fe200078e0a02 */
[----:B------:R-:W-:Y:S01]  /*5800*/  ISETP.GT.U32.AND P2, PT, R2, R19, PT ;  /* 0x000000130200720c */ /* 0x000fe20003f44070 */
[--C-:B------:R-:W-:Y:S01]  /*5810*/  @!P6 IMAD.IADD R6, R6, 0x1, -R2.reuse ;  /* 0x000000010606e824 */ /* 0x100fe200078e0a02 */
[----:B------:R-:W-:Y:S01]  /*5820*/  ISETP.GT.U32.AND P6, PT, R2, R7, PT ;  /* 0x000000070200720c */ /* 0x000fe20003fc4070 */
[----:B------:R-:W-:-:S03]  /*5830*/  @!P3 IMAD.IADD R18, R18, 0x1, -R2 ;  /* 0x000000011212b824 */ /* 0x000fc600078e0a02 */
[----:B------:R-:W-:Y:S02]  /*5840*/  ISETP.GT.U32.AND P3, PT, R2, R6, PT ;  /* 0x000000060200720c */ /* 0x000fe40003f64070 */
[----:B------:R-:W-:Y:S02]  /*5850*/  @!P5 IADD3 R16, PT, PT, R16, -R2, RZ ;  /* 0x800000021010d210 */ /* 0x000fe40007ffe0ff */
[----:B------:R-:W-:Y:S01]  /*5860*/  ISETP.GT.U32.AND P5, PT, R2, R8, PT ;  /* 0x000000080200720c */ /* 0x000fe20003fa4070 */
[--C-:B------:R-:W-:Y:S01]  /*5870*/  @!P0 IMAD.IADD R24, R24, 0x1, -R2.reuse ;  /* 0x0000000118188824 */ /* 0x100fe200078e0a02 */
[C---:B------:R-:W-:Y:S01]  /*5880*/  ISETP.GT.U32.AND P0, PT, R2.reuse, R11, PT ;  /* 0x0000000b0200720c */ /* 0x040fe20003f04070 */
[--C-:B------:R-:W-:Y:S01]  /*5890*/  @!P2 IMAD.IADD R19, R19, 0x1, -R2.reuse ;  /* 0x000000011313a824 */ /* 0x100fe200078e0a02 */
[C---:B------:R-:W-:Y:S01]  /*58a0*/  ISETP.GT.U32.AND P2, PT, R2.reuse, R12, PT ;  /* 0x0000000c0200720c */ /* 0x040fe20003f44070 */
[----:B------:R-:W-:Y:S01]  /*58b0*/  @!P6 IMAD.IADD R7, R7, 0x1, -R2 ;  /* 0x000000010707e824 */ /* 0x000fe200078e0a02 */
[----:B------:R-:W-:-:S02]  /*58c0*/  ISETP.GT.U32.AND P4, PT, R2, R24, PT ;  /* 0x000000180200720c */ /* 0x000fc40003f84070 */
[----:B------:R-:W-:Y:S01]  /*58d0*/  ISETP.GT.U32.AND P6, PT, R2, R29, PT ;  /* 0x0000001d0200720c */ /* 0x000fe20003fc4070 */
[----:B------:R-:W-:Y:S01]  /*58e0*/  @!P3 IMAD.IADD R6, R6, 0x1, -R2 ;  /* 0x000000010606b824 */ /* 0x000fe200078e0a02 */
[----:B------:R-:W-:-:S03]  /*58f0*/  ISETP.GT.U32.AND P3, PT, R2, R27, PT ;  /* 0x0000001b0200720c */ /* 0x000fc60003f64070 */
[--C-:B------:R-:W-:Y:S01]  /*5900*/  @!P5 IMAD.IADD R8, R8, 0x1, -R2.reuse ;  /* 0x000000010808d824 */ /* 0x100fe200078e0a02 */
[C---:B------:R-:W-:Y:S02]  /*5910*/  ISETP.GT.U32.AND P5, PT, R2.reuse, R25, PT ;  /* 0x000000190200720c */ /* 0x040fe40003fa4070 */
[----:B------:R-:W-:Y:S02]  /*5920*/  @!P0 IADD3 R11, PT, PT, R11, -R2, RZ ;  /* 0x800000020b0b8210 */ /* 0x000fe40007ffe0ff */
[----:B------:R-:W-:Y:S01]  /*5930*/  ISETP.GT.U32.AND P0, PT, R2, R22, PT ;  /* 0x000000160200720c */ /* 0x000fe20003f04070 */
[--C-:B------:R-:W-:Y:S01]  /*5940*/  @!P4 IMAD.IADD R24, R24, 0x1, -R2.reuse ;  /* 0x000000011818c824 */ /* 0x100fe200078e0a02 */
[----:B------:R-:W-:Y:S01]  /*5950*/  ISETP.GT.U32.AND P4, PT, R2, R13, PT ;  /* 0x0000000d0200720c */ /* 0x000fe20003f84070 */
[--C-:B------:R-:W-:Y:S02]  /*5960*/  @!P6 IMAD.IADD R29, R29, 0x1, -R2.reuse ;  /* 0x000000011d1de824 */ /* 0x100fe400078e0a02 */
[----:B------:R-:W-:-:S04]  /*5970*/  @!P3 IMAD.IADD R27, R27, 0x1, -R2 ;  /* 0x000000011b1bb824 */ /* 0x000fc800078e0a02 */
[----:B------:R-:W-:Y:S01]  /*5980*/  @!P5 IMAD.IADD R25, R25, 0x1, -R2 ;  /* 0x000000011919d824 */ /* 0x000fe200078e0a02 */
[----:B------:R-:W-:-:S03]  /*5990*/  ISETP.GT.U32.AND P5, PT, R2, R19, PT ;  /* 0x000000130200720c */ /* 0x000fc60003fa4070 */
[--C-:B------:R-:W-:Y:S01]  /*59a0*/  @!P0 IMAD.IADD R22, R22, 0x1, -R2.reuse ;  /* 0x0000000116168824 */ /* 0x100fe200078e0a02 */
[C---:B------:R-:W-:Y:S01]  /*59b0*/  ISETP.GT.U32.AND P0, PT, R2.reuse, R11, PT ;  /* 0x0000000b0200720c */ /* 0x040fe20003f04070 */
[----:B------:R-:W-:Y:S01]  /*59c0*/  @!P4 IMAD.IADD R13, R13, 0x1, -R2 ;  /* 0x000000010d0dc824 */ /* 0x000fe200078e0a02 */
[----:B------:R-:W-:-:S07]  /*59d0*/  ISETP.GT.U32.AND P4, PT, R2, R14, PT ;  /* 0x0000000e0200720c */ /* 0x000fce0003f84070 */
[----:B------:R-:W-:Y:S01]  /*59e0*/  @!P5 IMAD.IADD R19, R19, 0x1, -R2 ;  /* 0x000000011313d824 */ /* 0x000fe200078e0a02 */
[----:B------:R-:W-:-:S03]  /*59f0*/  ISETP.NE.AND P5, PT, R20, RZ, PT ;  /* 0x000000ff1400720c */ /* 0x000fc60003fa5270 */
[--C-:B------:R-:W-:Y:S01]  /*5a00*/  @!P0 IMAD.IADD R11, R11, 0x1, -R2.reuse ;  /* 0x000000010b0b8824 */ /* 0x100fe200078e0a02 */
[----:B------:R-:W-:Y:S01]  /*5a10*/  ISETP.GT.U32.AND P0, PT, R2, R17, PT ;  /* 0x000000110200720c */ /* 0x000fe20003f04070 */
[----:B------:R-:W-:Y:S01]  /*5a20*/  @!P4 IMAD.IADD R14, R14, 0x1, -R2 ;  /* 0x000000010e0ec824 */ /* 0x000fe200078e0a02 */
[----:B------:R-:W-:-:S04]  /*5a30*/  ISETP.GT.U32.AND P4, PT, R2, R4, PT ;  /* 0x000000040200720c */ /* 0x000fc80003f84070 */
[----:B------:R-:W-:-:S03]  /*5a40*/  ISETP.GT.U32.AND P6, PT, R2, R14, PT ;  /* 0x0000000e0200720c */ /* 0x000fc60003fc4070 */
[----:B------:R-:W-:Y:S01]  /*5a50*/  @!P5 LOP3.LUT R5, RZ, R20, RZ, 0x33, !PT ;  /* 0x00000014ff05d212 */ /* 0x000fe200078e33ff */
[--C-:B------:R-:W-:Y:S01]  /*5a60*/  @!P2 IMAD.IADD R12, R12, 0x1, -R2.reuse ;  /* 0x000000010c0ca824 */ /* 0x100fe200078e0a02 */
[----:B------:R-:W-:Y:S01]  /*5a70*/  ISETP.GE.AND P1, PT, R3, RZ, PT ;  /* 0x000000ff0300720c */ /* 0x000fe20003f26270 */
[----:B------:R-:W4:Y:S01]  /*5a80*/  LDL R20, [R1+0x8e4] ;  /* 0x0008e40001147983 */ /* 0x000f220000100800 */
[----:B------:R-:W-:Y:S02]  /*5a90*/  @!P0 IADD3 R17, PT, PT, R17, -R2, RZ ;  /* 0x8000000211118210 */ /* 0x000fe40007ffe0ff */
[----:B------:R-:W-:Y:S01]  /*5aa0*/  @!P4 IMAD.IADD R4, R4, 0x1, -R2 ;  /* 0x000000010404c824 */ /* 0x000fe200078e0a02 */
[C---:B------:R-:W-:Y:S02]  /*5ab0*/  ISETP.GT.U32.AND P0, PT, R2.reuse, R8, PT ;  /* 0x000000080200720c */ /* 0x040fe40003f04070 */
[----:B------:R-:W-:Y:S02]  /*5ac0*/  ISETP.GT.U32.AND P3, PT, R2, R17, PT ;  /* 0x000000110200720c */ /* 0x000fe40003f64070 */
[----:B--2---:R-:W-:-:S02]  /*5ad0*/  ISETP.GE.AND P5, PT, R251, RZ, PT ;  /* 0x000000fffb00720c */ /* 0x004fc40003fa6270 */
[----:B------:R-:W2:Y:S01]  /*5ae0*/  LDL R251, [R1+0x8f8] ;  /* 0x0008f80001fb7983 */ /* 0x000ea20000100800 */
[----:B------:R-:W-:-:S08]  /*5af0*/  ISETP.GT.U32.AND P4, PT, R2, R25, PT ;  /* 0x000000190200720c */ /* 0x000fd00003f84070 */
[----:B------:R-:W-:Y:S02]  /*5b00*/  @!P3 IADD3 R17, PT, PT, R17, -R2, RZ ;  /* 0x800000021111b210 */ /* 0x000fe40007ffe0ff */
[C---:B------:R-:W-:Y:S02]  /*5b10*/  ISETP.GT.U32.AND P3, PT, R2.reuse, R4, PT ;  /* 0x000000040200720c */ /* 0x040fe40003f64070 */
[----:B------:R-:W-:Y:S01]  /*5b20*/  ISETP.GT.U32.AND P2, PT, R2, R27, PT ;  /* 0x0000001b0200720c */ /* 0x000fe20003f44070 */
[--C-:B------:R-:W-:Y:S01]  /*5b30*/  @!P0 IMAD.IADD R8, R8, 0x1, -R2.reuse ;  /* 0x0000000108088824 */ /* 0x100fe200078e0a02 */
[----:B------:R-:W-:Y:S01]  /*5b40*/  ISETP.GT.U32.AND P0, PT, R2, R29, PT ;  /* 0x0000001d0200720c */ /* 0x000fe20003f04070 */
[--C-:B------:R-:W-:Y:S01]  /*5b50*/  @!P6 IMAD.IADD R14, R14, 0x1, -R2.reuse ;  /* 0x000000010e0ee824 */ /* 0x100fe200078e0a02 */
[----:B------:R-:W-:Y:S01]  /*5b60*/  ISETP.GT.U32.AND P6, PT, R2, R23, PT ;  /* 0x000000170200720c */ /* 0x000fe20003fc4070 */
[----:B------:R-:W-:Y:S02]  /*5b70*/  @!P4 IMAD.IADD R25, R25, 0x1, -R2 ;  /* 0x000000011919c824 */ /* 0x000fe400078e0a02 */
[----:B------:R-:W-:-:S04]  /*5b80*/  @!P1 IMAD.MOV R135, RZ, RZ, -R135 ;  /* 0x000000ffff879224 */ /* 0x000fc800078e0a87 */
[--C-:B------:R-:W-:Y:S01]  /*5b90*/  @!P3 IMAD.IADD R4, R4, 0x1, -R2.reuse ;  /* 0x000000010404b824 */ /* 0x100fe200078e0a02 */
[----:B---3--:R-:W-:Y:S01]  /*5ba0*/  ISETP.GE.AND P3, PT, R136, RZ, PT ;  /* 0x000000ff8800720c */ /* 0x008fe20003f66270 */
[--C-:B------:R-:W-:Y:S01]  /*5bb0*/  @!P2 IMAD.IADD R27, R27, 0x1, -R2.reuse ;  /* 0x000000011b1ba824 */ /* 0x100fe200078e0a02 */
[----:B----4-:R-:W-:Y:S01]  /*5bc0*/  ISETP.GE.AND P4, PT, R134, RZ, PT ;  /* 0x000000ff8600720c */ /* 0x010fe20003f86270 */
[----:B------:R-:W-:Y:S01]  /*5bd0*/  VIADD R134, R252, 0x7f ;  /* 0x0000007ffc867836 */ /* 0x000fe20000000000 */
[----:B------:R-:W-:Y:S01]  /*5be0*/  ISETP.GE.AND P2, PT, R137, RZ, PT ;  /* 0x000000ff8900720c */ /* 0x000fe20003f46270 */
[----:B------:R-:W3:Y:S01]  /*5bf0*/  LDL R252, [R1+0x8e8] ;  /* 0x0008e80001fc7983 */ /* 0x000ee20000100800 */
[----:B------:R-:W-:Y:S01]  /*5c00*/  ISETP.GE.AND P1, PT, R244, RZ, PT ;  /* 0x000000fff400720c */ /* 0x000fe20003f26270 */
[--C-:B------:R-:W-:Y:S02]  /*5c10*/  @!P0 IMAD.IADD R29, R29, 0x1, -R2.reuse ;  /* 0x000000011d1d8824 */ /* 0x100fe400078e0a02 */
[----:B------:R-:W-:Y:S01]  /*5c20*/  @!P6 IMAD.IADD R23, R23, 0x1, -R2 ;  /* 0x000000011717e824 */ /* 0x000fe200078e0a02 */
[----:B------:R-:W4:Y:S01]  /*5c30*/  LDL R136, [R1+0x9dc] ;  /* 0x0009dc0001887983 */ /* 0x000f220000100800 */
[----:B-1----:R-:W-:Y:S01]  /*5c40*/  IMAD R2, R0, R249, RZ ;  /* 0x000000f900027224 */ /* 0x002fe200078e02ff */
[----:B------:R-:W-:-:S02]  /*5c50*/  @!P5 IADD3 R133, PT, PT, -R133, RZ, RZ ;  /* 0x000000ff8585d210 */ /* 0x000fc40007ffe1ff */
[----:B------:R-:W4:Y:S01]  /*5c60*/  LDL R0, [R1+0x8fc] ;  /* 0x0008fc0001007983 */ /* 0x000f220000100800 */
[----:B------:R-:W-:Y:S01]  /*5c70*/  ISETP.GE.AND P5, PT, R245, RZ, PT ;  /* 0x000000fff500720c */ /* 0x000fe20003fa6270 */
[----:B------:R-:W-:Y:S02]  /*5c80*/  @!P4 IMAD.MOV R132, RZ, RZ, -R132 ;  /* 0x000000ffff84c224 */ /* 0x000fe400078e0a84 */
[----:B------:R-:W4:Y:S01]  /*5c90*/  LDL R137, [R1+0x9d8] ;  /* 0x0009d80001897983 */ /* 0x000f220000100800 */
[----:B------:R-:W-:Y:S01]  /*5ca0*/  ISETP.GE.AND P4, PT, R246, RZ, PT ;  /* 0x000000fff600720c */ /* 0x000fe20003f86270 */
[----:B------:R-:W-:Y:S02]  /*5cb0*/  @!P3 IMAD.MOV R131, RZ, RZ, -R131 ;  /* 0x000000ffff83b224 */ /* 0x000fe400078e0a83 */
[----:B------:R-:W4:Y:S01]  /*5cc0*/  LDL.LU R244, [R1+0xa58] ;  /* 0x000a580001f47983 */ /* 0x000f220000300800 */
[----:B------:R-:W-:Y:S01]  /*5cd0*/  ISETP.GE.AND P3, PT, R247, RZ, PT ;  /* 0x000000fff700720c */ /* 0x000fe20003f66270 */
[----:B------:R-:W-:-:S02]  /*5ce0*/  @!P2 IMAD.MOV R130, RZ, RZ, -R130 ;  /* 0x000000ffff82a224 */ /* 0x000fc400078e0a82 */
[----:B------:R-:W4:Y:S01]  /*5cf0*/  LDL.LU R245, [R1+0xa54] ;  /* 0x000a540001f57983 */ /* 0x000f220000300800 */
[----:B------:R-:W-:Y:S01]  /*5d00*/  ISETP.GE.AND P2, PT, R250, RZ, PT ;  /* 0x000000fffa00720c */ /* 0x000fe20003f46270 */
[----:B------:R-:W-:Y:S02]  /*5d10*/  @!P1 IMAD.MOV R129, RZ, RZ, -R129 ;  /* 0x000000ffff819224 */ /* 0x000fe400078e0a81 */
[----:B------:R-:W4:Y:S04]  /*5d20*/  LDL.LU R246, [R1+0xa50] ;  /* 0x000a500001f67983 */ /* 0x000f280000300800 */
[----:B------:R-:W4:Y:S04]  /*5d30*/  LDL.LU R247, [R1+0xa4c] ;  /* 0x000a4c0001f77983 */ /* 0x000f280000300800 */
[----:B------:R-:W4:Y:S01]  /*5d40*/  LDL.LU R250, [R1+0xa48] ;  /* 0x000a480001fa7983 */ /* 0x000f220000300800 */
[----:B--2---:R-:W-:-:S03]  /*5d50*/  ISETP.GE.AND P1, PT, R251, RZ, PT ;  /* 0x000000fffb00720c */ /* 0x004fc60003f26270 */
[----:B------:R-:W2:Y:S01]  /*5d60*/  LDL.LU R251, [R1+0xa44] ;  /* 0x000a440001fb7983 */ /* 0x000ea20000300800 */
[----:B------:R-:W-:Y:S02]  /*5d70*/  @!P5 IMAD.MOV R128, RZ, RZ, -R128 ;  /* 0x000000ffff80d224 */ /* 0x000fe400078e0a80 */
[----:B------:R-:W-:Y:S02]  /*5d80*/  @!P4 IMAD.MOV R127, RZ, RZ, -R127 ;  /* 0x000000ffff7fc224 */ /* 0x000fe400078e0a7f */
[----:B------:R-:W-:Y:S01]  /*5d90*/  @!P3 IMAD.MOV R126, RZ, RZ, -R126 ;  /* 0x000000ffff7eb224 */ /* 0x000fe200078e0a7e */
[----:B------:R-:W-:Y:S01]  /*5da0*/  ISETP.GE.AND P3, PT, R20, RZ, PT ;  /* 0x000000ff1400720c */ /* 0x000fe20003f66270 */
[----:B------:R-:W-:Y:S01]  /*5db0*/  @!P2 IMAD.MOV R125, RZ, RZ, -R125 ;  /* 0x000000ffff7da224 */ /* 0x000fe200078e0a7d */
[----:B---3--:R-:W-:Y:S02]  /*5dc0*/  ISETP.GE.AND P5, PT, R252, RZ, PT ;  /* 0x000000fffc00720c */ /* 0x008fe40003fa6270 */
[----:B------:R-:W-:Y:S01]  /*5dd0*/  @!P1 IMAD.MOV R124, RZ, RZ, -R124 ;  /* 0x000000ffff7c9224 */ /* 0x000fe200078e0a7c */
[----:B------:R-:W1:Y:S01]  /*5de0*/  LDC R252, c[0x0][0x3a0] ;  /* 0x0000e800fffc7b82 */ /* 0x000e620000000800 */
[----:B----4-:R-:W-:-:S02]  /*5df0*/  ISETP.GE.AND P2, PT, R136, RZ, PT ;  /* 0x000000ff8800720c */ /* 0x010fc40003f46270 */
[----:B------:R-:W-:-:S07]  /*5e00*/  ISETP.GE.AND P4, PT, R0, RZ, PT ;  /* 0x000000ff0000720c */ /* 0x000fce0003f86270 */
[----:B------:R-:W-:Y:S02]  /*5e10*/  @!P5 IADD3 R123, PT, PT, -R123, RZ, RZ ;  /* 0x000000ff7b7bd210 */ /* 0x000fe40007ffe1ff */
[----:B------:R-:W-:Y:S01]  /*5e20*/  ISETP.GE.AND P1, PT, R137, RZ, PT ;  /* 0x000000ff8900720c */ /* 0x000fe20003f26270 */
[----:B------:R-:W-:Y:S02]  /*5e30*/  @!P3 IMAD.MOV R121, RZ, RZ, -R121 ;  /* 0x000000ffff79b224 */ /* 0x000fe400078e0a79 */
[----:B------:R-:W-:Y:S02]  /*5e40*/  @!P2 IMAD.MOV R120, RZ, RZ, -R120 ;  /* 0x000000ffff78a224 */ /* 0x000fe400078e0a78 */
[----:B------:R-:W-:Y:S01]  /*5e50*/  @!P4 IMAD.MOV R122, RZ, RZ, -R122 ;  /* 0x000000ffff7ac224 */ /* 0x000fe200078e0a7a */
[----:B------:R-:W-:-:S07]  /*5e60*/  ISETP.GE.AND P2, PT, R246, RZ, PT ;  /* 0x000000fff600720c */ /* 0x000fce0003f46270 */
[----:B------:R-:W-:Y:S01]  /*5e70*/  @!P1 IMAD.MOV R119, RZ, RZ, -R119 ;  /* 0x000000ffff779224 */ /* 0x000fe200078e0a77 */
[----:B------:R-:W-:Y:S02]  /*5e80*/  ISETP.GE.AND P3, PT, R247, RZ, PT ;  /* 0x000000fff700720c */ /* 0x000fe40003f66270 */
[----:B------:R-:W-:Y:S02]  /*5e90*/  ISETP.GE.AND P1, PT, R245, RZ, PT ;  /* 0x000000fff500720c */ /* 0x000fe40003f26270 */
[----:B------:R-:W-:Y:S01]  /*5ea0*/  ISETP.GE.AND P4, PT, R250, RZ, PT ;  /* 0x000000fffa00720c */ /* 0x000fe20003f86270 */
[----:B------:R-:W-:Y:S01]  /*5eb0*/  @!P2 IMAD.MOV R115, RZ, RZ, -R115 ;  /* 0x000000ffff73a224 */ /* 0x000fe200078e0a73 */
[----:B------:R-:W-:-:S07]  /*5ec0*/  ISETP.GE.AND P2, PT, R241, RZ, PT ;  /* 0x000000fff100720c */ /* 0x000fce0003f46270 */
[----:B------:R-:W-:Y:S01]  /*5ed0*/  @!P3 IMAD.MOV R116, RZ, RZ, -R116 ;  /* 0x000000ffff74b224 */ /* 0x000fe200078e0a74 */
[----:B------:R-:W-:Y:S01]  /*5ee0*/  ISETP.GE.AND P3, PT, R242, RZ, PT ;  /* 0x000000fff200720c */ /* 0x000fe20003f66270 */
[----:B------:R-:W-:Y:S01]  /*5ef0*/  @!P1 IMAD.MOV R114, RZ, RZ, -R114 ;  /* 0x000000ffff729224 */ /* 0x000fe200078e0a72 */
[----:B------:R-:W-:Y:S01]  /*5f00*/  ISETP.GE.AND P1, PT, R240, RZ, PT ;  /* 0x000000fff000720c */ /* 0x000fe20003f26270 */
[----:B------:R-:W-:Y:S01]  /*5f10*/  @!P4 IMAD.MOV R117, RZ, RZ, -R117 ;  /* 0x000000ffff75c224 */ /* 0x000fe200078e0a75 */
        /* <DEDUP_REMOVED lines=56> */
[----:B------:R-:W-:Y:S02]  /*62a0*/  ISETP.GE.AND P4, PT, R208, RZ, PT ;  /* 0x000000ffd000720c */ /* 0x000fe40003f86270 */
[----:B--2---:R-:W-:-:S13]  /*62b0*/  ISETP.GE.AND P5, PT, R251, RZ, PT ;  /* 0x000000fffb00720c */ /* 0x004fda0003fa6270 */
[----:B------:R-:W-:Y:S01]  /*62c0*/  @!P5 IMAD.MOV R118, RZ, RZ, -R118 ;  /* 0x000000ffff76d224 */ /* 0x000fe200078e0a76 */
[----:B------:R-:W-:-:S13]  /*62d0*/  ISETP.GE.AND P5, PT, R244, RZ, PT ;  /* 0x000000fff400720c */ /* 0x000fda0003fa6270 */
[----:B------:R-:W-:Y:S02]  /*62e0*/  @!P5 IADD3 R113, PT, PT, -R113, RZ, RZ ;  /* 0x000000ff7171d210 */ /* 0x000fe40007ffe1ff */
[----:B------:R-:W-:-:S13]  /*62f0*/  ISETP.GE.AND P5, PT, R239, RZ, PT ;  /* 0x000000ffef00720c */ /* 0x000fda0003fa6270 */
        /* <DEDUP_REMOVED lines=13> */
[----:B------:R-:W-:Y:S01]  /*63d0*/  ISETP.GE.AND P5, PT, R204, RZ, PT ;  /* 0x000000ffcc00720c */ /* 0x000fe20003fa6270 */
[----:B------:R-:W-:Y:S01]  /*63e0*/  @!P4 IMAD.MOV R77, RZ, RZ, -R77 ;  /* 0x000000ffff4dc224 */ /* 0x000fe200078e0a4d */
[----:B------:R-:W-:Y:S01]  /*63f0*/  ISETP.GE.AND P4, PT, R203, RZ, PT ;  /* 0x000000ffcb00720c */ /* 0x000fe20003f86270 */
[----:B------:R-:W-:Y:S01]  /*6400*/  @!P3 IMAD.MOV R76, RZ, RZ, -R76 ;  /* 0x000000ffff4cb224 */ /* 0x000fe200078e0a4c */
[----:B------:R-:W-:Y:S01]  /*6410*/  ISETP.GE.AND P3, PT, R202, RZ, PT ;  /* 0x000000ffca00720c */ /* 0x000fe20003f66270 */
[----:B------:R-:W-:Y:S01]  /*6420*/  @!P2 IMAD.MOV R75, RZ, RZ, -R75 ;  /* 0x000000ffff4ba224 */ /* 0x000fe200078e0a4b */
[----:B------:R-:W-:Y:S01]  /*6430*/  ISETP.GE.AND P2, PT, R201, RZ, PT ;  /* 0x000000ffc900720c */ /* 0x000fe20003f46270 */
[----:B------:R-:W-:Y:S01]  /*6440*/  @!P1 IMAD.MOV R74, RZ, RZ, -R74 ;  /* 0x000000ffff4a9224 */ /* 0x000fe200078e0a4a */
[----:B------:R-:W-:-:S05]  /*6450*/  ISETP.GE.AND P1, PT, R200, RZ, PT ;  /* 0x000000ffc800720c */ /* 0x000fca0003f26270 */
[----:B------:R-:W-:Y:S02]  /*6460*/  @!P5 IADD3 R73, PT, PT, -R73, RZ, RZ ;  /* 0x000000ff4949d210 */ /* 0x000fe40007ffe1ff */
        /* <DEDUP_REMOVED lines=91> */
[----:B------:R-:W-:Y:S02]  /*6a20*/  IMAD.MOV.U32 R20, RZ, RZ, R10 ;  /* 0x000000ffff147224 */ /* 0x000fe400078e000a */
[----:B------:R-:W-:Y:S01]  /*6a30*/  @!P4 IMAD.MOV R24, RZ, RZ, -R24 ;  /* 0x000000ffff18c224 */ /* 0x000fe200078e0a18 */
[----:B------:R-:W-:Y:S01]  /*6a40*/  ISETP.GE.AND P4, PT, R153, RZ, PT ;  /* 0x000000ff9900720c */ /* 0x000fe20003f86270 */
[----:B------:R-:W-:Y:S01]  /*6a50*/  @!P3 IMAD.MOV R22, RZ, RZ, -R22 ;  /* 0x000000ffff16b224 */ /* 0x000fe200078e0a16 */
[----:B------:R-:W-:Y:S01]  /*6a60*/  ISETP.GE.AND P3, PT, R152, RZ, PT ;  /* 0x000000ff9800720c */ /* 0x000fe20003f66270 */
[----:B------:R-:W-:Y:S01]  /*6a70*/  @!P2 IMAD.MOV R20, RZ, RZ, -R20 ;  /* 0x000000ffff14a224 */ /* 0x000fe200078e0a14 */
[----:B------:R-:W-:Y:S02]  /*6a80*/  @!P1 IADD3 R18, PT, PT, -R18, RZ, RZ ;  /* 0x000000ff12129210 */ /* 0x000fe40007ffe1ff */
[----:B------:R-:W-:-:S02]  /*6a90*/  ISETP.GE.AND P2, PT, R151, RZ, PT ;  /* 0x000000ff9700720c */ /* 0x000fc40003f46270 */
[----:B------:R-:W-:Y:S01]  /*6aa0*/  ISETP.GE.AND P1, PT, R150, RZ, PT ;  /* 0x000000ff9600720c */ /* 0x000fe20003f26270 */
[----:B------:R-:W-:Y:S01]  /*6ab0*/  @!P5 IMAD.MOV R16, RZ, RZ, -R16 ;  /* 0x000000ffff10d224 */ /* 0x000fe200078e0a10 */
[----:B------:R-:W-:Y:S01]  /*6ac0*/  ISETP.GE.AND P5, PT, R149, RZ, PT ;  /* 0x000000ff9500720c */ /* 0x000fe20003fa6270 */
[----:B------:R-:W2:Y:S02]  /*6ad0*/  S2R R0, SR_TID.X ;  /* 0x0000000000007919 */ /* 0x000ea40000002100 */
[----:B------:R-:W-:Y:S01]  /*6ae0*/  @!P4 IMAD.MOV R15, RZ, RZ, -R15 ;  /* 0x000000ffff0fc224 */ /* 0x000fe200078e0a0f */
[----:B------:R-:W-:Y:S01]  /*6af0*/  ISETP.GE.AND P4, PT, R148, RZ, PT ;  /* 0x000000ff9400720c */ /* 0x000fe20003f86270 */
[----:B------:R-:W-:Y:S01]  /*6b00*/  @!P3 IMAD.MOV R13, RZ, RZ, -R13 ;  /* 0x000000ffff0db224 */ /* 0x000fe200078e0a0d */
[----:B------:R-:W-:-:S03]  /*6b10*/  ISETP.GE.AND P3, PT, R147, RZ, PT ;  /* 0x000000ff9300720c */ /* 0x000fc60003f66270 */
[----:B------:R-:W-:Y:S01]  /*6b20*/  @!P2 IMAD.MOV R11, RZ, RZ, -R11 ;  /* 0x000000ffff0ba224 */ /* 0x000fe200078e0a0b */
[----:B------:R-:W-:Y:S01]  /*6b30*/  ISETP.GE.AND P2, PT, R146, RZ, PT ;  /* 0x000000ff9200720c */ /* 0x000fe20003f46270 */
[----:B------:R-:W-:Y:S01]  /*6b40*/  @!P1 IMAD.MOV R9, RZ, RZ, -R9 ;  /* 0x000000ffff099224 */ /* 0x000fe200078e0a09 */
[----:B------:R-:W-:Y:S01]  /*6b50*/  ISETP.GE.AND P1, PT, R145, RZ, PT ;  /* 0x000000ff9100720c */ /* 0x000fe20003f26270 */
[----:B------:R-:W-:Y:S01]  /*6b60*/  @!P5 IMAD.MOV R7, RZ, RZ, -R7 ;  /* 0x000000ffff07d224 */ /* 0x000fe200078e0a07 */
[----:B------:R-:W-:-:S03]  /*6b70*/  ISETP.GE.AND P5, PT, R144, RZ, PT ;  /* 0x000000ff9000720c */ /* 0x000fc60003fa6270 */
[----:B------:R-:W-:Y:S01]  /*6b80*/  @!P4 IMAD.MOV R6, RZ, RZ, -R6 ;  /* 0x000000ffff06c224 */ /* 0x000fe200078e0a06 */
[----:B------:R-:W-:Y:S01]  /*6b90*/  ISETP.GE.AND P4, PT, R143, RZ, PT ;  /* 0x000000ff8f00720c */ /* 0x000fe20003f86270 */
[----:B------:R-:W-:Y:S01]  /*6ba0*/  @!P3 IMAD.MOV R8, RZ, RZ, -R8 ;  /* 0x000000ffff08b224 */ /* 0x000fe200078e0a08 */
[----:B------:R-:W-:-:S03]  /*6bb0*/  ISETP.GE.AND P3, PT, R142, RZ, PT ;  /* 0x000000ff8e00720c */ /* 0x000fc60003f66270 */
[----:B------:R-:W-:Y:S01]  /*6bc0*/  @!P2 IMAD.MOV R12, RZ, RZ, -R12 ;  /* 0x000000ffff0ca224 */ /* 0x000fe200078e0a0c */
[----:B------:R-:W-:Y:S02]  /*6bd0*/  ISETP.GE.AND P2, PT, R141, RZ, PT ;  /* 0x000000ff8d00720c */ /* 0x000fe40003f46270 */
[----:B------:R-:W-:Y:S01]  /*6be0*/  @!P1 IADD3 R14, PT, PT, -R14, RZ, RZ ;  /* 0x000000ff0e0e9210 */ /* 0x000fe20007ffe1ff */
[----:B------:R-:W-:Y:S01]  /*6bf0*/  @!P5 IMAD.MOV R17, RZ, RZ, -R17 ;  /* 0x000000ffff11d224 */ /* 0x000fe200078e0a11 */
[----:B------:R-:W-:Y:S02]  /*6c00*/  ISETP.GE.AND P1, PT, R140, RZ, PT ;  /* 0x000000ff8c00720c */ /* 0x000fe40003f26270 */
[----:B------:R-:W-:Y:S02]  /*6c10*/  ISETP.GE.AND P5, PT, R139, RZ, PT ;  /* 0x000000ff8b00720c */ /* 0x000fe40003fa6270 */
[----:B------:R-:W-:Y:S02]  /*6c20*/  ISETP.GE.AND P6, PT, R138, RZ, PT ;  /* 0x000000ff8a00720c */ /* 0x000fe40003fc6270 */
[----:B------:R-:W-:-:S02]  /*6c30*/  ISETP.NE.AND P0, PT, R21, RZ, PT ;  /* 0x000000ff1500720c */ /* 0x000fc40003f05270 */
[----:B------:R-:W-:Y:S01]  /*6c40*/  LOP3.LUT R21, RZ, R21, RZ, 0x33, !PT ;  /* 0x00000015ff157212 */ /* 0x000fe200078e33ff */
[----:B------:R-:W-:Y:S02]  /*6c50*/  @!P4 IMAD.MOV R19, RZ, RZ, -R19 ;  /* 0x000000ffff13c224 */ /* 0x000fe400078e0a13 */
[----:B------:R-:W-:Y:S02]  /*6c60*/  @!P3 IMAD.MOV R29, RZ, RZ, -R29 ;  /* 0x000000ffff1db224 */ /* 0x000fe400078e0a1d */
[----:B------:R-:W-:Y:S02]  /*6c70*/  @!P2 IMAD.MOV R27, RZ, RZ, -R27 ;  /* 0x000000ffff1ba224 */ /* 0x000fe400078e0a1b */
[----:B------:R-:W-:Y:S02]  /*6c80*/  @!P1 IMAD.MOV R25, RZ, RZ, -R25 ;  /* 0x000000ffff199224 */ /* 0x000fe400078e0a19 */
[----:B------:R-:W-:Y:S01]  /*6c90*/  @!P5 IMAD.MOV R23, RZ, RZ, -R23 ;  /* 0x000000ffff17d224 */ /* 0x000fe200078e0a17 */
[----:B------:R-:W-:Y:S01]  /*6ca0*/  SEL R135, R21, R135, !P0 ;  /* 0x0000008715877207 */ /* 0x000fe20004000000 */
[----:B------:R-:W-:Y:S01]  /*6cb0*/  @!P6 IMAD.MOV R4, RZ, RZ, -R4 ;  /* 0x000000ffff04e224 */ /* 0x000fe200078e0a04 */
[----:B--2---:R-:W-:-:S02]  /*6cc0*/  LOP3.LUT R0, R0, 0x7f, RZ, 0xc0, !PT ;  /* 0x0000007f00007812 */ /* 0x004fc400078ec0ff */
[----:B------:R-:W-:Y:S02]  /*6cd0*/  ISETP.GT.AND P6, PT, R134, 0x7f, PT ;  /* 0x0000007f8600780c */ /* 0x000fe40003fc4270 */
[C---:B------:R-:W-:Y:S02]  /*6ce0*/  SEL R133, R21.reuse, R133, !P0 ;  /* 0x0000008515857207 */ /* 0x040fe40004000000 */
[C---:B------:R-:W-:Y:S02]  /*6cf0*/  SEL R132, R21.reuse, R132, !P0 ;  /* 0x0000008415847207 */ /* 0x040fe40004000000 */
[C---:B------:R-:W-:Y:S02]  /*6d00*/  SEL R131, R21.reuse, R131, !P0 ;  /* 0x0000008315837207 */ /* 0x040fe40004000000 */
[C---:B------:R-:W-:Y:S02]  /*6d10*/  SEL R130, R21.reuse, R130, !P0 ;  /* 0x0000008215827207 */ /* 0x040fe40004000000 */
[----:B------:R-:W-:-:S02]  /*6d20*/  SEL R129, R21, R129, !P0 ;  /* 0x0000008115817207 */ /* 0x000fc40004000000 */
[C---:B------:R-:W-:Y:S02]  /*6d30*/  SEL R128, R21.reuse, R128, !P0 ;  /* 0x0000008015807207 */ /* 0x040fe40004000000 */
        /* <DEDUP_REMOVED lines=119> */
[----:B------:R-:W-:Y:S01]  /*74b0*/  SEL R23, R21, R23, !P0 ;  /* 0x0000001715177207 */ /* 0x000fe20004000000 */
[----:B------:R-:W-:Y:S01]  /*74c0*/  IMAD R135, R135, UR8, RZ ;  /* 0x0000000887877c24 */ /* 0x000fe2000f8e02ff */
[----:B------:R-:W-:Y:S02]  /*74d0*/  SEL R21, R21, R4, !P0 ;  /* 0x0000000415157207 */ /* 0x000fe40004000000 */
[----:B-1----:R-:W-:Y:S02]  /*74e0*/  ISETP.GE.AND P0, PT, R0, R252, PT ;  /* 0x000000fc0000720c */ /* 0x002fe40003f06270 */
[----:B------:R-:W-:Y:S02]  /*74f0*/  SEL R10, RZ, 0x4, !P6 ;  /* 0x00000004ff0a7807 */ /* 0x000fe40007000000 */
[----:B------:R-:W-:Y:S01]  /*7500*/  LEA R134, P2, R2, UR14, 0x2 ;  /* 0x0000000e02867c11 */ /* 0x000fe2000f8410ff */
[----:B------:R-:W-:Y:S01]  /*7510*/  IMAD R5, R5, UR4, RZ ;  /* 0x0000000405057c24 */ /* 0x000fe2000f8e02ff */
[----:B------:R-:W-:Y:S01]  /*7520*/  SEL R10, R10, RZ, !P0 ;  /* 0x000000ff0a0a7207 */ /* 0x000fe20004000000 */
[----:B------:R-:W-:Y:S01]  /*7530*/  IMAD R133, R133, UR8, RZ ;  /* 0x0000000885857c24 */ /* 0x000fe2000f8e02ff */
[----:B------:R-:W-:-:S02]  /*7540*/  LEA.HI.X.SX32 R2, R2, UR15, 0x2, P2 ;  /* 0x0000000f02027c11 */ /* 0x000fc400090f16ff */
[----:B------:R-:W-:Y:S01]  /*7550*/  LEA R136, P0, R135, R134, 0x2 ;  /* 0x0000008687887211 */ /* 0x000fe200078010ff */
[----:B------:R-:W-:Y:S01]  /*7560*/  IMAD R132, R132, UR8, RZ ;  /* 0x0000000884847c24 */ /* 0x000fe2000f8e02ff */
[----:B------:R-:W-:Y:S01]  /*7570*/  LEA R4, P1, R5, UR12, 0x2 ;  /* 0x0000000c05047c11 */ /* 0x000fe2000f8210ff */
[----:B------:R-:W-:Y:S01]  /*7580*/  IMAD R131, R131, UR8, RZ ;  /* 0x0000000883837c24 */ /* 0x000fe2000f8e02ff */
[----:B------:R-:W-:Y:S01]  /*7590*/  LEA.HI.X.SX32 R137, R135, R2, 0x2, P0 ;  /* 0x0000000287897211 */ /* 0x000fe200000f16ff */
[----:B------:R-:W-:Y:S01]  /*75a0*/  IMAD R130, R130, UR8, RZ ;  /* 0x0000000882827c24 */ /* 0x000fe2000f8e02ff */
[-C--:B------:R-:W-:Y:S01]  /*75b0*/  LEA R242, P4, R133, R134.reuse, 0x2 ;  /* 0x0000008685f27211 */ /* 0x080fe200078810ff */
[----:B------:R-:W-:Y:S01]  /*75c0*/  IMAD R129, R129, UR8, RZ ;  /* 0x0000000881817c24 */ /* 0x000fe2000f8e02ff */
[----:B------:R-:W-:Y:S01]  /*75d0*/  LEA R142, P3, R132, R134, 0x2 ;  /* 0x00000086848e7211 */ /* 0x000fe200078610ff */
[----:B------:R1:W-:Y:S01]  /*75e0*/  STL.64 [R1+0x640], R136 ;  /* 0x0006408801007387 */ /* 0x0003e20000100a00 */
[----:B------:R-:W-:-:S02]  /*75f0*/  LEA.HI.X.SX32 R5, R5, UR13, 0x2, P1 ;  /* 0x0000000d05057c11 */ /* 0x000fc400088f16ff */
[-C--:B------:R-:W-:Y:S02]  /*7600*/  LEA R140, P0, R131, R134.reuse, 0x2 ;  /* 0x00000086838c7211 */ /* 0x080fe400078010ff */
[----:B------:R-:W-:Y:S02]  /*7610*/  LEA R138, P1, R130, R134, 0x2 ;  /* 0x00000086828a7211 */ /* 0x000fe400078210ff */
[-C--:B------:R-:W-:Y:S01]  /*7620*/  LEA.HI.X.SX32 R243, R133, R2.reuse, 0x2, P4 ;  /* 0x0000000285f37211 */ /* 0x080fe200020f16ff */
[----:B------:R-:W-:Y:S01]  /*7630*/  IMAD R128, R128, UR8, RZ ;  /* 0x0000000880807c24 */ /* 0x000fe2000f8e02ff */
[----:B------:R-:W-:Y:S02]  /*7640*/  LEA.HI.X.SX32 R143, R132, R2, 0x2, P3 ;  /* 0x00000002848f7211 */ /* 0x000fe400018f16ff */
[----:B-1----:R-:W-:Y:S01]  /*7650*/  LEA R136, P2, R129, R134, 0x2 ;  /* 0x0000008681887211 */ /* 0x002fe200078410ff */
[----:B------:R-:W-:Y:S01]  /*7660*/  IMAD R127, R127, UR8, RZ ;  /* 0x000000087f7f7c24 */ /* 0x000fe2000f8e02ff */
[-C--:B------:R-:W-:Y:S01]  /*7670*/  LEA.HI.X.SX32 R141, R131, R2.reuse, 0x2, P0 ;  /* 0x00000002838d7211 */ /* 0x080fe200000f16ff */
[----:B------:R-:W-:Y:S01]  /*7680*/  IMAD R126, R126, UR8, RZ ;  /* 0x000000087e7e7c24 */ /* 0x000fe2000f8e02ff */
[-C--:B------:R-:W-:Y:S01]  /*7690*/  LEA.HI.X.SX32 R139, R130, R2.reuse, 0x2, P1 ;  /* 0x00000002828b7211 */ /* 0x080fe200008f16ff */
[----:B------:R-:W-:Y:S01]  /*76a0*/  STL.64 [R1+0xa30], R242 ;  /* 0x000a30f201007387 */ /* 0x000fe20000100a00 */
[----:B------:R-:W-:Y:S01]  /*76b0*/  LEA.HI.X.SX32 R137, R129, R2, 0x2, P2 ;  /* 0x0000000281897211 */ /* 0x000fe200010f16ff */
[----:B------:R-:W-:-:S02]  /*76c0*/  IMAD R124, R124, UR8, RZ ;  /* 0x000000087c7c7c24 */ /* 0x000fc4000f8e02ff */
[----:B------:R-:W-:Y:S01]  /*76d0*/  STL [R1+0xa40], R243 ;  /* 0x000a40f301007387 */ /* 0x000fe20000100800 */
[----:B------:R-:W-:Y:S01]  /*76e0*/  IMAD R125, R125, UR8, RZ ;  /* 0x000000087d7d7c24 */ /* 0x000fe2000f8e02ff */
[----:B------:R-:W-:Y:S01]  /*76f0*/  LEA R144, P4, R128, R134, 0x2 ;  /* 0x0000008680907211 */ /* 0x000fe200078810ff */
[----:B------:R-:W-:Y:S01]  /*7700*/  IMAD R123, R123, UR8, RZ ;  /* 0x000000087b7b7c24 */ /* 0x000fe2000f8e02ff */
[----:B------:R1:W-:Y:S01]  /*7710*/  STL.64 [R1+0x638], R142 ;  /* 0x0006388e01007387 */ /* 0x0003e20000100a00 */
[----:B------:R-:W-:-:S03]  /*7720*/  IMAD R122, R122, UR8, RZ ;  /* 0x000000087a7a7c24 */ /* 0x000fc6000f8e02ff */
[----:B------:R2:W-:Y:S01]  /*7730*/  STL.64 [R1+0x630], R140 ;  /* 0x0006308c01007387 */ /* 0x0005e20000100a00 */
[----:B------:R-:W-:-:S03]  /*7740*/  IMAD R121, R121, UR8, RZ ;  /* 0x0000000879797c24 */ /* 0x000fc6000f8e02ff */
[----:B------:R3:W-:Y:S01]  /*7750*/  STL.64 [R1+0x628], R138 ;  /* 0x0006288a01007387 */ /* 0x0007e20000100a00 */
[----:B------:R-:W-:Y:S01]  /*7760*/  IMAD R120, R120, UR8, RZ ;  /* 0x0000000878787c24 */ /* 0x000fe2000f8e02ff */
[----:B-1----:R-:W-:Y:S02]  /*7770*/  LEA R142, P3, R127, R134, 0x2 ;  /* 0x000000867f8e7211 */ /* 0x002fe400078610ff */
[----:B------:R1:W-:Y:S01]  /*7780*/  STL.64 [R1+0x620], R136 ;  /* 0x0006208801007387 */ /* 0x0003e20000100a00 */
[----:B------:R-:W-:Y:S02]  /*7790*/  LEA.HI.X.SX32 R145, R128, R2, 0x2, P4 ;  /* 0x0000000280917211 */ /* 0x000fe400020f16ff */
[-C--:B--2---:R-:W-:Y:S02]  /*77a0*/  LEA R140, P0, R126, R134.reuse, 0x2 ;  /* 0x000000867e8c7211 */ /* 0x084fe400078010ff */
[-C--:B------:R-:W-:Y:S02]  /*77b0*/  LEA R132, P4, R123, R134.reuse, 0x2 ;  /* 0x000000867b847211 */ /* 0x080fe400078810ff */
[----:B---3--:R-:W-:-:S02]  /*77c0*/  LEA R138, P1, R125, R134, 0x2 ;  /* 0x000000867d8a7211 */ /* 0x008fc400078210ff */
[----:B------:R-:W-:Y:S02]  /*77d0*/  LEA.HI.X.SX32 R143, R127, R2, 0x2, P3 ;  /* 0x000000027f8f7211 */ /* 0x000fe400018f16ff */
[-C--:B-1----:R-:W-:Y:S02]  /*77e0*/  LEA R136, P2, R124, R134.reuse, 0x2 ;  /* 0x000000867c887211 */ /* 0x082fe400078410ff */
[----:B------:R-:W-:Y:S02]  /*77f0*/  LEA R130, P3, R122, R134, 0x2 ;  /* 0x000000867a827211 */ /* 0x000fe400078610ff */
[----:B------:R-:W-:Y:S01]  /*7800*/  LEA.HI.X.SX32 R141, R126, R2, 0x2, P0 ;  /* 0x000000027e8d7211 */ /* 0x000fe200000f16ff */
[----:B------:R-:W-:Y:S01]  /*7810*/  IMAD R119, R119, UR8, RZ ;  /* 0x0000000877777c24 */ /* 0x000fe2000f8e02ff */
[----:B------:R-:W-:Y:S02]  /*7820*/  LEA R128, P0, R121, R134, 0x2 ;  /* 0x0000008679807211 */ /* 0x000fe400078010ff */
[-C--:B------:R-:W-:Y:S01]  /*7830*/  LEA.HI.X.SX32 R137, R124, R2.reuse, 0x2, P2 ;  /* 0x000000027c897211 */ /* 0x080fe200010f16ff */
[----:B------:R-:W-:Y:S01]  /*7840*/  STL.64 [R1+0x618], R144 ;  /* 0x0006189001007387 */ /* 0x000fe20000100a00 */
[----:B------:R-:W-:Y:S01]  /*7850*/  LEA.HI.X.SX32 R139, R125, R2, 0x2, P1 ;  /* 0x000000027d8b7211 */ /* 0x000fe200008f16ff */
[----:B------:R-:W-:Y:S01]  /*7860*/  IMAD R118, R118, UR8, RZ ;  /* 0x0000000876767c24 */ /* 0x000fe2000f8e02ff */
[----:B------:R-:W-:Y:S01]  /*7870*/  LEA R126, P1, R120, R134, 0x2 ;  /* 0x00000086787e7211 */ /* 0x000fe200078210ff */
[----:B------:R-:W-:Y:S01]  /*7880*/  STL.64 [R1+0x210], R142 ;  /* 0x0002108e01007387 */ /* 0x000fe20000100a00 */
[-C--:B------:R-:W-:Y:S01]  /*7890*/  LEA.HI.X.SX32 R133, R123, R2.reuse, 0x2, P4 ;  /* 0x000000027b857211 */ /* 0x080fe200020f16ff */
[----:B------:R-:W-:Y:S01]  /*78a0*/  IMAD R117, R117, UR8, RZ ;  /* 0x0000000875757c24 */ /* 0x000fe2000f8e02ff */
[-C--:B------:R-:W-:Y:S01]  /*78b0*/  LEA.HI.X.SX32 R131, R122, R2.reuse, 0x2, P3 ;  /* 0x000000027a837211 */ /* 0x080fe200018f16ff */
[----:B------:R-:W-:Y:S01]  /*78c0*/  STL.64 [R1+0x208], R140 ;  /* 0x0002088c01007387 */ /* 0x000fe20000100a00 */
[-C--:B------:R-:W-:Y:S01]  /*78d0*/  LEA.HI.X.SX32 R129, R121, R2.reuse, 0x2, P0 ;  /* 0x0000000279817211 */ /* 0x080fe200000f16ff */
[----:B------:R-:W-:Y:S01]  /*78e0*/  IMAD R116, R116, UR8, RZ ;  /* 0x0000000874747c24 */ /* 0x000fe2000f8e02ff */
[----:B------:R-:W-:Y:S01]  /*78f0*/  LEA.HI.X.SX32 R127, R120, R2, 0x2, P1 ;  /* 0x00000002787f7211 */ /* 0x000fe200008f16ff */
[----:B------:R1:W-:Y:S01]  /*7900*/  STL.64 [R1+0x1f8], R136 ;  /* 0x0001f88801007387 */ /* 0x0003e20000100a00 */
[----:B------:R-:W-:-:S02]  /*7910*/  IMAD R114, R114, UR8, RZ ;  /* 0x0000000872727c24 */ /* 0x000fc4000f8e02ff */
[----:B------:R-:W-:Y:S01]  /*7920*/  IMAD R115, R115, UR8, RZ ;  /* 0x0000000873737c24 */ /* 0x000fe2000f8e02ff */
[----:B------:R-:W-:Y:S01]  /*7930*/  STL.64 [R1+0x200], R138 ;  /* 0x0002008a01007387 */ /* 0x000fe20000100a00 */
[----:B------:R-:W-:-:S03]  /*7940*/  IMAD R113, R113, UR8, RZ ;  /* 0x0000000871717c24 */ /* 0x000fc6000f8e02ff */
[----:B------:R2:W-:Y:S01]  /*7950*/  STL.64 [R1+0x1f0], R132 ;  /* 0x0001f08401007387 */ /* 0x0005e20000100a00 */
[----:B------:R-:W-:Y:S01]  /*7960*/  IMAD R112, R112, UR8, RZ ;  /* 0x0000000870707c24 */ /* 0x000fe2000f8e02ff */
[----:B-1----:R-:W-:Y:S02]  /*7970*/  LEA R136, P2, R119, R134, 0x2 ;  /* 0x0000008677887211 */ /* 0x002fe400078410ff */
[----:B------:R1:W-:Y:S01]  /*7980*/  STL.64 [R1+0x1e8], R130 ;  /* 0x0001e88201007387 */ /* 0x0003e20000100a00 */
[----:B------:R-:W-:Y:S01]  /*7990*/  IMAD R111, R111, UR8, RZ ;  /* 0x000000086f6f7c24 */ /* 0x000fe2000f8e02ff */
[----:B------:R-:W-:Y:S02]  /*79a0*/  LEA.HI.X.SX32 R137, R119, R2, 0x2, P2 ;  /* 0x0000000277897211 */ /* 0x000fe400010f16ff */
[----:B------:R3:W-:Y:S01]  /*79b0*/  STL.64 [R1+0x1e0], R128 ;  /* 0x0001e08001007387 */ /* 0x0007e20000100a00 */
[----:B--2---:R-:W-:-:S03]  /*79c0*/  LEA R132, P4, R118, R134, 0x2 ;  /* 0x0000008676847211 */ /* 0x004fc600078810ff */
[----:B------:R2:W-:Y:S01]  /*79d0*/  STL.64 [R1+0x1d8], R126 ;  /* 0x0001d87e01007387 */ /* 0x0005e20000100a00 */
[-C--:B------:R-:W-:Y:S02]  /*79e0*/  LEA R124, P2, R114, R134.reuse, 0x2 ;  /* 0x00000086727c7211 */ /* 0x080fe400078410ff */
[----:B-1----:R-:W-:Y:S01]  /*79f0*/  LEA R130, P3, R117, R134, 0x2 ;  /* 0x0000008675827211 */ /* 0x002fe200078610ff */
[----:B------:R-:W-:Y:S01]  /*7a00*/  IMAD R110, R110, UR8, RZ ;  /* 0x000000086e6e7c24 */ /* 0x000fe2000f8e02ff */
[----:B------:R-:W-:Y:S02]  /*7a10*/  LEA.HI.X.SX32 R133, R118, R2, 0x2, P4 ;  /* 0x0000000276857211 */ /* 0x000fe400020f16ff */
[-C--:B---3--:R-:W-:Y:S02]  /*7a20*/  LEA R128, P0, R116, R134.reuse, 0x2 ;  /* 0x0000008674807211 */ /* 0x088fe400078010ff */
[-C--:B------:R-:W-:Y:S02]  /*7a30*/  LEA R122, P4, R113, R134.reuse, 0x2 ;  /* 0x00000086717a7211 */ /* 0x080fe400078810ff */
[----:B--2---:R-:W-:-:S02]  /*7a40*/  LEA R126, P1, R115, R134, 0x2 ;  /* 0x00000086737e7211 */ /* 0x004fc400078210ff */
[----:B------:R-:W-:Y:S02]  /*7a50*/  LEA.HI.X.SX32 R131, R117, R2, 0x2, P3 ;  /* 0x0000000275837211 */ /* 0x000fe400018f16ff */
[----:B------:R-:W-:Y:S02]  /*7a60*/  LEA R120, P3, R112, R134, 0x2 ;  /* 0x0000008670787211 */ /* 0x000fe400078610ff */
[----:B------:R-:W-:Y:S01]  /*7a70*/  LEA.HI.X.SX32 R129, R116, R2, 0x2, P0 ;  /* 0x0000000274817211 */ /* 0x000fe200000f16ff */
[----:B------:R-:W-:Y:S01]  /*7a80*/  IMAD R109, R109, UR8, RZ ;  /* 0x000000086d6d7c24 */ /* 0x000fe2000f8e02ff */
[----:B------:R-:W-:Y:S01]  /*7a90*/  LEA R118, P0, R111, R134, 0x2 ;  /* 0x000000866f767211 */ /* 0x000fe200078010ff */
[----:B------:R-:W-:Y:S01]  /*7aa0*/  STL.64 [R1+0x1d0], R136 ;  /* 0x0001d08801007387 */ /* 0x000fe20000100a00 */
[-C--:B------:R-:W-:Y:S02]  /*7ab0*/  LEA.HI.X.SX32 R125, R114, R2.reuse, 0x2, P2 ;  /* 0x00000002727d7211 */ /* 0x080fe400010f16ff */
[----:B------:R-:W-:Y:S01]  /*7ac0*/  LEA.HI.X.SX32 R127, R115, R2, 0x2, P1 ;  /* 0x00000002737f7211 */ /* 0x000fe200008f16ff */
[----:B------:R-:W-:Y:S01]  /*7ad0*/  STL.64 [R1+0x1c8], R132 ;  /* 0x0001c88401007387 */ /* 0x000fe20000100a00 */
[----:B------:R-:W-:Y:S01]  /*7ae0*/  LEA R116, P1, R110, R134, 0x2 ;  /* 0x000000866e747211 */ /* 0x000fe200078210ff */
[----:B------:R-:W-:Y:S01]  /*7af0*/  IMAD R108, R108, UR8, RZ ;  /* 0x000000086c6c7c24 */ /* 0x000fe2000f8e02ff */
[-C--:B------:R-:W-:Y:S01]  /*7b00*/  LEA.HI.X.SX32 R123, R113, R2.reuse, 0x2, P4 ;  /* 0x00000002717b7211 */ /* 0x080fe200020f16ff */
[----:B------:R-:W-:Y:S01]  /*7b10*/  STL.64 [R1+0x1c0], R130 ;  /* 0x0001c08201007387 */ /* 0x000fe20000100a00 */
[-C--:B------:R-:W-:Y:S01]  /*7b20*/  LEA.HI.X.SX32 R121, R112, R2.reuse, 0x2, P3 ;  /* 0x0000000270797211 */ /* 0x080fe200018f16ff */
[----:B------:R-:W-:Y:S01]  /*7b30*/  IMAD R107, R107, UR8, RZ ;  /* 0x000000086b6b7c24 */ /* 0x000fe2000f8e02ff */
[-C--:B------:R-:W-:Y:S01]  /*7b40*/  LEA.HI.X.SX32 R119, R111, R2.reuse, 0x2, P0 ;  /* 0x000000026f777211 */ /* 0x080fe200000f16ff */
[----:B------:R-:W-:Y:S01]  /*7b50*/  STL.64 [R1+0x1b8], R128 ;  /* 0x0001b88001007387 */ /* 0x000fe20000100a00 */
[----:B------:R-:W-:Y:S01]  /*7b60*/  IMAD R106, R106, UR8, RZ ;  /* 0x000000086a6a7c24 */ /* 0x000fe2000f8e02ff */
[----:B------:R-:W-:Y:S01]  /*7b70*/  LEA.HI.X.SX32 R117, R110, R2, 0x2, P1 ;  /* 0x000000026e757211 */ /* 0x000fe200008f16ff */
[----:B------:R-:W-:Y:S01]  /*7b80*/  IMAD R104, R104, UR8, RZ ;  /* 0x0000000868687c24 */ /* 0x000fe2000f8e02ff */
[----:B------:R1:W-:Y:S01]  /*7b90*/  STL.64 [R1+0x1a8], R124 ;  /* 0x0001a87c01007387 */ /* 0x0003e20000100a00 */
[----:B------:R-:W-:-:S03]  /*7ba0*/  IMAD R105, R105, UR8, RZ ;  /* 0x0000000869697c24 */ /* 0x000fc6000f8e02ff */
        /* <DEDUP_REMOVED lines=92> */
[----:B-1----:R-:W-:Y:S02]  /*8170*/  LEA R100, P3, R87, R134, 0x2 ;  /* 0x0000008657647211 */ /* 0x002fe400078610ff */
[----:B------:R-:W-:Y:S02]  /*8180*/  LEA.HI.X.SX32 R103, R88, R2, 0x2, P4 ;  /* 0x0000000258677211 */ /* 0x000fe400020f16ff */
[-C--:B---3--:R-:W-:Y:S01]  /*8190*/  LEA R98, P0, R86, R134.reuse, 0x2 ;  /* 0x0000008656627211 */ /* 0x088fe200078010ff */
[----:B------:R-:W-:Y:S01]  /*81a0*/  IMAD R80, R80, UR8, RZ ;  /* 0x0000000850507c24 */ /* 0x000fe2000f8e02ff */
        /* <DEDUP_REMOVED lines=9> */
[-C--:B------:R-:W-:Y:S01]  /*8240*/  LEA.HI.X.SX32 R97, R85, R2.reuse, 0x2, P1 ;  /* 0x0000000255617211 */ /* 0x080fe200008f16ff */
[----:B------:R-:W-:Y:S01]  /*8250*/  STL.64 [R1+0xd8], R102 ;  /* 0x0000d86601007387 */ /* 0x000fe20000100a00 */
[-C--:B------:R-:W-:Y:S01]  /*8260*/  LEA.HI.X.SX32 R93, R83, R2.reuse, 0x2, P4 ;  /* 0x00000002535d7211 */ /* 0x080fe200020f16ff */
[----:B------:R-:W-:Y:S01]  /*8270*/  IMAD R78, R78, UR8, RZ ;  /* 0x000000084e4e7c24 */ /* 0x000fe2000f8e02ff */
[----:B------:R-:W-:Y:S01]  /*8280*/  LEA.HI.X.SX32 R91, R82, R2, 0x2, P3 ;  /* 0x00000002525b7211 */ /* 0x000fe200018f16ff */
[----:B------:R-:W-:Y:S01]  /*8290*/  STL.64 [R1+0xd0], R100 ;  /* 0x0000d06401007387 */ /* 0x000fe20000100a00 */
[----:B------:R-:W-:Y:S01]  /*82a0*/  IMAD R77, R77, UR8, RZ ;  /* 0x000000084d4d7c24 */ /* 0x000fe2000f8e02ff */
[----:B------:R-:W-:Y:S01]  /*82b0*/  LEA R86, P1, R80, R134, 0x2 ;  /* 0x0000008650567211 */ /* 0x000fe200078210ff */
[----:B------:R-:W-:Y:S01]  /*82c0*/  IMAD R76, R76, UR8, RZ ;  /* 0x000000084c4c7c24 */ /* 0x000fe2000f8e02ff */
[----:B------:R-:W-:Y:S01]  /*82d0*/  STL.64 [R1+0xc8], R98 ;  /* 0x0000c86201007387 */ /* 0x000fe20000100a00 */
[----:B------:R-:W-:Y:S01]  /*82e0*/  LEA.HI.X.SX32 R89, R81, R2, 0x2, P0 ;  /* 0x0000000251597211 */ /* 0x000fe200000f16ff */
[----:B------:R-:W-:-:S02]  /*82f0*/  IMAD R74, R74, UR8, RZ ;  /* 0x000000084a4a7c24 */ /* 0x000fc4000f8e02ff */
[----:B------:R1:W-:Y:S01]  /*8300*/  STL.64 [R1+0xb8], R94 ;  /* 0x0000b85e01007387 */ /* 0x0003e20000100a00 */
[----:B------:R-:W-:-:S03]  /*8310*/  LEA.HI.X.SX32 R87, R80, R2, 0x2, P1 ;  /* 0x0000000250577211 */ /* 0x000fc600008f16ff */
[----:B------:R-:W-:Y:S01]  /*8320*/  STL.64 [R1+0xc0], R96 ;  /* 0x0000c06001007387 */ /* 0x000fe20000100a00 */
[----:B------:R-:W-:-:S03]  /*8330*/  IMAD R75, R75, UR8, RZ ;  /* 0x000000084b4b7c24 */ /* 0x000fc6000f8e02ff */
[----:B------:R2:W-:Y:S01]  /*8340*/  STL.64 [R1+0xb0], R92 ;  /* 0x0000b05c01007387 */ /* 0x0005e20000100a00 */
[----:B-1----:R-:W-:-:S03]  /*8350*/  LEA R94, P2, R79, R134, 0x2 ;  /* 0x000000864f5e7211 */ /* 0x002fc600078410ff */
[----:B------:R1:W-:Y:S01]  /*8360*/  STL.64 [R1+0xa8], R90 ;  /* 0x0000a85a01007387 */ /* 0x0003e20000100a00 */
[----:B------:R-:W-:Y:S01]  /*8370*/  IMAD R73, R73, UR8, RZ ;  /* 0x0000000849497c24 */ /* 0x000fe2000f8e02ff */
[----:B------:R-:W-:Y:S02]  /*8380*/  LEA.HI.X.SX32 R95, R79, R2, 0x2, P2 ;  /* 0x000000024f5f7211 */ /* 0x000fe400010f16ff */
[----:B------:R3:W-:Y:S01]  /*8390*/  STL.64 [R1+0xa0], R88 ;  /* 0x0000a05801007387 */ /* 0x0007e20000100a00 */
[-C--:B--2---:R-:W-:Y:S01]  /*83a0*/  LEA R92, P4, R78, R134.reuse, 0x2 ;  /* 0x000000864e5c7211 */ /* 0x084fe200078810ff */
[----:B------:R-:W-:Y:S01]  /*83b0*/  IMAD R72, R72, UR8, RZ ;  /* 0x0000000848487c24 */ /* 0x000fe2000f8e02ff */
[-C--:B------:R-:W-:Y:S02]  /*83c0*/  LEA R84, P2, R74, R134.reuse, 0x2 ;  /* 0x000000864a547211 */ /* 0x080fe400078410ff */
[----:B-1----:R-:W-:Y:S01]  /*83d0*/  LEA R90, P3, R77, R134, 0x2 ;  /* 0x000000864d5a7211 */ /* 0x002fe200078610ff */
[----:B------:R1:W-:Y:S01]  /*83e0*/  STL.64 [R1+0x98], R86 ;  /* 0x0000985601007387 */ /* 0x0003e20000100a00 */
[----:B------:R-:W-:-:S02]  /*83f0*/  LEA.HI.X.SX32 R93, R78, R2, 0x2, P4 ;  /* 0x000000024e5d7211 */ /* 0x000fc400020f16ff */
[----:B---3--:R-:W-:Y:S01]  /*8400*/  LEA R88, P0, R76, R134, 0x2 ;  /* 0x000000864c587211 */ /* 0x008fe200078010ff */
[----:B------:R-:W-:Y:S01]  /*8410*/  IMAD R71, R71, UR8, RZ ;  /* 0x0000000847477c24 */ /* 0x000fe2000f8e02ff */
[-C--:B------:R-:W-:Y:S01]  /*8420*/  LEA.HI.X.SX32 R91, R77, R2.reuse, 0x2, P3 ;  /* 0x000000024d5b7211 */ /* 0x080fe200018f16ff */
[----:B------:R-:W-:Y:S01]  /*8430*/  IMAD R70, R70, UR8, RZ ;  /* 0x0000000846467c24 */ /* 0x000fe2000f8e02ff */
[----:B------:R-:W-:Y:S01]  /*8440*/  LEA.HI.X.SX32 R89, R76, R2, 0x2, P0 ;  /* 0x000000024c597211 */ /* 0x000fe200000f16ff */
[----:B------:R-:W-:Y:S01]  /*8450*/  IMAD R69, R69, UR8, RZ ;  /* 0x0000000845457c24 */ /* 0x000fe2000f8e02ff */
[----:B------:R-:W-:Y:S01]  /*8460*/  LEA R82, P4, R73, R134, 0x2 ;  /* 0x0000008649527211 */ /* 0x000fe200078810ff */
[----:B------:R-:W-:Y:S01]  /*8470*/  STL.64 [R1+0x90], R94 ;  /* 0x0000905e01007387 */ /* 0x000fe20000100a00 */
[----:B------:R-:W-:Y:S02]  /*8480*/  LEA.HI.X.SX32 R85, R74, R2, 0x2, P2 ;  /* 0x000000024a557211 */ /* 0x000fe400010f16ff */
[-C--:B-1----:R-:W-:Y:S01]  /*8490*/  LEA R86, P1, R75, R134.reuse, 0x2 ;  /* 0x000000864b567211 */ /* 0x082fe200078210ff */
[----:B------:R-:W-:Y:S01]  /*84a0*/  STL.64 [R1+0x88], R92 ;  /* 0x0000885c01007387 */ /* 0x000fe20000100a00 */
[----:B------:R-:W-:-:S02]  /*84b0*/  LEA R80, P3, R72, R134, 0x2 ;  /* 0x0000008648507211 */ /* 0x000fc400078610ff */
[----:B------:R-:W-:Y:S01]  /*84c0*/  LEA.HI.X.SX32 R87, R75, R2, 0x2, P1 ;  /* 0x000000024b577211 */ /* 0x000fe200008f16ff */
[----:B------:R-:W-:Y:S01]  /*84d0*/  STL.64 [R1+0x80], R90 ;  /* 0x0000805a01007387 */ /* 0x000fe20000100a00 */
[----:B------:R-:W-:Y:S01]  /*84e0*/  LEA R78, P0, R71, R134, 0x2 ;  /* 0x00000086474e7211 */ /* 0x000fe200078010ff */
[----:B------:R-:W-:Y:S01]  /*84f0*/  IMAD R68, R68, UR8, RZ ;  /* 0x0000000844447c24 */ /* 0x000fe2000f8e02ff */
[----:B------:R-:W-:Y:S01]  /*8500*/  LEA.HI.X.SX32 R83, R73, R2, 0x2, P4 ;  /* 0x0000000249537211 */ /* 0x000fe200020f16ff */
[----:B------:R-:W-:Y:S01]  /*8510*/  STL.64 [R1+0x78], R88 ;  /* 0x0000785801007387 */ /* 0x000fe20000100a00 */
[----:B------:R-:W-:Y:S01]  /*8520*/  LEA R76, P1, R70, R134, 0x2 ;  /* 0x00000086464c7211 */ /* 0x000fe200078210ff */
[----:B------:R-:W-:Y:S01]  /*8530*/  IMAD R67, R67, UR8, RZ ;  /* 0x0000000843437c24 */ /* 0x000fe2000f8e02ff */
[-C--:B------:R-:W-:Y:S01]  /*8540*/  LEA.HI.X.SX32 R81, R72, R2.reuse, 0x2, P3 ;  /* 0x0000000248517211 */ /* 0x080fe200018f16ff */
[----:B------:R1:W-:Y:S01]  /*8550*/  STL.64 [R1+0x68], R84 ;  /* 0x0000685401007387 */ /* 0x0003e20000100a00 */
[----:B------:R-:W-:Y:S01]  /*8560*/  IMAD R64, R64, UR8, RZ ;  /* 0x0000000840407c24 */ /* 0x000fe2000f8e02ff */
[----:B------:R-:W-:-:S02]  /*8570*/  LEA.HI.X.SX32 R79, R71, R2, 0x2, P0 ;  /* 0x00000002474f7211 */ /* 0x000fc400000f16ff */
[----:B------:R-:W-:Y:S01]  /*8580*/  STL.64 [R1+0x70], R86 ;  /* 0x0000705601007387 */ /* 0x000fe20000100a00 */
[----:B------:R-:W-:Y:S01]  /*8590*/  LEA.HI.X.SX32 R77, R70, R2, 0x2, P1 ;  /* 0x00000002464d7211 */ /* 0x000fe200008f16ff */
[----:B------:R-:W-:Y:S02]  /*85a0*/  IMAD R66, R66, UR8, RZ ;  /* 0x0000000842427c24 */ /* 0x000fe4000f8e02ff */
[----:B------:R2:W-:Y:S01]  /*85b0*/  STL.64 [R1+0x60], R82 ;  /* 0x0000605201007387 */ /* 0x0005e20000100a00 */
[----:B-1----:R-:W-:Y:S01]  /*85c0*/  LEA R84, P2, R69, R134, 0x2 ;  /* 0x0000008645547211 */ /* 0x002fe200078410ff */
[----:B------:R-:W-:Y:S02]  /*85d0*/  IMAD R65, R65, UR8, RZ ;  /* 0x0000000841417c24 */ /* 0x000fe4000f8e02ff */
[----:B------:R1:W-:Y:S01]  /*85e0*/  STL.64 [R1+0x58], R80 ;  /* 0x0000585001007387 */ /* 0x0003e20000100a00 */
[----:B------:R-:W-:Y:S01]  /*85f0*/  IMAD R63, R63, UR8, RZ ;  /* 0x000000083f3f7c24 */ /* 0x000fe2000f8e02ff */
[----:B------:R-:W-:Y:S01]  /*8600*/  LEA.HI.X.SX32 R85, R69, R2, 0x2, P2 ;  /* 0x0000000245557211 */ /* 0x000fe200010f16ff */
[----:B------:R-:W-:Y:S01]  /*8610*/  IMAD R62, R62, UR8, RZ ;  /* 0x000000083e3e7c24 */ /* 0x000fe2000f8e02ff */
[-C--:B------:R-:W-:Y:S01]  /*8620*/  LEA R74, P2, R64, R134.reuse, 0x2 ;  /* 0x00000086404a7211 */ /* 0x080fe200078410ff */
[----:B------:R-:W-:Y:S01]  /*8630*/  IMAD R59, R59, UR8, RZ ;  /* 0x000000083b3b7c24 */ /* 0x000fe2000f8e02ff */
[-C--:B--2---:R-:W-:Y:S01]  /*8640*/  LEA R82, P4, R68, R134.reuse, 0x2 ;  /* 0x0000008644527211 */ /* 0x084fe200078810ff */
[----:B------:R2:W-:Y:S01]  /*8650*/  STL.64 [R1+0x50], R78 ;  /* 0x0000504e01007387 */ /* 0x0005e20000100a00 */
[----:B------:R-:W-:Y:S01]  /*8660*/  IMAD R61, R61, UR8, RZ ;  /* 0x000000083d3d7c24 */ /* 0x000fe2000f8e02ff */
[----:B-1----:R-:W-:-:S02]  /*8670*/  LEA R80, P3, R67, R134, 0x2 ;  /* 0x0000008643507211 */ /* 0x002fc400078610ff */
[----:B------:R1:W-:Y:S01]  /*8680*/  STL.64 [R1+0x48], R76 ;  /* 0x0000484c01007387 */ /* 0x0003e20000100a00 */
[----:B------:R-:W-:Y:S01]  /*8690*/  LEA.HI.X.SX32 R83, R68, R2, 0x2, P4 ;  /* 0x0000000244537211 */ /* 0x000fe200020f16ff */
[----:B------:R-:W-:Y:S01]  /*86a0*/  IMAD R60, R60, UR8, RZ ;  /* 0x000000083c3c7c24 */ /* 0x000fe2000f8e02ff */
[----:B------:R-:W-:Y:S01]  /*86b0*/  LEA R72, P4, R63, R134, 0x2 ;  /* 0x000000863f487211 */ /* 0x000fe200078810ff */
[----:B------:R-:W-:Y:S01]  /*86c0*/  IMAD R58, R58, UR8, RZ ;  /* 0x000000083a3a7c24 */ /* 0x000fe2000f8e02ff */
[----:B------:R-:W-:Y:S01]  /*86d0*/  LEA.HI.X.SX32 R81, R67, R2, 0x2, P3 ;  /* 0x0000000243517211 */ /* 0x000fe200018f16ff */
[----:B------:R-:W-:Y:S01]  /*86e0*/  IMAD R57, R57, UR8, RZ ;  /* 0x0000000839397c24 */ /* 0x000fe2000f8e02ff */
[----:B--2---:R-:W-:Y:S01]  /*86f0*/  LEA R78, P0, R66, R134, 0x2 ;  /* 0x00000086424e7211 */ /* 0x004fe200078010ff */
[----:B------:R-:W-:Y:S01]  /*8700*/  IMAD R54, R54, UR8, RZ ;  /* 0x0000000836367c24 */ /* 0x000fe2000f8e02ff */
[----:B------:R-:W-:Y:S02]  /*8710*/  LEA.HI.X.SX32 R75, R64, R2, 0x2, P2 ;  /* 0x00000002404b7211 */ /* 0x000fe400010f16ff */
[----:B------:R-:W-:-:S02]  /*8720*/  LEA R70, P3, R62, R134, 0x2 ;  /* 0x000000863e467211 */ /* 0x000fc400078610ff */
[-C--:B-1----:R-:W-:Y:S02]  /*8730*/  LEA R76, P1, R65, R134.reuse, 0x2 ;  /* 0x00000086414c7211 */ /* 0x082fe400078210ff */
[----:B------:R-:W-:Y:S01]  /*8740*/  LEA R238, P2, R59, R134, 0x2 ;  /* 0x000000863bee7211 */ /* 0x000fe200078410ff */
[----:B------:R-:W-:Y:S01]  /*8750*/  IMAD R56, R56, UR8, RZ ;  /* 0x0000000838387c24 */ /* 0x000fe2000f8e02ff */
[-C--:B------:R-:W-:Y:S01]  /*8760*/  LEA.HI.X.SX32 R79, R66, R2.reuse, 0x2, P0 ;  /* 0x00000002424f7211 */ /* 0x080fe200000f16ff */
[----:B------:R-:W-:Y:S01]  /*8770*/  IMAD R55, R55, UR8, RZ ;  /* 0x0000000837377c24 */ /* 0x000fe2000f8e02ff */
[-C--:B------:R-:W-:Y:S01]  /*8780*/  LEA.HI.X.SX32 R77, R65, R2.reuse, 0x2, P1 ;  /* 0x00000002414d7211 */ /* 0x080fe200008f16ff */
[----:B------:R-:W-:Y:S01]  /*8790*/  IMAD R53, R53, UR8, RZ ;  /* 0x0000000835357c24 */ /* 0x000fe2000f8e02ff */
[----:B------:R-:W-:Y:S01]  /*87a0*/  LEA.HI.X.SX32 R73, R63, R2, 0x2, P4 ;  /* 0x000000023f497211 */ /* 0x000fe200020f16ff */
[----:B------:R-:W-:Y:S01]  /*87b0*/  IMAD R52, R52, UR8, RZ ;  /* 0x0000000834347c24 */ /* 0x000fe2000f8e02ff */
[-C--:B------:R-:W-:Y:S01]  /*87c0*/  LEA R68, P0, R61, R134.reuse, 0x2 ;  /* 0x000000863d447211 */ /* 0x080fe200078010ff */
[----:B------:R-:W-:Y:S01]  /*87d0*/  IMAD R49, R49, UR8, RZ ;  /* 0x0000000831317c24 */ /* 0x000fe2000f8e02ff */
[----:B------:R-:W-:-:S02]  /*87e0*/  LEA R240, P1, R60, R134, 0x2 ;  /* 0x000000863cf07211 */ /* 0x000fc400078210ff */
[----:B------:R-:W-:Y:S02]  /*87f0*/  LEA R236, P4, R58, R134, 0x2 ;  /* 0x000000863aec7211 */ /* 0x000fe400078810ff */
[-C--:B------:R-:W-:Y:S02]  /*8800*/  LEA.HI.X.SX32 R71, R62, R2.reuse, 0x2, P3 ;  /* 0x000000023e477211 */ /* 0x080fe400018f16ff */
[----:B------:R-:W-:Y:S02]  /*8810*/  LEA.HI.X.SX32 R239, R59, R2, 0x2, P2 ;  /* 0x000000023bef7211 */ /* 0x000fe400010f16ff */
[-C--:B------:R-:W-:Y:S02]  /*8820*/  LEA R234, P3, R57, R134.reuse, 0x2 ;  /* 0x0000008639ea7211 */ /* 0x080fe400078610ff */
        /* <DEDUP_REMOVED lines=128> */
[----:B------:R-:W-:-:S02]  /*9030*/  LEA R152, P0, R8, R134, 0x2 ;  /* 0x0000008608987211 */ /* 0x000fc400078010ff */
[-C--:B------:R-:W-:Y:S02]  /*9040*/  LEA R150, P1, R12, R134.reuse, 0x2 ;  /* 0x000000860c967211 */ /* 0x080fe400078210ff */
[----:B------:R-:W-:Y:S02]  /*9050*/  LEA R146, P4, R17, R134, 0x2 ;  /* 0x0000008611927211 */ /* 0x000fe400078810ff */
[-C--:B------:R-:W-:Y:S02]  /*9060*/  LEA.HI.X.SX32 R155, R6, R2.reuse, 0x2, P3 ;  /* 0x00000002069b7211 */ /* 0x080fe400018f16ff */
[----:B------:R-:W-:Y:S01]  /*9070*/  LEA.HI.X.SX32 R149, R14, R2, 0x2, P2 ;  /* 0x000000020e957211 */ /* 0x000fe200010f16ff */
[----:B------:R-:W-:Y:S01]  /*9080*/  STL.64 [R1+0x40], R84 ;  /* 0x0000405401007387 */ /* 0x000fe20000100a00 */
[-C--:B------:R-:W-:Y:S02]  /*9090*/  LEA R144, P3, R19, R134.reuse, 0x2 ;  /* 0x0000008613907211 */ /* 0x080fe400078610ff */
[----:B------:R-:W-:Y:S01]  /*90a0*/  LEA R138, P2, R25, R134, 0x2 ;  /* 0x00000086198a7211 */ /* 0x000fe200078410ff */
[----:B------:R-:W-:Y:S01]  /*90b0*/  STL.64 [R1+0x38], R82 ;  /* 0x0000385201007387 */ /* 0x000fe20000100a00 */
[----:B------:R-:W-:-:S02]  /*90c0*/  LEA.HI.X.SX32 R153, R8, R2, 0x2, P0 ;  /* 0x0000000208997211 */ /* 0x000fc400000f16ff */
[-C--:B------:R-:W-:Y:S01]  /*90d0*/  LEA.HI.X.SX32 R151, R12, R2.reuse, 0x2, P1 ;  /* 0x000000020c977211 */ /* 0x080fe200008f16ff */
[----:B------:R-:W-:Y:S01]  /*90e0*/  STL.64 [R1+0x30], R80 ;  /* 0x0000305001007387 */ /* 0x000fe20000100a00 */
[----:B------:R-:W-:Y:S02]  /*90f0*/  LEA.HI.X.SX32 R147, R17, R2, 0x2, P4 ;  /* 0x0000000211937211 */ /* 0x000fe400020f16ff */
[-C--:B------:R-:W-:Y:S01]  /*9100*/  LEA R142, P0, R29, R134.reuse, 0x2 ;  /* 0x000000861d8e7211 */ /* 0x080fe200078010ff */
[----:B------:R-:W-:Y:S01]  /*9110*/  STL.64 [R1+0x28], R78 ;  /* 0x0000284e01007387 */ /* 0x000fe20000100a00 */
[-C--:B------:R-:W-:Y:S02]  /*9120*/  LEA R140, P1, R27, R134.reuse, 0x2 ;  /* 0x000000861b8c7211 */ /* 0x080fe400078210ff */
[----:B------:R-:W-:Y:S01]  /*9130*/  LEA R136, P4, R23, R134, 0x2 ;  /* 0x0000008617887211 */ /* 0x000fe200078810ff */
[----:B------:R-:W-:Y:S01]  /*9140*/  STL.64 [R1+0x20], R76 ;  /* 0x0000204c01007387 */ /* 0x000fe20000100a00 */
[----:B------:R-:W-:-:S02]  /*9150*/  LEA.HI.X.SX32 R145, R19, R2, 0x2, P3 ;  /* 0x0000000213917211 */ /* 0x000fc400018f16ff */
[----:B------:R-:W-:Y:S01]  /*9160*/  LEA.HI.X.SX32 R139, R25, R2, 0x2, P2 ;  /* 0x00000002198b7211 */ /* 0x000fe200010f16ff */
[----:B------:R-:W-:Y:S01]  /*9170*/  STL.64 [R1+0x18], R74 ;  /* 0x0000184a01007387 */ /* 0x000fe20000100a00 */
[----:B------:R-:W-:Y:S02]  /*9180*/  LEA R134, P3, R21, R134, 0x2 ;  /* 0x0000008615867211 */ /* 0x000fe400078610ff */
[----:B------:R-:W-:Y:S01]  /*9190*/  ISETP.NE.U32.AND P2, PT, R10, RZ, PT ;  /* 0x000000ff0a00720c */ /* 0x000fe20003f45070 */
[C---:B------:R-:W-:Y:S01]  /*91a0*/  IMAD R10, R248.reuse, 0xc, RZ ;  /* 0x0000000cf80a7824 */ /* 0x040fe200078e02ff */
[----:B------:R-:W-:Y:S01]  /*91b0*/  STL.64 [R1+0x10], R72 ;  /* 0x0000104801007387 */ /* 0x000fe20000100a00 */
[-C--:B------:R-:W-:Y:S01]  /*91c0*/  LEA.HI.X.SX32 R143, R29, R2.reuse, 0x2, P0 ;  /* 0x000000021d8f7211 */ /* 0x080fe200000f16ff */
[----:B------:R-:W-:Y:S01]  /*91d0*/  IMAD R6, R248, 0x3, RZ ;  /* 0x00000003f8067824 */ /* 0x000fe200078e02ff */
[-C--:B------:R-:W-:Y:S01]  /*91e0*/  LEA.HI.X.SX32 R141, R27, R2.reuse, 0x2, P1 ;  /* 0x000000021b8d7211 */ /* 0x080fe200008f16ff */
[----:B------:R-:W-:Y:S01]  /*91f0*/  STL.64 [R1+0x8], R70 ;  /* 0x0000084601007387 */ /* 0x000fe20000100a00 */
[----:B------:R-:W-:-:S02]  /*9200*/  LEA.HI.X.SX32 R137, R23, R2, 0x2, P4 ;  /* 0x0000000217897211 */ /* 0x000fc400020f16ff */
[----:B------:R-:W-:Y:S01]  /*9210*/  LEA.HI.X.SX32 R135, R21, R2, 0x2, P3 ;  /* 0x0000000215877211 */ /* 0x000fe200018f16ff */
[----:B------:R1:W-:Y:S01]  /*9220*/  STL.64 [R1+0xa38], R240 ;  /* 0x000a38f001007387 */ /* 0x0003e20000100a00 */
[----:B------:R-:W-:Y:S02]  /*9230*/  SHF.L.U32 R2, R248, 0x1, RZ ;  /* 0x00000001f8027819 */ /* 0x000fe400000006ff */
[-C--:B------:R-:W-:Y:S01]  /*9240*/  IADD3 R242, P1, PT, R10, R4.reuse, RZ ;  /* 0x000000040af27210 */ /* 0x080fe20007f3e0ff */
[----:B------:R-:W-:Y:S03]  /*9250*/  STL.64 [R1], R68 ;  /* 0x0000004401007387 */ /* 0x000fe60000100a00 */
[----:B------:R-:W-:Y:S02]  /*9260*/  LEA.HI.X.SX32 R243, R6, R5, 0x2, P1 ;  /* 0x0000000506f37211 */ /* 0x000fe400008f16ff */
[----:B-1----:R-:W-:-:S04]  /*9270*/  LEA R240, P0, R248, R4, 0x3 ;  /* 0x00000004f8f07211 */ /* 0x002fc800078018ff */
[----:B------:R-:W-:-:S05]  /*9280*/  LEA.HI.X.SX32 R241, R2, R5, 0x2, P0 ;  /* 0x0000000502f17211 */ /* 0x000fca00000f16ff */
[----:B------:R-:W-:Y:S04]  /*9290*/  STL.64 [R1+0x600], R240 ;  /* 0x000600f001007387 */ /* 0x000fe80000100a00 */
[----:B------:R1:W-:Y:S04]  /*92a0*/  STL.64 [R1+0x5f8], R242 ;  /* 0x0005f8f201007387 */ /* 0x0003e80000100a00 */
[----:B-1----:R-:W2:Y:S01]  /*92b0*/  LDL.LU R243, [R1+0xa40] ;  /* 0x000a400001f37983 */ /* 0x002ea20000300800 */
[C---:B------:R-:W-:Y:S02]  /*92c0*/  IMAD R18, R248.reuse, 0x14, RZ ;  /* 0x00000014f8127824 */ /* 0x040fe400078e02ff */
[----:B------:R-:W-:-:S02]  /*92d0*/  IMAD R7, R248, 0x5, RZ ;  /* 0x00000005f8077824 */ /* 0x000fc400078e02ff */
[----:B------:R-:W-:Y:S01]  /*92e0*/  IMAD R22, R248, 0x18, RZ ;  /* 0x00000018f8167824 */ /* 0x000fe200078e02ff */
[----:B------:R-:W-:Y:S01]  /*92f0*/  IADD3 R240, P0, PT, R18, R4, RZ ;  /* 0x0000000412f07210 */ /* 0x000fe20007f1e0ff */
[----:B------:R-:W-:-:S03]  /*9300*/  IMAD R8, R248, 0x6, RZ ;  /* 0x00000006f8087824 */ /* 0x000fc600078e02ff */
[----:B------:R-:W-:Y:S01]  /*9310*/  LEA.HI.X.SX32 R241, R7, R5, 0x2, P0 ;  /* 0x0000000507f17211 */ /* 0x000fe200000f16ff */
[----:B------:R-:W-:Y:S01]  /*9320*/  IMAD R26, R248, 0x1c, RZ ;  /* 0x0000001cf81a7824 */ /* 0x000fe200078e02ff */
[----:B------:R-:W-:Y:S01]  /*9330*/  IADD3 R242, P1, PT, R22, R4, RZ ;  /* 0x0000000416f27210 */ /* 0x000fe20007f3e0ff */
[C---:B------:R-:W-:Y:S02]  /*9340*/  IMAD R9, R248.reuse, 0x7, RZ ;  /* 0x00000007f8097824 */ /* 0x040fe400078e02ff */
[----:B------:R1:W-:Y:S02]  /*9350*/  STL.64 [R1+0x5e8], R240 ;  /* 0x0005e8f001007387 */ /* 0x0003e40000100a00 */
[----:B------:R-:W-:Y:S02]  /*9360*/  IMAD.MOV.U32 R6, RZ, RZ, R242 ;  /* 0x000000ffff067224 */ /* 0x000fe400078e00f2 */
[C---:B------:R-:W-:Y:S01]  /*9370*/  IMAD.SHL.U32 R11, R248.reuse, 0x8, RZ ;  /* 0x00000008f80b7824 */ /* 0x040fe200078e00ff */
[----:B-1----:R1:W5:Y:S04]  /*9380*/  LDL.LU.64 R240, [R1+0xa38] ;  /* 0x000a380001f07983 */ /* 0x0023680000300a00 */
[----:B------:R3:W-:Y:S01]  /*9390*/  STL [R1+0x5e0], R242 ;  /* 0x0005e0f201007387 */ /* 0x0007e20000100800 */
[----:B------:R-:W-:-:S02]  /*93a0*/  IMAD R33, R248, 0x24, RZ ;  /* 0x00000024f8217824 */ /* 0x000fc400078e02ff */
[----:B------:R-:W-:Y:S01]  /*93b0*/  IMAD R42, R248, 0x28, RZ ;  /* 0x00000028f82a7824 */ /* 0x000fe200078e02ff */
[----:B---3--:R-:W-:Y:S01]  /*93c0*/  IADD3 R242, P0, PT, R26, R4, RZ ;  /* 0x000000041af27210 */ /* 0x008fe20007f1e0ff */
[C---:B------:R-:W-:Y:S02]  /*93d0*/  IMAD R12, R248.reuse, 0x9, RZ ;  /* 0x00000009f80c7824 */ /* 0x040fe400078e02ff */
[C---:B------:R-:W-:Y:S02]  /*93e0*/  IMAD R13, R248.reuse, 0xa, RZ ;  /* 0x0000000af80d7824 */ /* 0x040fe400078e02ff */
[C---:B------:R-:W-:Y:S02]  /*93f0*/  IMAD R48, R248.reuse, 0x2c, RZ ;  /* 0x0000002cf8307824 */ /* 0x040fe400078e02ff */
[C---:B------:R-:W-:Y:S02]  /*9400*/  IMAD R56, R248.reuse, 0x30, RZ ;  /* 0x00000030f8387824 */ /* 0x040fe400078e02ff */
[----:B------:R-:W-:-:S02]  /*9410*/  IMAD R14, R248, 0xb, RZ ;  /* 0x0000000bf80e7824 */ /* 0x000fc400078e02ff */
[C---:B------:R-:W-:Y:S02]  /*9420*/  IMAD R64, R248.reuse, 0x34, RZ ;  /* 0x00000034f8407824 */ /* 0x040fe400078e02ff */
[C---:B------:R-:W-:Y:S02]  /*9430*/  IMAD R72, R248.reuse, 0x38, RZ ;  /* 0x00000038f8487824 */ /* 0x040fe400078e02ff */
[C---:B------:R-:W-:Y:S02]  /*9440*/  IMAD R15, R248.reuse, 0xd, RZ ;  /* 0x0000000df80f7824 */ /* 0x040fe400078e02ff */
[C---:B------:R-:W-:Y:S02]  /*9450*/  IMAD R16, R248.reuse, 0xe, RZ ;  /* 0x0000000ef8107824 */ /* 0x040fe400078e02ff */
[C---:B------:R-:W-:Y:S02]  /*9460*/  IMAD R78, R248.reuse, 0x3c, RZ ;  /* 0x0000003cf84e7824 */ /* 0x040fe400078e02ff */
[----:B------:R-:W-:-:S02]  /*9470*/  IMAD R17, R248, 0xf, RZ ;  /* 0x0000000ff8117824 */ /* 0x000fc400078e02ff */
[C---:B------:R-:W-:Y:S02]  /*9480*/  IMAD.SHL.U32 R19, R248.reuse, 0x10, RZ ;  /* 0x00000010f8137824 */ /* 0x040fe400078e00ff */
        /* <DEDUP_REMOVED lines=22> */
[----:B------:R-:W-:-:S02]  /*95f0*/  IMAD.SHL.U32 R37, R248, 0x20, RZ ;  /* 0x00000020f8257824 */ /* 0x000fc400078e00ff */
        /* <DEDUP_REMOVED lines=12> */
[----:B------:R-:W-:Y:S02]  /*96c0*/  IMAD R49, R248, 0xa0, RZ ;  /* 0x000000a0f8317824 */ /* 0x000fe400078e02ff */
[----:B--2---:R-:W-:Y:S01]  /*96d0*/  IMAD.MOV.U32 R7, RZ, RZ, R243 ;  /* 0x000000ffff077224 */ /* 0x004fe200078e00f3 */
[-C--:B------:R-:W-:Y:S02]  /*96e0*/  LEA.HI.X.SX32 R7, R8, R5.reuse, 0x2, P1 ;  /* 0x0000000508077211 */ /* 0x080fe400008f16ff */
[-C--:B------:R-:W-:Y:S02]  /*96f0*/  LEA R6, P1, R248, R4.reuse, 0x5 ;  /* 0x00000004f8067211 */ /* 0x080fe400078228ff */
[----:B------:R-:W-:Y:S01]  /*9700*/  LEA.HI.X.SX32 R243, R9, R5, 0x2, P0 ;  /* 0x0000000509f37211 */ /* 0x000fe200000f16ff */
[----:B------:R2:W-:Y:S01]  /*9710*/  STL [R1+0x5e4], R7 ;  /* 0x0005e40701007387 */ /* 0x0005e20000100800 */
[----:B------:R-:W-:-:S03]  /*9720*/  IADD3 R8, P0, PT, R33, R4, RZ ;  /* 0x0000000421087210 */ /* 0x000fc60007f1e0ff */
[----:B------:R3:W-:Y:S01]  /*9730*/  STL.64 [R1+0x5d8], R242 ;  /* 0x0005d8f201007387 */ /* 0x0007e20000100a00 */
[----:B--2---:R-:W-:-:S03]  /*9740*/  LEA.HI.X.SX32 R7, R11, R5, 0x2, P1 ;  /* 0x000000050b077211 */ /* 0x004fc600008f16ff */
[----:B---3--:R1:W5:Y:S04]  /*9750*/  LDL.LU.64 R242, [R1+0xa30] ;  /* 0x000a300001f27983 */ /* 0x0083680000300a00 */
[----:B------:R2:W-:Y:S01]  /*9760*/  STL.64 [R1+0x5d0], R6 ;  /* 0x0005d00601007387 */ /* 0x0005e20000100a00 */
[----:B------:R-:W-:Y:S02]  /*9770*/  LEA.HI.X.SX32 R9, R12, R5, 0x2, P0 ;  /* 0x000000050c097211 */ /* 0x000fe400000f16ff */
[----:B--2---:R-:W-:-:S04]  /*9780*/  IADD3 R6, P1, PT, R42, R4, RZ ;  /* 0x000000042a067210 */ /* 0x004fc80007f3e0ff */
[-C--:B------:R-:W-:Y:S01]  /*9790*/  LEA.HI.X.SX32 R7, R13, R5.reuse, 0x2, P1 ;  /* 0x000000050d077211 */ /* 0x080fe200008f16ff */
[----:B------:R2:W-:Y:S04]  /*97a0*/  STL.64 [R1+0x5c8], R8 ;  /* 0x0005c80801007387 */ /* 0x0005e80000100a00 */
[----:B------:R3:W-:Y:S01]  /*97b0*/  STL.64 [R1+0x5c0], R6 ;  /* 0x0005c00601007387 */ /* 0x0007e20000100a00 */
[-C--:B--2---:R-:W-:Y:S02]  /*97c0*/  IADD3 R8, P0, PT, R48, R4.reuse, RZ ;  /* 0x0000000430087210 */ /* 0x084fe40007f1e0ff */
[----:B---3--:R-:W-:Y:S02]  /*97d0*/  IADD3 R6, P1, PT, R56, R4, RZ ;  /* 0x0000000438067210 */ /* 0x008fe40007f3e0ff */
[----:B------:R-:W-:-:S02]  /*97e0*/  LEA.HI.X.SX32 R9, R14, R5, 0x2, P0 ;  /* 0x000000050e097211 */ /* 0x000fc400000f16ff */
[----:B------:R-:W-:-:S03]  /*97f0*/  LEA.HI.X.SX32 R7, R10, R5, 0x2, P1 ;  /* 0x000000050a077211 */ /* 0x000fc600008f16ff */
[----:B------:R2:W-:Y:S04]  /*9800*/  STL.64 [R1+0x5b8], R8 ;  /* 0x0005b80801007387 */ /* 0x0005e80000100a00 */
[----:B------:R3:W-:Y:S01]  /*9810*/  STL.64 [R1+0x5b0], R6 ;  /* 0x0005b00601007387 */ /* 0x0007e20000100a00 */
[-C--:B--2---:R-:W-:Y:S02]  /*9820*/  IADD3 R8, P0, PT, R64, R4.reuse, RZ ;  /* 0x0000000440087210 */ /* 0x084fe40007f1e0ff */
[----:B---3--:R-:W-:Y:S02]  /*9830*/  IADD3 R6, P1, PT, R72, R4, RZ ;  /* 0x0000000448067210 */ /* 0x008fe40007f3e0ff */
[-C--:B------:R-:W-:Y:S02]  /*9840*/  LEA.HI.X.SX32 R9, R15, R5.reuse, 0x2, P0 ;  /* 0x000000050f097211 */ /* 0x080fe400000f16ff */
[----:B------:R-:W-:-:S03]  /*9850*/  LEA.HI.X.SX32 R7, R16, R5, 0x2, P1 ;  /* 0x0000000510077211 */ /* 0x000fc600008f16ff */
[----:B------:R2:W-:Y:S04]  /*9860*/  STL.64 [R1+0x5a8], R8 ;  /* 0x0005a80801007387 */ /* 0x0005e80000100a00 */
[----:B------:R3:W-:Y:S01]  /*9870*/  STL.64 [R1+0x5a0], R6 ;  /* 0x0005a00601007387 */ /* 0x0007e20000100a00 */
[-C--:B--2---:R-:W-:Y:S02]  /*9880*/  IADD3 R8, P0, PT, R78, R4.reuse, RZ ;  /* 0x000000044e087210 */ /* 0x084fe40007f1e0ff */
[----:B---3--:R-:W-:Y:S02]  /*9890*/  LEA R6, P1, R248, R4, 0x6 ;  /* 0x00000004f8067211 */ /* 0x008fe400078230ff */
[-C--:B------:R-:W-:Y:S02]  /*98a0*/  LEA.HI.X.SX32 R9, R17, R5.reuse, 0x2, P0 ;  /* 0x0000000511097211 */ /* 0x080fe400000f16ff */
        /* <DEDUP_REMOVED lines=13> */
[----:B------:R2:W-:Y:S01]  /*9980*/  STL.64 [R1+0x578], R8 ;  /* 0x0005780801007387 */ /* 0x0005e20000100a00 */
[----:B------:R-:W-:-:S03]  /*9990*/  IADD3 R10, P0, PT, R126, R4, RZ ;  /* 0x000000047e0a7210 */ /* 0x000fc60007f1e0ff */
[----:B------:R3:W-:Y:S01]  /*99a0*/  STL.64 [R1+0x570], R6 ;  /* 0x0005700601007387 */ /* 0x0007e20000100a00 */
[----:B------:R-:W-:Y:S02]  /*99b0*/  LEA.HI.X.SX32 R11, R24, R5, 0x2, P0 ;  /* 0x00000005180b7211 */ /* 0x000fe400000f16ff */
[----:B--2---:R-:W-:Y:S01]  /*99c0*/  IADD3 R8, P1, PT, R247, R4, RZ ;  /* 0x00000004f7087210 */ /* 0x004fe20007f3e0ff */
[----:B---3--:R-:W-:-:S03]  /*99d0*/  IMAD R6, R248, 0x5c, RZ ;  /* 0x0000005cf8067824 */ /* 0x008fc600078e02ff */
[-C--:B------:R-:W-:Y:S02]  /*99e0*/  LEA.HI.X.SX32 R9, R25, R5.reuse, 0x2, P1 ;  /* 0x0000000519097211 */ /* 0x080fe400008f16ff */
[-C--:B------:R-:W-:Y:S01]  /*99f0*/  IADD3 R6, P0, PT, R6, R4.reuse, RZ ;  /* 0x0000000406067210 */ /* 0x080fe20007f1e0ff */
[----:B------:R2:W-:Y:S03]  /*9a00*/  STL.64 [R1+0x568], R10 ;  /* 0x0005680a01007387 */ /* 0x0005e60000100a00 */
[----:B------:R-:W-:Y:S01]  /*9a10*/  LEA.HI.X.SX32 R7, R27, R5, 0x2, P0 ;  /* 0x000000051b077211 */ /* 0x000fe200000f16ff */
[----:B------:R3:W-:Y:S04]  /*9a20*/  STL.64 [R1+0x560], R8 ;  /* 0x0005600801007387 */ /* 0x0007e80000100a00 */
[----:B------:R4:W-:Y:S01]  /*9a30*/  STL.64 [R1+0x558], R6 ;  /* 0x0005580601007387 */ /* 0x0009e20000100a00 */
[----:B--2---:R-:W-:-:S02]  /*9a40*/  IADD3 R10, P1, PT, R2, R4, RZ ;  /* 0x00000004020a7210 */ /* 0x004fc40007f3e0ff */
[----:B---3--:R-:W-:Y:S01]  /*9a50*/  IADD3 R8, P0, PT, R133, R4, RZ ;  /* 0x0000000485087210 */ /* 0x008fe20007f1e0ff */
[----:B----4-:R-:W-:Y:S01]  /*9a60*/  IMAD R6, R248, 0x68, RZ ;  /* 0x00000068f8067824 */ /* 0x010fe200078e02ff */
[----:B------:R-:W-:Y:S01]  /*9a70*/  LEA.HI.X.SX32 R11, R22, R5, 0x2, P1 ;  /* 0x00000005160b7211 */ /* 0x000fe200008f16ff */
[----:B------:R-:W-:-:S03]  /*9a80*/  IMAD R2, R248, 0x6c, RZ ;  /* 0x0000006cf8027824 */ /* 0x000fc600078e02ff */
[-C--:B------:R-:W-:Y:S02]  /*9a90*/  IADD3 R6, P1, PT, R6, R4.reuse, RZ ;  /* 0x0000000406067210 */ /* 0x080fe40007f3e0ff */
[-C--:B------:R-:W-:Y:S02]  /*9aa0*/  LEA.HI.X.SX32 R9, R28, R5.reuse, 0x2, P0 ;  /* 0x000000051c097211 */ /* 0x080fe400000f16ff */
[----:B------:R-:W-:Y:S01]  /*9ab0*/  LEA.HI.X.SX32 R7, R29, R5, 0x2, P1 ;  /* 0x000000051d077211 */ /* 0x000fe200008f16ff */
[----:B------:R2:W-:Y:S04]  /*9ac0*/  STL.64 [R1+0x550], R10 ;  /* 0x0005500a01007387 */ /* 0x0005e80000100a00 */
[----:B------:R-:W-:Y:S04]  /*9ad0*/  STL.64 [R1+0x548], R8 ;  /* 0x0005480801007387 */ /* 0x000fe80000100a00 */
[----:B------:R3:W-:Y:S01]  /*9ae0*/  STL.64 [R1+0x540], R6 ;  /* 0x0005400601007387 */ /* 0x0007e20000100a00 */
[----:B--2---:R-:W-:Y:S01]  /*9af0*/  IADD3 R10, P0, PT, R2, R4, RZ ;  /* 0x00000004020a7210 */ /* 0x004fe20007f1e0ff */
[----:B------:R-:W-:-:S03]  /*9b00*/  IMAD R2, R248, 0x70, RZ ;  /* 0x00000070f8027824 */ /* 0x000fc600078e02ff */
[----:B------:R-:W-:Y:S01]  /*9b10*/  LEA.HI.X.SX32 R11, R30, R5, 0x2, P0 ;  /* 0x000000051e0b7211 */ /* 0x000fe200000f16ff */
[----:B---3--:R-:W-:Y:S01]  /*9b20*/  IMAD R6, R248, 0x74, RZ ;  /* 0x00000074f8067824 */ /* 0x008fe200078e02ff */
[----:B------:R-:W-:-:S04]  /*9b30*/  IADD3 R8, P1, PT, R2, R4, RZ ;  /* 0x0000000402087210 */ /* 0x000fc80007f3e0ff */
[-C--:B------:R-:W-:Y:S01]  /*9b40*/  IADD3 R6, P0, PT, R6, R4.reuse, RZ ;  /* 0x0000000406067210 */ /* 0x080fe20007f1e0ff */
[----:B------:R-:W-:Y:S01]  /*9b50*/  IMAD R2, R248, 0x78, RZ ;  /* 0x00000078f8027824 */ /* 0x000fe200078e02ff */
[-C--:B------:R-:W-:Y:S02]  /*9b60*/  LEA.HI.X.SX32 R9, R26, R5.reuse, 0x2, P1 ;  /* 0x000000051a097211 */ /* 0x080fe400008f16ff */
[----:B------:R-:W-:Y:S01]  /*9b70*/  LEA.HI.X.SX32 R7, R31, R5, 0x2, P0 ;  /* 0x000000051f077211 */ /* 0x000fe200000f16ff */
[----:B------:R-:W-:Y:S04]  /*9b80*/  STL.64 [R1+0x538], R10 ;  /* 0x0005380a01007387 */ /* 0x000fe80000100a00 */
[----:B------:R2:W-:Y:S04]  /*9b90*/  STL.64 [R1+0x530], R8 ;  /* 0x0005300801007387 */ /* 0x0005e80000100a00 */
[----:B------:R3:W-:Y:S01]  /*9ba0*/  STL.64 [R1+0x528], R6 ;  /* 0x0005280601007387 */ /* 0x0007e20000100a00 */
[----:B--2---:R-:W-:-:S02]  /*9bb0*/  IADD3 R8, P1, PT, R2, R4, RZ ;  /* 0x0000000402087210 */ /* 0x004fc40007f3e0ff */
[----:B---3--:R-:W-:Y:S02]  /*9bc0*/  IADD3 R6, P0, PT, R132, R4, RZ ;  /* 0x0000000484067210 */ /* 0x008fe40007f1e0ff */
[-C--:B------:R-:W-:Y:S02]  /*9bd0*/  LEA.HI.X.SX32 R9, R32, R5.reuse, 0x2, P1 ;  /* 0x0000000520097211 */ /* 0x080fe400008f16ff */
[----:B------:R-:W-:-:S03]  /*9be0*/  LEA.HI.X.SX32 R7, R35, R5, 0x2, P0 ;  /* 0x0000000523077211 */ /* 0x000fc600000f16ff */
[----:B------:R2:W-:Y:S04]  /*9bf0*/  STL.64 [R1+0x520], R8 ;  /* 0x0005200801007387 */ /* 0x0005e80000100a00 */
[----:B------:R3:W-:Y:S01]  /*9c00*/  STL.64 [R1+0x518], R6 ;  /* 0x0005180601007387 */ /* 0x0007e20000100a00 */
[-C--:B--2---:R-:W-:Y:S02]  /*9c10*/  LEA R8, P1, R248, R4.reuse, 0x7 ;  /* 0x00000004f8087211 */ /* 0x084fe400078238ff */
        /* <DEDUP_REMOVED lines=17> */
[----:B------:R-:W-:Y:S01]  /*9d30*/  IMAD R51, R248, 0xa4, RZ ;  /* 0x000000a4f8337824 */ /* 0x000fe200078e02ff */
[-C--:B--2---:R-:W-:Y:S02]  /*9d40*/  IADD3 R8, P1, PT, R45, R4.reuse, RZ ;  /* 0x000000042d087210 */ /* 0x084fe40007f3e0ff */
[----:B---3--:R-:W-:Y:S02]  /*9d50*/  IADD3 R6, P0, PT, R46, R4, RZ ;  /* 0x000000042e067210 */ /* 0x008fe40007f1e0ff */
[----:B------:R-:W-:-:S02]  /*9d60*/  LEA.HI.X.SX32 R9, R50, R5, 0x2, P1 ;  /* 0x0000000532097211 */ /* 0x000fc400008f16ff */
[----:B------:R-:W-:Y:S01]  /*9d70*/  LEA.HI.X.SX32 R7, R52, R5, 0x2, P0 ;  /* 0x0000000534077211 */ /* 0x000fe200000f16ff */
[C---:B------:R-:W-:Y:S02]  /*9d80*/  IMAD R55, R248.reuse, 0x29, RZ ;  /* 0x00000029f8377824 */ /* 0x040fe400078e02ff */
[----:B------:R2:W-:Y:S04]  /*9d90*/  STL.64 [R1+0x4e0], R8 ;  /* 0x0004e00801007387 */ /* 0x0005e80000100a00 */
[----:B------:R3:W-:Y:S01]  /*9da0*/  STL.64 [R1+0x4d8], R6 ;  /* 0x0004d80601007387 */ /* 0x0007e20000100a00 */
[----:B------:R-:W-:Y:S01]  /*9db0*/  IMAD R53, R248, 0xa8, RZ ;  /* 0x000000a8f8357824 */ /* 0x000fe200078e02ff */
[-C--:B--2---:R-:W-:Y:S02]  /*9dc0*/  IADD3 R8, P1, PT, R49, R4.reuse, RZ ;  /* 0x0000000431087210 */ /* 0x084fe40007f3e0ff */
[----:B---3--:R-:W-:-:S02]  /*9dd0*/  IADD3 R6, P0, PT, R51, R4, RZ ;  /* 0x0000000433067210 */ /* 0x008fc40007f1e0ff */
[-C--:B------:R-:W-:Y:S01]  /*9de0*/  LEA.HI.X.SX32 R9, R42, R5.reuse, 0x2, P1 ;  /* 0x000000052a097211 */ /* 0x080fe200008f16ff */
[C---:B------:R-:W-:Y:S01]  /*9df0*/  IMAD R54, R248.reuse, 0xac, RZ ;  /* 0x000000acf8367824 */ /* 0x040fe200078e02ff */
[----:B------:R-:W-:Y:S01]  /*9e00*/  LEA.HI.X.SX32 R7, R55, R5, 0x2, P0 ;  /* 0x0000000537077211 */ /* 0x000fe200000f16ff */
[C---:B------:R-:W-:Y:S02]  /*9e10*/  IMAD R58, R248.reuse, 0x2a, RZ ;  /* 0x0000002af83a7824 */ /* 0x040fe400078e02ff */
[----:B------:R2:W-:Y:S01]  /*9e20*/  STL.64 [R1+0x4d0], R8 ;  /* 0x0004d00801007387 */ /* 0x0005e20000100a00 */
[----:B------:R-:W-:-:S03]  /*9e30*/  IMAD R60, R248, 0x2b, RZ ;  /* 0x0000002bf83c7824 */ /* 0x000fc600078e02ff */
[----:B------:R3:W-:Y:S01]  /*9e40*/  STL.64 [R1+0x4c8], R6 ;  /* 0x0004c80601007387 */ /* 0x0007e20000100a00 */
[----:B------:R-:W-:Y:S01]  /*9e50*/  IMAD R57, R248, 0xb0, RZ ;  /* 0x000000b0f8397824 */ /* 0x000fe200078e02ff */
[-C--:B--2---:R-:W-:Y:S02]  /*9e60*/  IADD3 R8, P1, PT, R53, R4.reuse, RZ ;  /* 0x0000000435087210 */ /* 0x084fe40007f3e0ff */
[-C--:B---3--:R-:W-:Y:S02]  /*9e70*/  IADD3 R6, P0, PT, R54, R4.reuse, RZ ;  /* 0x0000000436067210 */ /* 0x088fe40007f1e0ff */
[-C--:B------:R-:W-:Y:S01]  /*9e80*/  LEA.HI.X.SX32 R9, R58, R5.reuse, 0x2, P1 ;  /* 0x000000053a097211 */ /* 0x080fe200008f16ff */
[----:B------:R-:W-:Y:S01]  /*9e90*/  IMAD R59, R248, 0xb4, RZ ;  /* 0x000000b4f83b7824 */ /* 0x000fe200078e02ff */
[----:B------:R-:W-:Y:S01]  /*9ea0*/  LEA.HI.X.SX32 R7, R60, R5, 0x2, P0 ;  /* 0x000000053c077211 */ /* 0x000fe200000f16ff */
[C---:B------:R-:W-:Y:S02]  /*9eb0*/  IMAD R63, R248.reuse, 0x2d, RZ ;  /* 0x0000002df83f7824 */ /* 0x040fe400078e02ff */
[----:B------:R2:W-:Y:S04]  /*9ec0*/  STL.64 [R1+0x4c0], R8 ;  /* 0x0004c00801007387 */ /* 0x0005e80000100a00 */
[----:B------:R3:W-:Y:S01]  /*9ed0*/  STL.64 [R1+0x4b8], R6 ;  /* 0x0004b80601007387 */ /* 0x0007e20000100a00 */
[----:B------:R-:W-:Y:S01]  /*9ee0*/  IMAD R61, R248, 0xb8, RZ ;  /* 0x000000b8f83d7824 */ /* 0x000fe200078e02ff */
[----:B--2---:R-:W-:-:S02]  /*9ef0*/  IADD3 R8, P1, PT, R57, R4, RZ ;  /* 0x0000000439087210 */ /* 0x004fc40007f3e0ff */
[----:B---3--:R-:W-:Y:S02]  /*9f00*/  IADD3 R6, P0, PT, R59, R4, RZ ;  /* 0x000000043b067210 */ /* 0x008fe40007f1e0ff */
        /* <DEDUP_REMOVED lines=38> */
[-C--:B------:R-:W-:Y:S02]  /*a170*/  LEA.HI.X.SX32 R9, R64, R5.reuse, 0x2, P1 ;  /* 0x0000000540097211 */ /* 0x080fe400008f16ff */
[----:B------:R-:W-:Y:S01]  /*a180*/  LEA.HI.X.SX32 R7, R80, R5, 0x2, P0 ;  /* 0x0000000550077211 */ /* 0x000fe200000f16ff */
[C---:B------:R-:W-:Y:S02]  /*a190*/  IMAD R77, R248.reuse, 0xd8, RZ ;  /* 0x000000d8f84d7824 */ /* 0x040fe400078e02ff */
[----:B------:R2:W-:Y:S01]  /*a1a0*/  STL.64 [R1+0x470], R8 ;  /* 0x0004700801007387 */ /* 0x0005e20000100a00 */
[C---:B------:R-:W-:Y:S02]  /*a1b0*/  IMAD R84, R248.reuse, 0x37, RZ ;  /* 0x00000037f8547824 */ /* 0x040fe400078e02ff */
[C---:B------:R-:W-:Y:S01]  /*a1c0*/  IMAD R82, R248.reuse, 0x36, RZ ;  /* 0x00000036f8527824 */ /* 0x040fe200078e02ff */
[----:B------:R3:W-:Y:S01]  /*a1d0*/  STL.64 [R1+0x468], R6 ;  /* 0x0004680601007387 */ /* 0x0007e20000100a00 */
[----:B------:R-:W-:-:S02]  /*a1e0*/  IMAD R81, R248, 0xe0, RZ ;  /* 0x000000e0f8517824 */ /* 0x000fc400078e02ff */
[----:B------:R-:W-:Y:S01]  /*a1f0*/  IMAD R83, R248, 0xe4, RZ ;  /* 0x000000e4f8537824 */ /* 0x000fe200078e02ff */
[-C--:B--2---:R-:W-:Y:S02]  /*a200*/  IADD3 R8, P1, PT, R77, R4.reuse, RZ ;  /* 0x000000044d087210 */ /* 0x084fe40007f3e0ff */
[-C--:B---3--:R-:W-:Y:S02]  /*a210*/  IADD3 R6, P0, PT, R79, R4.reuse, RZ ;  /* 0x000000044f067210 */ /* 0x088fe40007f1e0ff */
[-C--:B------:R-:W-:Y:S02]  /*a220*/  LEA.HI.X.SX32 R9, R82, R5.reuse, 0x2, P1 ;  /* 0x0000000552097211 */ /* 0x080fe400008f16ff */
[----:B------:R-:W-:Y:S02]  /*a230*/  LEA.HI.X.SX32 R7, R84, R5, 0x2, P0 ;  /* 0x0000000554077211 */ /* 0x000fe400000f16ff */
[----:B------:R-:W-:Y:S01]  /*a240*/  IADD3 R10, P1, PT, R81, R4, RZ ;  /* 0x00000004510a7210 */ /* 0x000fe20007f3e0ff */
[----:B------:R-:W-:-:S02]  /*a250*/  IMAD R87, R248, 0x39, RZ ;  /* 0x00000039f8577824 */ /* 0x000fc400078e02ff */
[----:B------:R2:W-:Y:S01]  /*a260*/  STL.64 [R1+0x458], R6 ;  /* 0x0004580601007387 */ /* 0x0005e20000100a00 */
[-C--:B------:R-:W-:Y:S01]  /*a270*/  LEA.HI.X.SX32 R11, R72, R5.reuse, 0x2, P1 ;  /* 0x00000005480b7211 */ /* 0x080fe200008f16ff */
[C---:B------:R-:W-:Y:S02]  /*a280*/  IMAD R85, R248.reuse, 0xe8, RZ ;  /* 0x000000e8f8557824 */ /* 0x040fe400078e02ff */
[----:B------:R-:W-:Y:S01]  /*a290*/  STL.64 [R1+0x460], R8 ;  /* 0x0004600801007387 */ /* 0x000fe20000100a00 */
[C---:B------:R-:W-:Y:S02]  /*a2a0*/  IMAD R89, R248.reuse, 0x3a, RZ ;  /* 0x0000003af8597824 */ /* 0x040fe400078e02ff */
[C---:B------:R-:W-:Y:S01]  /*a2b0*/  IMAD R86, R248.reuse, 0xec, RZ ;  /* 0x000000ecf8567824 */ /* 0x040fe200078e02ff */
[----:B--2---:R-:W-:Y:S01]  /*a2c0*/  IADD3 R6, P0, PT, R83, R4, RZ ;  /* 0x0000000453067210 */ /* 0x004fe20007f1e0ff */
[----:B------:R2:W-:Y:S03]  /*a2d0*/  STL.64 [R1+0x450], R10 ;  /* 0x0004500a01007387 */ /* 0x0005e60000100a00 */
[----:B------:R-:W-:Y:S01]  /*a2e0*/  LEA.HI.X.SX32 R7, R87, R5, 0x2, P0 ;  /* 0x0000000557077211 */ /* 0x000fe200000f16ff */
[----:B------:R-:W-:-:S02]  /*a2f0*/  IMAD R91, R248, 0x3b, RZ ;  /* 0x0000003bf85b7824 */ /* 0x000fc400078e02ff */
[----:B------:R-:W-:Y:S02]  /*a300*/  IMAD R88, R248, 0xf0, RZ ;  /* 0x000000f0f8587824 */ /* 0x000fe400078e02ff */
[----:B------:R3:W-:Y:S01]  /*a310*/  STL.64 [R1+0x448], R6 ;  /* 0x0004480601007387 */ /* 0x0007e20000100a00 */
[----:B--2---:R-:W-:-:S04]  /*a320*/  IADD3 R10, P1, PT, R85, R4, RZ ;  /* 0x00000004550a7210 */ /* 0x004fc80007f3e0ff */
[-C--:B------:R-:W-:Y:S02]  /*a330*/  LEA.HI.X.SX32 R11, R89, R5.reuse, 0x2, P1 ;  /* 0x00000005590b7211 */ /* 0x080fe400008f16ff */
[-C--:B---3--:R-:W-:Y:S01]  /*a340*/  IADD3 R6, P0, PT, R86, R4.reuse, RZ ;  /* 0x0000000456067210 */ /* 0x088fe20007f1e0ff */
[C---:B------:R-:W-:Y:S02]  /*a350*/  IMAD R90, R248.reuse, 0xf4, RZ ;  /* 0x000000f4f85a7824 */ /* 0x040fe400078e02ff */
[----:B------:R2:W-:Y:S01]  /*a360*/  STL.64 [R1+0x440], R10 ;  /* 0x0004400a01007387 */ /* 0x0005e20000100a00 */
[----:B------:R-:W-:Y:S01]  /*a370*/  LEA.HI.X.SX32 R7, R91, R5, 0x2, P0 ;  /* 0x000000055b077211 */ /* 0x000fe200000f16ff */
[C---:B------:R-:W-:Y:S02]  /*a380*/  IMAD R92, R248.reuse, 0xf8, RZ ;  /* 0x000000f8f85c7824 */ /* 0x040fe400078e02ff */
[C---:B------:R-:W-:Y:S02]  /*a390*/  IMAD R94, R248.reuse, 0x3d, RZ ;  /* 0x0000003df85e7824 */ /* 0x040fe400078e02ff */
[----:B------:R3:W-:Y:S01]  /*a3a0*/  STL.64 [R1+0x438], R6 ;  /* 0x0004380601007387 */ /* 0x0007e20000100a00 */
[----:B------:R-:W-:Y:S01]  /*a3b0*/  IMAD R96, R248, 0x3e, RZ ;  /* 0x0000003ef8607824 */ /* 0x000fe200078e02ff */
[----:B--2---:R-:W-:Y:S01]  /*a3c0*/  IADD3 R10, P1, PT, R88, R4, RZ ;  /* 0x00000004580a7210 */ /* 0x004fe20007f3e0ff */
[----:B------:R-:W-:-:S03]  /*a3d0*/  IMAD R93, R248, 0xfc, RZ ;  /* 0x000000fcf85d7824 */ /* 0x000fc600078e02ff */
[-C--:B------:R-:W-:Y:S02]  /*a3e0*/  LEA.HI.X.SX32 R11, R78, R5.reuse, 0x2, P1 ;  /* 0x000000054e0b7211 */ /* 0x080fe400008f16ff */
[-C--:B------:R-:W-:Y:S02]  /*a3f0*/  IADD3 R12, P1, PT, R92, R4.reuse, RZ ;  /* 0x000000045c0c7210 */ /* 0x080fe40007f3e0ff */
[-C--:B---3--:R-:W-:Y:S01]  /*a400*/  IADD3 R6, P0, PT, R90, R4.reuse, RZ ;  /* 0x000000045a067210 */ /* 0x088fe20007f1e0ff */
[----:B------:R-:W-:Y:S01]  /*a410*/  IMAD R98, R248, 0x3f, RZ ;  /* 0x0000003ff8627824 */ /* 0x000fe200078e02ff */
[----:B------:R2:W-:Y:S01]  /*a420*/  STL.64 [R1+0x430], R10 ;  /* 0x0004300a01007387 */ /* 0x0005e20000100a00 */
[-C--:B------:R-:W-:Y:S02]  /*a430*/  LEA.HI.X.SX32 R13, R96, R5.reuse, 0x2, P1 ;  /* 0x00000005600d7211 */ /* 0x080fe400008f16ff */
[----:B------:R-:W-:Y:S01]  /*a440*/  LEA.HI.X.SX32 R7, R94, R5, 0x2, P0 ;  /* 0x000000055e077211 */ /* 0x000fe200000f16ff */
[C---:B------:R-:W-:Y:S01]  /*a450*/  IMAD.SHL.U32 R100, R248.reuse, 0x40, RZ ;  /* 0x00000040f8647824 */ /* 0x040fe200078e00ff */
[C---:B------:R-:W-:Y:S01]  /*a460*/  LEA R16, P1, R248.reuse, R4, 0x8 ;  /* 0x00000004f8107211 */ /* 0x040fe200078240ff */
[----:B------:R-:W-:-:S02]  /*a470*/  IMAD R97, R248, 0x104, RZ ;  /* 0x00000104f8617824 */ /* 0x000fc400078e02ff */
[----:B------:R-:W-:Y:S01]  /*a480*/  STL.64 [R1+0x428], R6 ;  /* 0x0004280601007387 */ /* 0x000fe20000100a00 */
[----:B--2---:R-:W-:Y:S01]  /*a490*/  IADD3 R10, P0, PT, R93, R4, RZ ;  /* 0x000000045d0a7210 */ /* 0x004fe20007f1e0ff */
[----:B------:R-:W-:Y:S02]  /*a4a0*/  IMAD R102, R248, 0x41, RZ ;  /* 0x00000041f8667824 */ /* 0x000fe400078e02ff */
[----:B------:R2:W-:Y:S01]  /*a4b0*/  STL.64 [R1+0x420], R12 ;  /* 0x0004200c01007387 */ /* 0x0005e20000100a00 */
[-C--:B------:R-:W-:Y:S02]  /*a4c0*/  LEA.HI.X.SX32 R17, R100, R5.reuse, 0x2, P1 ;  /* 0x0000000564117211 */ /* 0x080fe400008f16ff */
[----:B------:R-:W-:Y:S01]  /*a4d0*/  LEA.HI.X.SX32 R11, R98, R5, 0x2, P0 ;  /* 0x00000005620b7211 */ /* 0x000fe200000f16ff */
[C---:B------:R-:W-:Y:S02]  /*a4e0*/  IMAD R99, R248.reuse, 0x108, RZ ;  /* 0x00000108f8637824 */ /* 0x040fe400078e02ff */
[----:B------:R-:W-:-:S02]  /*a4f0*/  IMAD R105, R248, 0x42, RZ ;  /* 0x00000042f8697824 */ /* 0x000fc400078e02ff */
[----:B------:R-:W-:Y:S01]  /*a500*/  STL.64 [R1+0x418], R10 ;  /* 0x0004180a01007387 */ /* 0x000fe20000100a00 */
[-C--:B--2---:R-:W-:Y:S01]  /*a510*/  IADD3 R12, P0, PT, R97, R4.reuse, RZ ;  /* 0x00000004610c7210 */ /* 0x084fe20007f1e0ff */
[----:B------:R-:W-:Y:S02]  /*a520*/  IMAD R101, R248, 0x10c, RZ ;  /* 0x0000010cf8657824 */ /* 0x000fe400078e02ff */
[----:B------:R2:W-:Y:S01]  /*a530*/  STL.64 [R1+0x410], R16 ;  /* 0x0004101001007387 */ /* 0x0005e20000100a00 */
[----:B------:R-:W-:Y:S01]  /*a540*/  LEA.HI.X.SX32 R13, R102, R5, 0x2, P0 ;  /* 0x00000005660d7211 */ /* 0x000fe200000f16ff */
[C---:B------:R-:W-:Y:S02]  /*a550*/  IMAD R104, R248.reuse, 0x110, RZ ;  /* 0x00000110f8687824 */ /* 0x040fe400078e02ff */
[C---:B------:R-:W-:Y:S02]  /*a560*/  IMAD R107, R248.reuse, 0x43, RZ ;  /* 0x00000043f86b7824 */ /* 0x040fe400078e02ff */
[----:B------:R3:W-:Y:S01]  /*a570*/  STL.64 [R1+0x408], R12 ;  /* 0x0004080c01007387 */ /* 0x0007e20000100a00 */
[----:B--2---:R-:W-:Y:S01]  /*a580*/  IADD3 R16, P1, PT, R99, R4, RZ ;  /* 0x0000000463107210 */ /* 0x004fe20007f3e0ff */
[----:B------:R-:W-:-:S03]  /*a590*/  IMAD R106, R248, 0x114, RZ ;  /* 0x00000114f86a7824 */ /* 0x000fc600078e02ff */
[-C--:B------:R-:W-:Y:S02]  /*a5a0*/  LEA.HI.X.SX32 R17, R105, R5.reuse, 0x2, P1 ;  /* 0x0000000569117211 */ /* 0x080fe400008f16ff */
[-C--:B------:R-:W-:Y:S02]  /*a5b0*/  IADD3 R18, P1, PT, R104, R4.reuse, RZ ;  /* 0x0000000468127210 */ /* 0x080fe40007f3e0ff */
[----:B---3--:R-:W-:Y:S01]  /*a5c0*/  IADD3 R12, P0, PT, R101, R4, RZ ;  /* 0x00000004650c7210 */ /* 0x008fe20007f1e0ff */
[C---:B------:R-:W-:Y:S01]  /*a5d0*/  IMAD R110, R248.reuse, 0x45, RZ ;  /* 0x00000045f86e7824 */ /* 0x040fe200078e02ff */
[-C--:B------:R-:W-:Y:S02]  /*a5e0*/  LEA.HI.X.SX32 R19, R95, R5.reuse, 0x2, P1 ;  /* 0x000000055f137211 */ /* 0x080fe400008f16ff */
[----:B------:R-:W-:Y:S01]  /*a5f0*/  LEA.HI.X.SX32 R13, R107, R5, 0x2, P0 ;  /* 0x000000056b0d7211 */ /* 0x000fe200000f16ff */
[C---:B------:R-:W-:Y:S01]  /*a600*/  IMAD R108, R248.reuse, 0x118, RZ ;  /* 0x00000118f86c7824 */ /* 0x040fe200078e02ff */
[----:B------:R2:W-:Y:S01]  /*a610*/  STL.64 [R1+0x400], R16 ;  /* 0x0004001001007387 */ /* 0x0005e20000100a00 */
[----:B------:R-:W-:-:S03]  /*a620*/  IMAD R113, R248, 0x46, RZ ;  /* 0x00000046f8717824 */ /* 0x000fc600078e02ff */
[----:B------:R-:W-:Y:S01]  /*a630*/  STL.64 [R1+0x3f8], R12 ;  /* 0x0003f80c01007387 */ /* 0x000fe20000100a00 */
[----:B------:R-:W-:-:S03]  /*a640*/  IMAD R109, R248, 0x11c, RZ ;  /* 0x0000011cf86d7824 */ /* 0x000fc600078e02ff */
[----:B------:R3:W-:Y:S01]  /*a650*/  STL.64 [R1+0x3f0], R18 ;  /* 0x0003f01201007387 */ /* 0x0007e20000100a00 */
[----:B--2---:R-:W-:-:S04]  /*a660*/  IADD3 R16, P0, PT, R106, R4, RZ ;  /* 0x000000046a107210 */ /* 0x004fc80007f1e0ff */
[-C--:B------:R-:W-:Y:S02]  /*a670*/  LEA.HI.X.SX32 R17, R110, R5.reuse, 0x2, P0 ;  /* 0x000000056e117211 */ /* 0x080fe400000f16ff */
[----:B---3--:R-:W-:Y:S01]  /*a680*/  IADD3 R18, P1, PT, R108, R4, RZ ;  /* 0x000000046c127210 */ /* 0x008fe20007f3e0ff */
[C---:B------:R-:W-:Y:S02]  /*a690*/  IMAD R115, R248.reuse, 0x47, RZ ;  /* 0x00000047f8737824 */ /* 0x040fe400078e02ff */
[----:B------:R2:W-:Y:S01]  /*a6a0*/  STL.64 [R1+0x3e8], R16 ;  /* 0x0003e81001007387 */ /* 0x0005e20000100a00 */
[C---:B------:R-:W-:Y:S01]  /*a6b0*/  IMAD R112, R248.reuse, 0x120, RZ ;  /* 0x00000120f8707824 */ /* 0x040fe200078e02ff */
[----:B------:R-:W-:Y:S01]  /*a6c0*/  LEA.HI.X.SX32 R19, R113, R5, 0x2, P1 ;  /* 0x0000000571137211 */ /* 0x000fe200008f16ff */
[----:B------:R-:W-:-:S04]  /*a6d0*/  IMAD R114, R248, 0x124, RZ ;  /* 0x00000124f8727824 */ /* 0x000fc800078e02ff */
        /* <DEDUP_REMOVED lines=8> */
[C---:B------:R-:W-:Y:S02]  /*a760*/  IMAD R117, R248.reuse, 0x12c, RZ ;  /* 0x0000012cf8757824 */ /* 0x040fe400078e02ff */
[----:B------:R-:W-:-:S02]  /*a770*/  IMAD R123, R248, 0x4b, RZ ;  /* 0x0000004bf87b7824 */ /* 0x000fc400078e02ff */
[----:B------:R3:W-:Y:S01]  /*a780*/  STL.64 [R1+0x3d0], R18 ;  /* 0x0003d01201007387 */ /* 0x0007e20000100a00 */
[-C--:B--2---:R-:W-:Y:S01]  /*a790*/  IADD3 R16, P0, PT, R114, R4.reuse, RZ ;  /* 0x0000000472107210 */ /* 0x084fe20007f1e0ff */
[C---:B------:R-:W-:Y:S02]  /*a7a0*/  IMAD R121, R248.reuse, 0x4a, RZ ;  /* 0x0000004af8797824 */ /* 0x040fe400078e02ff */
[----:B------:R-:W-:Y:S01]  /*a7b0*/  IMAD R122, R248, 0x134, RZ ;  /* 0x00000134f87a7824 */ /* 0x000fe200078e02ff */
[-C--:B------:R-:W-:Y:S01]  /*a7c0*/  LEA.HI.X.SX32 R17, R118, R5.reuse, 0x2, P0 ;  /* 0x0000000576117211 */ /* 0x080fe200000f16ff */
[----:B------:R-:W-:Y:S01]  /*a7d0*/  IMAD R120, R248, 0x130, RZ ;  /* 0x00000130f8787824 */ /* 0x000fe200078e02ff */
[-C--:B---3--:R-:W-:Y:S02]  /*a7e0*/  IADD3 R18, P1, PT, R116, R4.reuse, RZ ;  /* 0x0000000474127210 */ /* 0x088fe40007f3e0ff */
[-C--:B------:R-:W-:Y:S01]  /*a7f0*/  IADD3 R116, P0, PT, R117, R4.reuse, RZ ;  /* 0x0000000475747210 */ /* 0x080fe20007f1e0ff */
[C---:B------:R-:W-:Y:S01]  /*a800*/  IMAD R127, R248.reuse, 0x4d, RZ ;  /* 0x0000004df87f7824 */ /* 0x040fe200078e02ff */
[-C--:B------:R-:W-:Y:S01]  /*a810*/  LEA.HI.X.SX32 R19, R121, R5.reuse, 0x2, P1 ;  /* 0x0000000579137211 */ /* 0x080fe200008f16ff */
[C---:B------:R-:W-:Y:S01]  /*a820*/  IMAD R125, R248.reuse, 0x13c, RZ ;  /* 0x0000013cf87d7824 */ /* 0x040fe200078e02ff */
[----:B------:R-:W-:Y:S01]  /*a830*/  LEA.HI.X.SX32 R117, R123, R5, 0x2, P0 ;  /* 0x000000057b757211 */ /* 0x000fe200000f16ff */
[----:B------:R-:W-:Y:S01]  /*a840*/  IMAD R124, R248, 0x138, RZ ;  /* 0x00000138f87c7824 */ /* 0x000fe200078e02ff */
[----:B------:R-:W-:-:S02]  /*a850*/  IADD3 R114, P0, PT, R122, R4, RZ ;  /* 0x000000047a727210 */ /* 0x000fc40007f1e0ff */
[-C--:B------:R-:W-:Y:S01]  /*a860*/  IADD3 R102, P1, PT, R120, R4.reuse, RZ ;  /* 0x0000000478667210 */ /* 0x080fe20007f3e0ff */
[----:B------:R-:W-:Y:S01]  /*a870*/  IMAD R131, R248, 0x4f, RZ ;  /* 0x0000004ff8837824 */ /* 0x000fe200078e02ff */
[-C--:B------:R-:W-:Y:S01]  /*a880*/  LEA.HI.X.SX32 R115, R127, R5.reuse, 0x2, P0 ;  /* 0x000000057f737211 */ /* 0x080fe200000f16ff */
[----:B------:R-:W-:Y:S01]  /*a890*/  VIADD R245, R252, 0xffffffff ;  /* 0xfffffffffcf57836 */ /* 0x000fe20000000000 */
[-C--:B------:R-:W-:Y:S01]  /*a8a0*/  LEA.HI.X.SX32 R103, R111, R5.reuse, 0x2, P1 ;  /* 0x000000056f677211 */ /* 0x080fe200008f16ff */
[C---:B------:R-:W-:Y:S01]  /*a8b0*/  IMAD R129, R248.reuse, 0x4e, RZ ;  /* 0x0000004ef8817824 */ /* 0x040fe200078e02ff */
[-C--:B------:R-:W-:Y:S01]  /*a8c0*/  IADD3 R108, P0, PT, R125, R4.reuse, RZ ;  /* 0x000000047d6c7210 */ /* 0x080fe20007f1e0ff */
[----:B------:R-:W-:Y:S01]  /*a8d0*/  IMAD R130, R248, 0x144, RZ ;  /* 0x00000144f8827824 */ /* 0x000fe200078e02ff */
[----:B------:R-:W-:Y:S01]  /*a8e0*/  IADD3 R112, P1, PT, R124, R4, RZ ;  /* 0x000000047c707210 */ /* 0x000fe20007f3e0ff */
[----:B------:R-:W-:Y:S01]  /*a8f0*/  IMAD R128, R248, 0x140, RZ ;  /* 0x00000140f8807824 */ /* 0x000fe200078e02ff */
[----:B------:R2:W-:Y:S01]  /*a900*/  STL.64 [R1+0x3c8], R16 ;  /* 0x0003c81001007387 */ /* 0x0005e20000100a00 */
[----:B------:R-:W-:-:S02]  /*a910*/  LEA.HI.X.SX32 R109, R131, R5, 0x2, P0 ;  /* 0x00000005836d7211 */ /* 0x000fc400000f16ff */
[----:B------:R-:W-:Y:S01]  /*a920*/  ISETP.GE.U32.AND P3, PT, R245, 0x7fffff80, PT ;  /* 0x7fffff80f500780c */ /* 0x000fe20003f66070 */
[----:B------:R-:W-:Y:S01]  /*a930*/  IMAD R245, R248, 0x148, RZ ;  /* 0x00000148f8f57824 */ /* 0x000fe200078e02ff */
[----:B------:R-:W-:Y:S02]  /*a940*/  LEA.HI.X.SX32 R113, R129, R5, 0x2, P1 ;  /* 0x0000000581717211 */ /* 0x000fe400008f16ff */
[-C--:B------:R-:W-:Y:S02]  /*a950*/  IADD3 R104, P0, PT, R130, R4.reuse, RZ ;  /* 0x0000000482687210 */ /* 0x080fe40007f1e0ff */
[----:B------:R-:W-:Y:S01]  /*a960*/  IADD3 R106, P1, PT, R128, R4, RZ ;  /* 0x00000004806a7210 */ /* 0x000fe20007f3e0ff */
[----:B--2---:R-:W-:-:S03]  /*a970*/  IMAD R16, R248, 0x51, RZ ;  /* 0x00000051f8107824 */ /* 0x004fc600078e02ff */
[-C--:B------:R-:W-:Y:S01]  /*a980*/  LEA.HI.X.SX32 R107, R119, R5.reuse, 0x2, P1 ;  /* 0x00000005776b7211 */ /* 0x080fe200008f16ff */
[----:B------:R-:W-:Y:S01]  /*a990*/  IMAD R251, R248, 0x14c, RZ ;  /* 0x0000014cf8fb7824 */ /* 0x000fe200078e02ff */
[-C--:B------:R-:W-:Y:S02]  /*a9a0*/  IADD3 R100, P1, PT, R245, R4.reuse, RZ ;  /* 0x00000004f5647210 */ /* 0x080fe40007f3e0ff */
[-C--:B------:R-:W-:Y:S01]  /*a9b0*/  LEA.HI.X.SX32 R105, R16, R5.reuse, 0x2, P0 ;  /* 0x0000000510697211 */ /* 0x080fe200000f16ff */
[C---:B------:R-:W-:Y:S01]  /*a9c0*/  IMAD R16, R248.reuse, 0x52, RZ ;  /* 0x00000052f8107824 */ /* 0x040fe200078e02ff */
[----:B------:R2:W-:Y:S01]  /*a9d0*/  STL.64 [R1+0x3c0], R18 ;  /* 0x0003c01201007387 */ /* 0x0005e20000100a00 */
[----:B------:R-:W-:Y:S01]  /*a9e0*/  IMAD R24, R248, 0x150, RZ ;  /* 0x00000150f8187824 */ /* 0x000fe200078e02ff */
[-C--:B------:R-:W-:Y:S02]  /*a9f0*/  IADD3 R98, P0, PT, R251, R4.reuse, RZ ;  /* 0x00000004fb627210 */ /* 0x080fe40007f1e0ff */
[----:B------:R-:W-:Y:S01]  /*aa00*/  LEA.HI.X.SX32 R101, R16, R5, 0x2, P1 ;  /* 0x0000000510657211 */ /* 0x000fe200008f16ff */
[----:B------:R-:W-:Y:S01]  /*aa10*/  IMAD R16, R248, 0x154, RZ ;  /* 0x00000154f8107824 */ /* 0x000fe200078e02ff */
[----:B------:R-:W-:Y:S01]  /*aa20*/  IADD3 R96, P1, PT, R24, R4, RZ ;  /* 0x0000000418607210 */ /* 0x000fe20007f3e0ff */
[----:B------:R-:W-:-:S02]  /*aa30*/  IMAD R24, R248, 0x158, RZ ;  /* 0x00000158f8187824 */ /* 0x000fc400078e02ff */
[----:B--2---:R-:W-:Y:S02]  /*aa40*/  IMAD R18, R248, 0x53, RZ ;  /* 0x00000053f8127824 */ /* 0x004fe400078e02ff */
[----:B------:R-:W-:-:S03]  /*aa50*/  VIADD R244, R252, 0xfffffffe ;  /* 0xfffffffefcf47836 */ /* 0x000fc60000000000 */
[-C--:B------:R-:W-:Y:S01]  /*aa60*/  LEA.HI.X.SX32 R99, R18, R5.reuse, 0x2, P0 ;  /* 0x0000000512637211 */ /* 0x080fe200000f16ff */
[----:B------:R-:W-:Y:S01]  /*aa70*/  IMAD R18, R248, 0x55, RZ ;  /* 0x00000055f8127824 */ /* 0x000fe200078e02ff */
[-C--:B------:R-:W-:Y:S01]  /*aa80*/  IADD3 R94, P0, PT, R16, R4.reuse, RZ ;  /* 0x00000004105e7210 */ /* 0x080fe20007f1e0ff */
[----:B------:R-:W-:Y:S01]  /*aa90*/  IMAD R246, R248, 0x15c, RZ ;  /* 0x0000015cf8f67824 */ /* 0x000fe200078e02ff */
[-C--:B------:R-:W-:Y:S01]  /*aaa0*/  LEA.HI.X.SX32 R97, R126, R5.reuse, 0x2, P1 ;  /* 0x000000057e617211 */ /* 0x080fe200008f16ff */
[----:B------:R-:W-:Y:S01]  /*aab0*/  IMAD R37, R248, 0x56, RZ ;  /* 0x00000056f8257824 */ /* 0x000fe200078e02ff */
[----:B------:R-:W-:Y:S01]  /*aac0*/  IADD3 R92, P1, PT, R24, R4, RZ ;  /* 0x00000004185c7210 */ /* 0x000fe20007f3e0ff */
[----:B------:R-:W-:Y:S01]  /*aad0*/  IMAD R24, R248, 0x57, RZ ;  /* 0x00000057f8187824 */ /* 0x000fe200078e02ff */
[----:B------:R-:W-:Y:S01]  /*aae0*/  ISETP.GE.U32.AND P4, PT, R244, 0x7fffff7f, PT ;  /* 0x7fffff7ff400780c */ /* 0x000fe20003f86070 */
[----:B------:R-:W-:Y:S01]  /*aaf0*/  IMAD R244, R248, 0x164, RZ ;  /* 0x00000164f8f47824 */ /* 0x000fe200078e02ff */
[----:B------:R-:W-:-:S02]  /*ab00*/  LEA.HI.X.SX32 R95, R18, R5, 0x2, P0 ;  /* 0x00000005125f7211 */ /* 0x000fc400000f16ff */
[-C--:B------:R-:W-:Y:S01]  /*ab10*/  IADD3 R90, P0, PT, R246, R4.reuse, RZ ;  /* 0x00000004f65a7210 */ /* 0x080fe20007f1e0ff */
[C---:B------:R-:W-:Y:S01]  /*ab20*/  IMAD R250, R248.reuse, 0x160, RZ ;  /* 0x00000160f8fa7824 */ /* 0x040fe200078e02ff */
[-C--:B------:R-:W-:Y:S01]  /*ab30*/  LEA.HI.X.SX32 R93, R37, R5.reuse, 0x2, P1 ;  /* 0x00000005255d7211 */ /* 0x080fe200008f16ff */
[----:B------:R-:W-:Y:S01]  /*ab40*/  IMAD R37, R248, 0x59, RZ ;  /* 0x00000059f8257824 */ /* 0x000fe200078e02ff */
[-C--:B------:R-:W-:Y:S01]  /*ab50*/  LEA.HI.X.SX32 R91, R24, R5.reuse, 0x2, P0 ;  /* 0x00000005185b7211 */ /* 0x080fe200000f16ff */
[----:B------:R-:W-:Y:S01]  /*ab60*/  IMAD R20, R248, 0x16c, RZ ;  /* 0x0000016cf8147824 */ /* 0x000fe200078e02ff */
[-C--:B------:R-:W-:Y:S01]  /*ab70*/  IADD3 R86, P0, PT, R244, R4.reuse, RZ ;  /* 0x00000004f4567210 */ /* 0x080fe20007f1e0ff */
[----:B------:R-:W-:Y:S01]  /*ab80*/  IMAD R133, R248, 0x168, RZ ;  /* 0x00000168f8857824 */ /* 0x000fe200078e02ff */
[-C--:B------:R-:W-:Y:S02]  /*ab90*/  IADD3 R88, P1, PT, R250, R4.reuse, RZ ;  /* 0x00000004fa587210 */ /* 0x080fe40007f3e0ff */
[-C--:B------:R-:W-:Y:S01]  /*aba0*/  LEA.HI.X.SX32 R87, R37, R5.reuse, 0x2, P0 ;  /* 0x0000000525577211 */ /* 0x080fe200000f16ff */
[C---:B------:R-:W-:Y:S01]  /*abb0*/  IMAD R37, R248.reuse, 0x5b, RZ ;  /* 0x0000005bf8257824 */ /* 0x040fe200078e02ff */
[-C--:B------:R-:W-:Y:S01]  /*abc0*/  LEA.HI.X.SX32 R89, R247, R5.reuse, 0x2, P1 ;  /* 0x00000005f7597211 */ /* 0x080fe200008f16ff */
[----:B------:R-:W-:Y:S01]  /*abd0*/  IMAD R25, R248, 0x174, RZ ;  /* 0x00000174f8197824 */ /* 0x000fe200078e02ff */
[-C--:B------:R-:W-:Y:S01]  /*abe0*/  IADD3 R82, P0, PT, R20, R4.reuse, RZ ;  /* 0x0000000414527210 */ /* 0x080fe20007f1e0ff */
[C---:B------:R-:W-:Y:S01]  /*abf0*/  IMAD R36, R248.reuse, 0x5a, RZ ;  /* 0x0000005af8247824 */ /* 0x040fe200078e02ff */
[-C--:B------:R-:W-:Y:S01]  /*ac00*/  IADD3 R84, P1, PT, R133, R4.reuse, RZ ;  /* 0x0000000485547210 */ /* 0x080fe20007f3e0ff */
[C---:B------:R-:W-:Y:S01]  /*ac10*/  IMAD R132, R248.reuse, 0x170, RZ ;  /* 0x00000170f8847824 */ /* 0x040fe200078e02ff */
[-C--:B------:R-:W-:Y:S01]  /*ac20*/  LEA.HI.X.SX32 R83, R37, R5.reuse, 0x2, P0 ;  /* 0x0000000525537211 */ /* 0x080fe200000f16ff */
[----:B------:R-:W-:Y:S01]  /*ac30*/  IMAD R35, R248, 0x5d, RZ ;  /* 0x0000005df8237824 */ /* 0x000fe200078e02ff */
[-C--:B------:R-:W-:Y:S01]  /*ac40*/  LEA.HI.X.SX32 R85, R36, R5.reuse, 0x2, P1 ;  /* 0x0000000524557211 */ /* 0x080fe200008f16ff */
[C---:B------:R-:W-:Y:S01]  /*ac50*/  IMAD R22, R248.reuse, 0x17c, RZ ;  /* 0x0000017cf8167824 */ /* 0x040fe200078e02ff */
[-C--:B------:R-:W-:Y:S01]  /*ac60*/  IADD3 R78, P0, PT, R25, R4.reuse, RZ ;  /* 0x00000004194e7210 */ /* 0x080fe20007f1e0ff */
[----:B------:R-:W-:Y:S01]  /*ac70*/  IMAD R37, R248, 0x5c, RZ ;  /* 0x0000005cf8257824 */ /* 0x000fe200078e02ff */
[-C--:B------:R-:W-:Y:S01]  /*ac80*/  IADD3 R80, P1, PT, R132, R4.reuse, RZ ;  /* 0x0000000484507210 */ /* 0x080fe20007f3e0ff */
[C---:B------:R-:W-:Y:S01]  /*ac90*/  IMAD R31, R248.reuse, 0x178, RZ ;  /* 0x00000178f81f7824 */ /* 0x040fe200078e02ff */
[-C--:B------:R-:W-:Y:S01]  /*aca0*/  LEA.HI.X.SX32 R79, R35, R5.reuse, 0x2, P0 ;  /* 0x00000005234f7211 */ /* 0x080fe200000f16ff */
[C---:B------:R-:W-:Y:S01]  /*acb0*/  IMAD R32, R248.reuse, 0x5f, RZ ;  /* 0x0000005ff8207824 */ /* 0x040fe200078e02ff */
[-C--:B------:R-:W-:Y:S01]  /*acc0*/  LEA.HI.X.SX32 R81, R37, R5.reuse, 0x2, P1 ;  /* 0x0000000525517211 */ /* 0x080fe200008f16ff */
[----:B------:R-:W-:Y:S01]  /*acd0*/  IMAD R34, R248, 0x5e, RZ ;  /* 0x0000005ef8227824 */ /* 0x000fe200078e02ff */
[-C--:B------:R-:W-:Y:S01]  /*ace0*/  IADD3 R74, P0, PT, R22, R4.reuse, RZ ;  /* 0x00000004164a7210 */ /* 0x080fe20007f1e0ff */
[C---:B------:R-:W-:Y:S01]  /*acf0*/  IMAD R26, R248.reuse, 0x184, RZ ;  /* 0x00000184f81a7824 */ /* 0x040fe200078e02ff */
[-C--:B------:R-:W-:Y:S01]  /*ad00*/  IADD3 R76, P1, PT, R31, R4.reuse, RZ ;  /* 0x000000041f4c7210 */ /* 0x080fe20007f3e0ff */
[----:B------:R-:W-:Y:S01]  /*ad10*/  IMAD R29, R248, 0x180, RZ ;  /* 0x00000180f81d7824 */ /* 0x000fe200078e02ff */
[-C--:B------:R-:W-:Y:S01]  /*ad20*/  LEA.HI.X.SX32 R75, R32, R5.reuse, 0x2, P0 ;  /* 0x00000005204b7211 */ /* 0x080fe200000f16ff */
[----:B------:R-:W-:Y:S01]  /*ad30*/  IMAD R30, R248, 0x61, RZ ;  /* 0x00000061f81e7824 */ /* 0x000fe200078e02ff */
[-C--:B------:R-:W-:Y:S01]  /*ad40*/  LEA.HI.X.SX32 R77, R34, R5.reuse, 0x2, P1 ;  /* 0x00000005224d7211 */ /* 0x080fe200008f16ff */
[----:B------:R-:W-:Y:S01]  /*ad50*/  IMAD R9, R248, 0x18c, RZ ;  /* 0x0000018cf8097824 */ /* 0x000fe200078e02ff */
[-C--:B------:R-:W-:Y:S01]  /*ad60*/  IADD3 R70, P0, PT, R26, R4.reuse, RZ ;  /* 0x000000041a467210 */ /* 0x080fe20007f1e0ff */
[C---:B------:R-:W-:Y:S01]  /*ad70*/  IMAD R37, R248.reuse, 0x60, RZ ;  /* 0x00000060f8257824 */ /* 0x040fe200078e02ff */
[-C--:B------:R-:W-:Y:S01]  /*ad80*/  IADD3 R72, P1, PT, R29, R4.reuse, RZ ;  /* 0x000000041d487210 */ /* 0x080fe20007f3e0ff */
[----:B------:R-:W-:Y:S01]  /*ad90*/  IMAD R23, R248, 0x188, RZ ;  /* 0x00000188f8177824 */ /* 0x000fe200078e02ff */
[-C--:B------:R-:W-:Y:S01]  /*ada0*/  LEA.HI.X.SX32 R71, R30, R5.reuse, 0x2, P0 ;  /* 0x000000051e477211 */ /* 0x080fe200000f16ff */
[C---:B------:R-:W-:Y:S01]  /*adb0*/  IMAD R27, R248.reuse, 0x63, RZ ;  /* 0x00000063f81b7824 */ /* 0x040fe200078e02ff */
[-C--:B------:R-:W-:Y:S01]  /*adc0*/  LEA.HI.X.SX32 R73, R37, R5.reuse, 0x2, P1 ;  /* 0x0000000525497211 */ /* 0x080fe200008f16ff */
[C---:B------:R-:W-:Y:S01]  /*add0*/  IMAD R28, R248.reuse, 0x62, RZ ;  /* 0x00000062f81c7824 */ /* 0x040fe200078e02ff */
[-C--:B------:R-:W-:Y:S01]  /*ade0*/  IADD3 R66, P0, PT, R9, R4.reuse, RZ ;  /* 0x0000000409427210 */ /* 0x080fe20007f1e0ff */
[C---:B------:R-:W-:Y:S01]  /*adf0*/  IMAD R6, R248.reuse, 0x194, RZ ;  /* 0x00000194f8067824 */ /* 0x040fe200078e02ff */
        /* <DEDUP_REMOVED lines=8> */
[-C--:B------:R-:W-:Y:S01]  /*ae80*/  IADD3 R64, P1, PT, R2, R4.reuse, RZ ;  /* 0x0000000402407210 */ /* 0x080fe20007f3e0ff */
[----:B------:R-:W-:Y:S01]  /*ae90*/  IMAD R7, R248, 0x198, RZ ;  /* 0x00000198f8077824 */ /* 0x000fe200078e02ff */
        /* <DEDUP_REMOVED lines=9> */
[C---:B------:R-:W-:Y:S01]  /*af30*/  IMAD R17, R248.reuse, 0x69, RZ ;  /* 0x00000069f8117824 */ /* 0x040fe200078e02ff */
[-C--:B------:R-:W-:Y:S01]  /*af40*/  LEA.HI.X.SX32 R61, R11, R5.reuse, 0x2, P1 ;  /* 0x000000050b3d7211 */ /* 0x080fe200008f16ff */
[----:B------:R-:W-:Y:S01]  /*af50*/  IMAD R16, R248, 0x1ac, RZ ;  /* 0x000001acf8107824 */ /* 0x000fe200078e02ff */
        /* <DEDUP_REMOVED lines=23> */
[C---:B------:R-:W-:Y:S01]  /*b0d0*/  IMAD R25, R248.reuse, 0x6e, RZ ;  /* 0x0000006ef8197824 */ /* 0x040fe200078e02ff */
        /* <DEDUP_REMOVED lines=11> */
[----:B------:R-:W-:Y:S01]  /*b190*/  IMAD R2, R248, 0x1c8, RZ ;  /* 0x000001c8f8027824 */ /* 0x000fe200078e02ff */
[-C--:B------:R-:W-:Y:S01]  /*b1a0*/  LEA.HI.X.SX32 R39, R14, R5.reuse, 0x2, P0 ;  /* 0x000000050e277211 */ /* 0x080fe200000f16ff */
[C---:B------:R-:W-:Y:S01]  /*b1b0*/  IMAD R7, R248.reuse, 0x73, RZ ;  /* 0x00000073f8077824 */ /* 0x040fe200078e02ff */
[-C--:B------:R-:W-:Y:S01]  /*b1c0*/  LEA.HI.X.SX32 R41, R37, R5.reuse, 0x2, P1 ;  /* 0x0000000525297211 */ /* 0x080fe200008f16ff */
[----:B------:R-:W-:Y:S01]  /*b1d0*/  IMAD R8, R248, 0x72, RZ ;  /* 0x00000072f8087824 */ /* 0x000fe200078e02ff */
[-C--:B------:R-:W-:Y:S01]  /*b1e0*/  IADD3 R34, P0, PT, R6, R4.reuse, RZ ;  /* 0x0000000406227210 */ /* 0x080fe20007f1e0ff */
[----:B------:R-:W-:Y:S01]  /*b1f0*/  IMAD R6, R248, 0x1d4, RZ ;  /* 0x000001d4f8067824 */ /* 0x000fe200078e02ff */
[----:B------:R-:W-:Y:S01]  /*b200*/  IADD3 R36, P1, PT, R2, R4, RZ ;  /* 0x0000000402247210 */ /* 0x000fe20007f3e0ff */
[----:B------:R1:W-:Y:S01]  /*b210*/  STL.64 [R1+0x3b8], R116 ;  /* 0x0003b87401007387 */ /* 0x0003e20000100a00 */
[----:B------:R-:W-:Y:S01]  /*b220*/  IMAD R2, R248, 0x1d0, RZ ;  /* 0x000001d0f8027824 */ /* 0x000fe200078e02ff */
[----:B------:R-:W-:-:S02]  /*b230*/  LEA.HI.X.SX32 R35, R7, R5, 0x2, P0 ;  /* 0x0000000507237211 */ /* 0x000fc400000f16ff */
[----:B------:R1:W-:Y:S01]  /*b240*/  STL.64 [R1+0x3b0], R102 ;  /* 0x0003b06601007387 */ /* 0x0003e20000100a00 */
[----:B------:R-:W-:Y:S01]  /*b250*/  LEA.HI.X.SX32 R37, R8, R5, 0x2, P1 ;  /* 0x0000000508257211 */ /* 0x000fe200008f16ff */
[----:B------:R-:W-:Y:S02]  /*b260*/  IMAD R7, R248, 0x75, RZ ;  /* 0x00000075f8077824 */ /* 0x000fe400078e02ff */
[----:B------:R1:W-:Y:S01]  /*b270*/  STL.64 [R1+0x3a8], R114 ;  /* 0x0003a87201007387 */ /* 0x0003e20000100a00 */
[-C--:B------:R-:W-:Y:S01]  /*b280*/  IADD3 R30, P0, PT, R6, R4.reuse, RZ ;  /* 0x00000004061e7210 */ /* 0x080fe20007f1e0ff */
[----:B------:R-:W-:Y:S02]  /*b290*/  IMAD R110, R248, 0x74, RZ ;  /* 0x00000074f86e7824 */ /* 0x000fe400078e02ff */
[----:B------:R1:W-:Y:S01]  /*b2a0*/  STL.64 [R1+0x3a0], R112 ;  /* 0x0003a07001007387 */ /* 0x0003e20000100a00 */
[----:B------:R-:W-:Y:S01]  /*b2b0*/  IADD3 R32, P1, PT, R2, R4, RZ ;  /* 0x0000000402207210 */ /* 0x000fe20007f3e0ff */
[----:B------:R-:W-:-:S02]  /*b2c0*/  IMAD R6, R248, 0x1dc, RZ ;  /* 0x000001dcf8067824 */ /* 0x000fc400078e02ff */
[----:B------:R1:W-:Y:S01]  /*b2d0*/  STL.64 [R1+0x398], R108 ;  /* 0x0003986c01007387 */ /* 0x0003e20000100a00 */
[----:B------:R-:W-:-:S03]  /*b2e0*/  IMAD R2, R248, 0x1d8, RZ ;  /* 0x000001d8f8027824 */ /* 0x000fc600078e02ff */
[----:B------:R1:W-:Y:S01]  /*b2f0*/  STL.64 [R1+0x390], R106 ;  /* 0x0003906a01007387 */ /* 0x0003e20000100a00 */
[----:B------:R-:W-:-:S03]  /*b300*/  LEA.HI.X.SX32 R31, R7, R5, 0x2, P0 ;  /* 0x00000005071f7211 */ /* 0x000fc600000f16ff */
[----:B------:R1:W-:Y:S01]  /*b310*/  STL.64 [R1+0x388], R104 ;  /* 0x0003886801007387 */ /* 0x0003e20000100a00 */
[----:B------:R-:W-:-:S03]  /*b320*/  IMAD R8, R248, 0x77, RZ ;  /* 0x00000077f8087824 */ /* 0x000fc600078e02ff */
        /* <DEDUP_REMOVED lines=10> */
[----:B------:R-:W-:-:S03]  /*b3d0*/  LEA.HI.X.SX32 R23, R8, R5, 0x2, P0 ;  /* 0x0000000508177211 */ /* 0x000fc600000f16ff */
[----:B------:R1:W-:Y:S01]  /*b3e0*/  STL.64 [R1+0x360], R92 ;  /* 0x0003605c01007387 */ /* 0x0003e20000100a00 */
[----:B------:R-:W-:-:S03]  /*b3f0*/  IADD3 R18, P0, PT, R7, R4, RZ ;  /* 0x0000000407127210 */ /* 0x000fc60007f1e0ff */
[----:B------:R1:W-:Y:S01]  /*b400*/  STL.64 [R1+0x358], R90 ;  /* 0x0003585a01007387 */ /* 0x0003e20000100a00 */
[----:B------:R-:W-:-:S03]  /*b410*/  LEA.HI.X.SX32 R25, R6, R5, 0x2, P1 ;  /* 0x0000000506197211 */ /* 0x000fc600008f16ff */
[----:B------:R1:W-:Y:S01]  /*b420*/  STL.64 [R1+0x350], R88 ;  /* 0x0003505801007387 */ /* 0x0003e20000100a00 */
[----:B------:R-:W-:-:S03]  /*b430*/  IMAD R7, R248, 0x79, RZ ;  /* 0x00000079f8077824 */ /* 0x000fc600078e02ff */
[----:B------:R1:W-:Y:S01]  /*b440*/  STL.64 [R1+0x348], R86 ;  /* 0x0003485601007387 */ /* 0x0003e20000100a00 */
[----:B------:R-:W-:Y:S01]  /*b450*/  IADD3 R20, P1, PT, R2, R4, RZ ;  /* 0x0000000402147210 */ /* 0x000fe20007f3e0ff */
[C---:B------:R-:W-:Y:S02]  /*b460*/  IMAD R110, R248.reuse, 0x78, RZ ;  /* 0x00000078f86e7824 */ /* 0x040fe400078e02ff */
[----:B------:R1:W-:Y:S01]  /*b470*/  STL.64 [R1+0x340], R84 ;  /* 0x0003405401007387 */ /* 0x0003e20000100a00 */
[----:B------:R-:W-:-:S03]  /*b480*/  IMAD R6, R248, 0x1ec, RZ ;  /* 0x000001ecf8067824 */ /* 0x000fc600078e02ff */
[----:B------:R1:W-:Y:S01]  /*b490*/  STL.64 [R1+0x338], R82 ;  /* 0x0003385201007387 */ /* 0x0003e20000100a00 */
[----:B------:R-:W-:-:S03]  /*b4a0*/  IMAD R2, R248, 0x1e8, RZ ;  /* 0x000001e8f8027824 */ /* 0x000fc600078e02ff */
[----:B------:R1:W-:Y:S01]  /*b4b0*/  STL.64 [R1+0x330], R80 ;  /* 0x0003305001007387 */ /* 0x0003e20000100a00 */
[----:B------:R-:W-:-:S03]  /*b4c0*/  LEA.HI.X.SX32 R19, R7, R5, 0x2, P0 ;  /* 0x0000000507137211 */ /* 0x000fc600000f16ff */
[----:B------:R1:W-:Y:S01]  /*b4d0*/  STL.64 [R1+0x328], R78 ;  /* 0x0003284e01007387 */ /* 0x0003e20000100a00 */
[----:B------:R-:W-:-:S03]  /*b4e0*/  LEA.HI.X.SX32 R21, R110, R5, 0x2, P1 ;  /* 0x000000056e157211 */ /* 0x000fc600008f16ff */
[----:B------:R1:W-:Y:S01]  /*b4f0*/  STL.64 [R1+0x320], R76 ;  /* 0x0003204c01007387 */ /* 0x0003e20000100a00 */
[----:B------:R-:W-:-:S03]  /*b500*/  IADD3 R14, P0, PT, R6, R4, RZ ;  /* 0x00000004060e7210 */ /* 0x000fc60007f1e0ff */
[----:B------:R1:W-:Y:S01]  /*b510*/  STL.64 [R1+0x318], R74 ;  /* 0x0003184a01007387 */ /* 0x0003e20000100a00 */
[----:B------:R-:W-:Y:S01]  /*b520*/  IADD3 R16, P1, PT, R2, R4, RZ ;  /* 0x0000000402107210 */ /* 0x000fe20007f3e0ff */
[C---:B------:R-:W-:Y:S02]  /*b530*/  IMAD R6, R248.reuse, 0x7a, RZ ;  /* 0x0000007af8067824 */ /* 0x040fe400078e02ff */
[----:B------:R1:W-:Y:S01]  /*b540*/  STL.64 [R1+0x310], R72 ;  /* 0x0003104801007387 */ /* 0x0003e20000100a00 */
[----:B------:R-:W-:-:S03]  /*b550*/  IMAD R2, R248, 0x1f0, RZ ;  /* 0x000001f0f8027824 */ /* 0x000fc600078e02ff */
[----:B------:R1:W-:Y:S04]  /*b560*/  STL.64 [R1+0x308], R70 ;  /* 0x0003084601007387 */ /* 0x0003e80000100a00 */
[----:B------:R1:W-:Y:S04]  /*b570*/  STL.64 [R1+0x300], R68 ;  /* 0x0003004401007387 */ /* 0x0003e80000100a00 */
[----:B------:R1:W-:Y:S01]  /*b580*/  STL.64 [R1+0x2f8], R66 ;  /* 0x0002f84201007387 */ /* 0x0003e20000100a00 */
[----:B------:R-:W-:-:S03]  /*b590*/  LEA.HI.X.SX32 R17, R6, R5, 0x2, P1 ;  /* 0x0000000506117211 */ /* 0x000fc600008f16ff */
[----:B------:R1:W-:Y:S01]  /*b5a0*/  STL.64 [R1+0x2f0], R64 ;  /* 0x0002f04001007387 */ /* 0x0003e20000100a00 */
[----:B------:R-:W-:-:S03]  /*b5b0*/  IADD3 R12, P1, PT, R2, R4, RZ ;  /* 0x00000004020c7210 */ /* 0x000fc60007f3e0ff */
[----:B------:R1:W-:Y:S01]  /*b5c0*/  STL.64 [R1+0x2e8], R62 ;  /* 0x0002e83e01007387 */ /* 0x0003e20000100a00 */
[----:B------:R-:W-:-:S03]  /*b5d0*/  IMAD R110, R248, 0x7c, RZ ;  /* 0x0000007cf86e7824 */ /* 0x000fc600078e02ff */
[----:B------:R1:W-:Y:S01]  /*b5e0*/  STL.64 [R1+0x2e0], R60 ;  /* 0x0002e03c01007387 */ /* 0x0003e20000100a00 */
[----:B------:R-:W-:-:S03]  /*b5f0*/  IMAD R8, R248, 0x7b, RZ ;  /* 0x0000007bf8087824 */ /* 0x000fc600078e02ff */
        /* <DEDUP_REMOVED lines=9> */
[----:B------:R-:W-:Y:S01]  /*b690*/  IMAD R6, R248, 0x7d, RZ ;  /* 0x0000007df8067824 */ /* 0x000fe200078e02ff */
[-C--:B------:R-:W-:Y:S02]  /*b6a0*/  IADD3 R28, P1, PT, R2, R4.reuse, RZ ;  /* 0x00000004021c7210 */ /* 0x080fe40007f3e0ff */
[----:B------:R1:W-:Y:S01]  /*b6b0*/  STL.64 [R1+0x2b0], R48 ;  /* 0x0002b03001007387 */ /* 0x0003e20000100a00 */
[----:B------:R-:W-:Y:S01]  /*b6c0*/  IADD3 R10, P0, PT, R7, R4, RZ ;  /* 0x00000004070a7210 */ /* 0x000fe20007f1e0ff */
[----:B------:R-:W-:Y:S02]  /*b6d0*/  IMAD R2, R248, 0x1fc, RZ ;  /* 0x000001fcf8027824 */ /* 0x000fe400078e02ff */
[----:B------:R1:W-:Y:S04]  /*b6e0*/  STL.64 [R1+0x2a8], R46 ;  /* 0x0002a82e01007387 */ /* 0x0003e80000100a00 */
[----:B------:R1:W-:Y:S04]  /*b6f0*/  STL.64 [R1+0x2a0], R44 ;  /* 0x0002a02c01007387 */ /* 0x0003e80000100a00 */
[----:B------:R1:W-:Y:S01]  /*b700*/  STL.64 [R1+0x298], R42 ;  /* 0x0002982a01007387 */ /* 0x0003e20000100a00 */
[----:B------:R-:W-:-:S03]  /*b710*/  LEA.HI.X.SX32 R11, R6, R5, 0x2, P0 ;  /* 0x00000005060b7211 */ /* 0x000fc600000f16ff */
[----:B------:R1:W-:Y:S01]  /*b720*/  STL.64 [R1+0x290], R40 ;  /* 0x0002902801007387 */ /* 0x0003e20000100a00 */
[----:B------:R-:W-:-:S03]  /*b730*/  IMAD R6, R248, 0x7e, RZ ;  /* 0x0000007ef8067824 */ /* 0x000fc600078e02ff */
[----:B------:R1:W-:Y:S01]  /*b740*/  STL.64 [R1+0x288], R38 ;  /* 0x0002882601007387 */ /* 0x0003e20000100a00 */
[----:B------:R-:W-:-:S03]  /*b750*/  IADD3 R26, P5, PT, R2, R4, RZ ;  /* 0x00000004021a7210 */ /* 0x000fc60007fbe0ff */
[----:B------:R1:W-:Y:S01]  /*b760*/  STL.64 [R1+0x280], R36 ;  /* 0x0002802401007387 */ /* 0x0003e20000100a00 */
[----:B------:R-:W-:-:S03]  /*b770*/  IMAD R2, R248, 0x7f, RZ ;  /* 0x0000007ff8027824 */ /* 0x000fc600078e02ff */
[----:B------:R1:W-:Y:S04]  /*b780*/  STL.64 [R1+0x278], R34 ;  /* 0x0002782201007387 */ /* 0x0003e80000100a00 */
[----:B------:R1:W-:Y:S04]  /*b790*/  STL.64 [R1+0x270], R32 ;  /* 0x0002702001007387 */ /* 0x0003e80000100a00 */
[----:B------:R1:W-:Y:S01]  /*b7a0*/  STL.64 [R1+0x268], R30 ;  /* 0x0002681e01007387 */ /* 0x0003e20000100a00 */
[----:B------:R-:W-:-:S03]  /*b7b0*/  LEA.HI.X.SX32 R29, R6, R5, 0x2, P1 ;  /* 0x00000005061d7211 */ /* 0x000fc600008f16ff */
[----:B------:R1:W-:Y:S01]  /*b7c0*/  STL.64 [R1+0x260], R24 ;  /* 0x0002601801007387 */ /* 0x0003e20000100a00 */
[----:B------:R-:W-:-:S03]  /*b7d0*/  LEA.HI.X.SX32 R27, R2, R5, 0x2, P5 ;  /* 0x00000005021b7211 */ /* 0x000fc600028f16ff */
[----:B------:R1:W-:Y:S01]  /*b7e0*/  STL.64 [R1+0x258], R22 ;  /* 0x0002581601007387 */ /* 0x0003e20000100a00 */
[----:B------:R-:W-:-:S03]  /*b7f0*/  LEA R120, P5, R248, R4, 0x4 ;  /* 0x00000004f8787211 */ /* 0x000fc600078a20ff */
[----:B------:R1:W-:Y:S04]  /*b800*/  STL.64 [R1+0x250], R20 ;  /* 0x0002501401007387 */ /* 0x0003e80000100a00 */
[----:B------:R1:W-:Y:S04]  /*b810*/  STL.64 [R1+0x248], R18 ;  /* 0x0002481201007387 */ /* 0x0003e80000100a00 */
[----:B------:R1:W-:Y:S04]  /*b820*/  STL.64 [R1+0x240], R16 ;  /* 0x0002401001007387 */ /* 0x0003e80000100a00 */
[----:B------:R1:W-:Y:S04]  /*b830*/  STL.64 [R1+0x238], R14 ;  /* 0x0002380e01007387 */ /* 0x0003e80000100a00 */
[----:B------:R1:W-:Y:S04]  /*b840*/  STL.64 [R1+0x230], R12 ;  /* 0x0002300c01007387 */ /* 0x0003e80000100a00 */
[----:B------:R1:W-:Y:S04]  /*b850*/  STL.64 [R1+0x228], R10 ;  /* 0x0002280a01007387 */ /* 0x0003e80000100a00 */
[----:B------:R1:W-:Y:S04]  /*b860*/  STL.64 [R1+0x220], R28 ;  /* 0x0002201c01007387 */ /* 0x0003e80000100a00 */
[----:B------:R1:W-:Y:S04]  /*b870*/  STL.64 [R1+0x218], R26 ;  /* 0x0002181a01007387 */ /* 0x0003e80000100a00 */
[----:B------:R1:W-:Y:S01]  /*b880*/  STL [R1+0x5f0], R120 ;  /* 0x0005f07801007387 */ /* 0x0003e20000100800 */
[----:B------:R-:W-:Y:S01]  /*b890*/  USHF.L.U32 UR4, UR11, 0x15, URZ ;  /* 0x000000150b047899 */ /* 0x000fe200080006ff */
[----:B------:R-:W-:Y:S01]  /*b8a0*/  ISETP.NE.U32.AND P0, PT, R0, RZ, PT ;  /* 0x000000ff0000720c */ /* 0x000fe20003f05070 */
[----:B------:R-:W-:Y:S01]  /*b8b0*/  IMAD.SHL.U32 R2, R248, 0x4, RZ ;  /* 0x00000004f8027824 */ /* 0x000fe200078e00ff */
[----:B------:R-:W-:Y:S01]  /*b8c0*/  UMOV UR10, 0x1 ;  /* 0x00000001000a7882 */ /* 0x000fe20000000000 */
[----:B------:R-:W-:Y:S01]  /*b8d0*/  ULOP3.LUT UR4, UR4, 0x600000, URZ, 0xc0, !UPT ;  /* 0x0060000004047892 */ /* 0x000fe2000f8ec0ff */
[----:B------:R-:W-:Y:S11]  /*b8e0*/  BRA.U UP0, `(.L_x_5) ;  /* 0x0000000100187547 */ /* 0x000ff6000b800000 */
[----:B------:R-:W-:Y:S01]  /*b8f0*/  ELECT P1, URZ, PT ;  /* 0x0000000000ff782f */ /* 0x000fe20003820000 */
[----:B------:R-:W-:Y:S01]  /*b900*/  IMAD.MOV.U32 R6, RZ, RZ, 0x1 ;  /* 0x00000001ff067424 */ /* 0x000fe200078e00ff */
[----:B------:R-:W-:Y:S01]  /*b910*/  UMOV UR8, 0x40 ;  /* 0x0000004000087882 */ /* 0x000fe20000000000 */
[----:B------:R-:W-:Y:S01]  /*b920*/  UVIRTCOUNT.DEALLOC.SMPOOL 0x80 ;  /* 0x000000800000784c */ /* 0x000fe20000000000 */
[----:B------:R-:W-:-:S09]  /*b930*/  ULEA UR8, UR5, UR8, 0x18 ;  /* 0x0000000805087291 */ /* 0x000fd2000f8ec0ff */
[----:B------:R2:W-:Y:S03]  /*b940*/  @P1 STS.U8 [UR8], R6 ;  /* 0x00000006ff001988 */ /* 0x0005e60008000008 */
.L_x_5:
[----:B------:R-:W3:Y:S01]  /*b950*/  LDL.64 R122, [R1+0x600] ;  /* 0x00060000017a7983 */ /* 0x000ee20000100a00 */
[--C-:B------:R-:W-:Y:S01]  /*b960*/  IMAD.MOV.U32 R118, RZ, RZ, R120.reuse ;  /* 0x000000ffff767224 */ /* 0x100fe200078e0078 */
[----:B------:R-:W-:Y:S01]  /*b970*/  MOV R119, R121 ;  /* 0x0000007900777202 */ /* 0x000fe20000000f00 */
[----:B------:R-:W-:Y:S01]  /*b980*/  IMAD.MOV.U32 R118, RZ, RZ, R120 ;  /* 0x000000ffff767224 */ /* 0x000fe200078e0078 */
[----:B------:R-:W4:Y:S04]  /*b990*/  LDL.64 R110, [R1+0x5e8] ;  /* 0x0005e800016e7983 */ /* 0x000f280000100a00 */
[----:B-12---:R-:W2:Y:S04]  /*b9a0*/  LDL.64 R120, [R1+0x5f8] ;  /* 0x0005f80001787983 */ /* 0x006ea80000100a00 */
[----:B------:R-:W2:Y:S04]  /*b9b0*/  LDL.64 R8, [R1+0x5e0] ;  /* 0x0005e00001087983 */ /* 0x000ea80000100a00 */
[----:B------:R-:W2:Y:S01]  /*b9c0*/  LDL.64 R6, [R1+0x5d8] ;  /* 0x0005d80001067983 */ /* 0x000ea20000100a00 */
[----:B------:R-:W-:-:S03]  /*b9d0*/  UIADD3 UR8, UPT, UPT, UR7, UR4, URZ ;  /* 0x0000000407087290 */ /* 0x000fc6000fffe0ff */
[----:B------:R-:W4:Y:S01]  /*b9e0*/  LDL.64 R124, [R1+0x5d0] ;  /* 0x0005d000017c7983 */ /* 0x000f220000100a00 */
[----:B------:R-:W-:-:S05]  /*b9f0*/  VOTEU.ALL UP1, P0 ;  /* 0x0000000000ff7886 */ /* 0x000fca0000020000 */
[----:B------:R-:W-:Y:S01]  /*ba00*/  STTM.x128 tmem[UR8], RZ ;  /* 0x000000ff000079ed */ /* 0x000fe200083c0008 */
[----:B------:R-:W1:Y:S01]  /*ba10*/  FENCE.VIEW.ASYNC.T ;  /* 0x00000000000073c6 */ /* 0x000e620000000200 */
[----:B------:R-:W-:Y:S02]  /*ba20*/  UIADD3 UR9, UPT, UPT, UR6, 0x30000, URZ ;  /* 0x0003000006097890 */ /* 0x000fe4000fffe0ff */
[----:B------:R-:W-:-:S04]  /*ba30*/  @!UP1 UIADD3 UR12, UPT, UPT, -UR10, 0x100000, URZ ;  /* 0x001000000a0c9890 */ /* 0x000fc8000fffe1ff */
[----:B------:R-:W-:Y:S02]  /*ba40*/  @!UP1 USHF.L.U32 UR13, UR12, 0xb, URZ ;  /* 0x0000000b0c0d9899 */ /* 0x000fe400080006ff */
[----:B------:R-:W-:Y:S02]  /*ba50*/  @!UP1 USHF.L.U32 UR12, UR12, 0x1, URZ ;  /* 0x000000010c0c9899 */ /* 0x000fe400080006ff */
[----:B------:R-:W-:-:S04]  /*ba60*/  @!UP1 UIADD3 UR4, UPT, UPT, -UR10, 0x100000, URZ ;  /* 0x001000000a049890 */ /* 0x000fc8000fffe1ff */
[----:B------:R-:W-:Y:S02]  /*ba70*/  @!UP1 USHF.L.U32 UR5, UR4, 0xb, URZ ;  /* 0x0000000b04059899 */ /* 0x000fe400080006ff */
[----:B------:R-:W-:Y:S01]  /*ba80*/  @!UP1 USHF.L.U32 UR4, UR4, 0x1, URZ ;  /* 0x0000000104049899 */ /* 0x000fe200080006ff */
[----:B-1----:R-:W-:Y:S01]  /*ba90*/  VOTEU.ALL UP1, P0 ;  /* 0x0000000000ff7886 */ /* 0x002fe20000020000 */
[----:B------:R-:W-:Y:S01]  /*baa0*/  BAR.SYNC.DEFER_BLOCKING 0x0 ;  /* 0x0000000000007b1d */ /* 0x000fe20000010000 */
[CC--:B------:R-:W-:Y:S02]  /*bab0*/  LEA.HI.X.SX32 R119, R2.reuse, R5.reuse, 0x2, P5 ;  /* 0x0000000502777211 */ /* 0x0c0fe400028f16ff */
[----:B------:R-:W-:Y:S01]  /*bac0*/  IADD3 R126, P1, PT, R2, R4, RZ ;  /* 0x00000004027e7210 */ /* 0x000fe20007f3e0ff */
[----:B------:R-:W-:Y:S02]  /*bad0*/  VIADD R2, R252, 0xfffffffd ;  /* 0xfffffffdfc027836 */ /* 0x000fe40000000000 */
[----:B------:R-:W1:Y:S03]  /*bae0*/  LDCU.64 UR20, c[0x0][0x358] ;  /* 0x00006b00ff1477ac */ /* 0x000e660008000a00 */
[----:B------:R-:W-:Y:S01]  /*baf0*/  ISETP.GE.U32.AND P5, PT, R2, 0x7fffff7e, PT ;  /* 0x7fffff7e0200780c */ /* 0x000fe20003fa6070 */
[----:B------:R-:W1:Y:S02]  /*bb00*/  FENCE.VIEW.ASYNC.S ;  /* 0x00000000000073c6 */ /* 0x000e640000000000 */
[----:B-1----:R1:W1:Y:S01]  /*bb10*/  @!UP1 SYNCS.EXCH.64 URZ, [UR9], UR12 ;  /* 0x0000000c09ff95b2 */ /* 0x0022620008000100 */
[----:B------:R-:W-:Y:S01]  /*bb20*/  VIADD R2, R252, 0xfffffffc ;  /* 0xfffffffcfc027836 */ /* 0x000fe20000000000 */
[----:B------:R-:W-:Y:S01]  /*bb30*/  LEA.HI.X.SX32 R127, R248, R5, 0x2, P1 ;  /* 0x00000005f87f7211 */ /* 0x000fe200008f16ff */
[----:B------:R-:W-:Y:S01]  /*bb40*/  VOTEU.ALL UP2, P0 ;  /* 0x0000000000ff7886 */ /* 0x000fe20000040000 */
[----:B-1----:R-:W-:Y:S01]  /*bb50*/  BAR.SYNC.DEFER_BLOCKING 0x0 ;  /* 0x0000000000007b1d */ /* 0x002fe20000010000 */
[----:B------:R-:W-:-:S02]  /*bb60*/  LEA R132, R0, UR6, 0x9 ;  /* 0x0000000600847c11 */ /* 0x000fc4000f8e48ff */
[----:B------:R-:W-:Y:S01]  /*bb70*/  ISETP.GE.U32.AND P1, PT, R2, 0x7fffff7d, PT ;  /* 0x7fffff7d0200780c */ /* 0x000fe20003f26070 */
[----:B------:R-:W-:Y:S02]  /*bb80*/  VIADD R2, R252, 0xfffffffb ;  /* 0xfffffffbfc027836 */ /* 0x000fe40000000000 */
[----:B------:R-:W-:Y:S04]  /*bb90*/  STL [R1+0x5f4], R119 ;  /* 0x0005f47701007387 */ /* 0x000fe80000100800 */
[----:B------:R1:W-:Y:S04]  /*bba0*/  STL.64 [R1+0x608], R126 ;  /* 0x0006087e01007387 */ /* 0x0003e80000100a00 */
[----:B------:R-:W4:Y:S04]  /*bbb0*/  LDL.64 R128, [R1+0x488] ;  /* 0x0004880001807983 */ /* 0x000f280000100a00 */
[----:B------:R-:W4:Y:S01]  /*bbc0*/  LDL.64 R244, [R1+0x410] ;  /* 0x0004100001f47983 */ /* 0x000f220000100a00 */
[----:B------:R1:W1:Y:S03]  /*bbd0*/  @!UP2 SYNCS.EXCH.64 URZ, [UR6+0x30008], UR4 ;  /* 0x0300080406ffa5b2 */ /* 0x0002660008000100 */
[----:B------:R-:W-:Y:S01]  /*bbe0*/  @!PT LDS RZ, [RZ] ;  /* 0x00000000fffff984 */ /* 0x000fe20000000800 */
[----:B------:R-:W-:Y:S01]  /*bbf0*/  @!PT LDS RZ, [RZ] ;  /* 0x00000000fffff984 */ /* 0x000fe20000000800 */
[----:B------:R-:W-:Y:S01]  /*bc00*/  @!PT LDS RZ, [RZ] ;  /* 0x00000000fffff984 */ /* 0x000fe20000000800 */
[----:B-1----:R-:W-:Y:S01]  /*bc10*/  LDGSTS.E [R132+0x20000], desc[UR20][R4.64], !P3 ;  /* 0x2000000004847fae */ /* 0x002fe2000d9a1014 */
[----:B------:R-:W-:Y:S01]  /*bc20*/  ISETP.GE.U32.AND P3, PT, R2, 0x7fffff7c, PT ;  /* 0x7fffff7c0200780c */ /* 0x000fe20003f66070 */
[----:B------:R-:W-:-:S02]  /*bc30*/  VIADD R2, R252, 0xfffffffa ;  /* 0xfffffffafc027836 */ /* 0x000fc40000000000 */
[----:B------:R-:W-:Y:S03]  /*bc40*/  LDGSTS.E [R132+0x20004], desc[UR20][R126.64], !P4 ;  /* 0x200040007e847fae */ /* 0x000fe6000e1a1014 */
[----:B------:R-:W-:Y:S01]  /*bc50*/  ISETP.GE.U32.AND P4, PT, R2, 0x7fffff7b, PT ;  /* 0x7fffff7b0200780c */ /* 0x000fe20003f86070 */
[----:B------:R-:W-:Y:S01]  /*bc60*/  VIADD R2, R252, 0xfffffff9 ;  /* 0xfffffff9fc027836 */ /* 0x000fe20000000000 */
[----:B------:R-:W4:Y:S04]  /*bc70*/  LDL.64 R130, [R1+0x408] ;  /* 0x0004080001827983 */ /* 0x000f280000100a00 */
[----:B------:R-:W4:Y:S04]  /*bc80*/  LDL.64 R126, [R1+0x5c8] ;  /* 0x0005c800017e7983 */ /* 0x000f280000100a00 */
[----:B---3--:R-:W-:Y:S01]  /*bc90*/  LDGSTS.E [R132+0x20008], desc[UR20][R122.64], !P5 ;  /* 0x200080007a847fae */ /* 0x008fe2000e9a1014 */
[----:B------:R-:W-:-:S03]  /*bca0*/  ISETP.GE.U32.AND P5, PT, R2, 0x7fffff7a, PT ;  /* 0x7fffff7a0200780c */ /* 0x000fc60003fa6070 */
[----:B------:R-:W3:Y:S04]  /*bcb0*/  LDL.64 R122, [R1+0x5c0] ;  /* 0x0005c000017a7983 */ /* 0x000ee80000100a00 */
[----:B--2---:R-:W-:Y:S01]  /*bcc0*/  LDGSTS.E [R132+0x2000c], desc[UR20][R120.64], !P1 ;  /* 0x2000c00078847fae */ /* 0x004fe2000c9a1014 */
[----:B------:R-:W-:-:S03]  /*bcd0*/  VIADD R2, R252, 0xfffffff8 ;  /* 0xfffffff8fc027836 */ /* 0x000fc60000000000 */
[----:B------:R-:W-:Y:S04]  /*bce0*/  LDGSTS.E [R132+0x20010], desc[UR20][R118.64], !P3 ;  /* 0x2001000076847fae */ /* 0x000fe8000d9a1014 */
[----:B------:R-:W2:Y:S04]  /*bcf0*/  LDL.64 R120, [R1+0x5b8] ;  /* 0x0005b80001787983 */ /* 0x000ea80000100a00 */
[----:B------:R-:W2:Y:S01]  /*bd00*/  LDL.64 R118, [R1+0x5b0] ;  /* 0x0005b00001767983 */ /* 0x000ea20000100a00 */
[----:B------:R-:W-:-:S03]  /*bd10*/  ISETP.GE.U32.AND P1, PT, R2, 0x7fffff79, PT ;  /* 0x7fffff790200780c */ /* 0x000fc60003f26070 */
[----:B----4-:R-:W-:Y:S04]  /*bd20*/  LDGSTS.E [R132+0x20014], desc[UR20][R110.64], !P4 ;  /* 0x200140006e847fae */ /* 0x010fe8000e1a1014 */
[----:B------:R-:W-:Y:S06]  /*bd30*/  LDGSTS.E [R132+0x20018], desc[UR20][R8.64], !P5 ;  /* 0x2001800008847fae */ /* 0x000fec000e9a1014 */
[----:B------:R-:W-:Y:S04]  /*bd40*/  LDGSTS.E [R132+0x2001c], desc[UR20][R6.64], !P1 ;  /* 0x2001c00006847fae */ /* 0x000fe8000c9a1014 */
[----:B------:R-:W4:Y:S04]  /*bd50*/  LDL.64 R110, [R1+0x5a8] ;  /* 0x0005a800016e7983 */ /* 0x000f280000100a00 */
[----:B------:R-:W4:Y:S04]  /*bd60*/  LDL.64 R8, [R1+0x5a0] ;  /* 0x0005a00001087983 */ /* 0x000f280000100a00 */
[----:B------:R-:W4:Y:S01]  /*bd70*/  LDL.64 R6, [R1+0x598] ;  /* 0x0005980001067983 */ /* 0x000f220000100a00 */
[----:B------:R-:W-:-:S05]  /*bd80*/  VIADD R2, R252, 0xfffffff7 ;  /* 0xfffffff7fc027836 */ /* 0x000fca0000000000 */
[----:B------:R-:W-:Y:S01]  /*bd90*/  ISETP.GE.U32.AND P3, PT, R2, 0x7fffff78, PT ;  /* 0x7fffff780200780c */ /* 0x000fe20003f66070 */
[----:B------:R-:W-:-:S05]  /*bda0*/  VIADD R2, R252, 0xfffffff6 ;  /* 0xfffffff6fc027836 */ /* 0x000fca0000000000 */
[----:B------:R-:W-:Y:S02]  /*bdb0*/  ISETP.GE.U32.AND P4, PT, R2, 0x7fffff77, PT ;  /* 0x7fffff770200780c */ /* 0x000fe40003f86070 */
[----:B------:R-:W-:-:S04]  /*bdc0*/  IADD3 R2, PT, PT, R252, -0xb, RZ ;  /* 0xfffffff5fc027810 */ /* 0x000fc80007ffe0ff */
[----:B------:R-:W-:Y:S01]  /*bdd0*/  ISETP.GE.U32.AND P5, PT, R2, 0x7fffff76, PT ;  /* 0x7fffff760200780c */ /* 0x000fe20003fa6070 */
[----:B------:R-:W-:Y:S01]  /*bde0*/  VIADD R2, R252, 0xfffffff4 ;  /* 0xfffffff4fc027836 */ /* 0x000fe20000000000 */
[----:B------:R-:W-:Y:S04]  /*bdf0*/  LDGSTS.E [R132+0x20020], desc[UR20][R124.64], !P3 ;  /* 0x200200007c847fae */ /* 0x000fe8000d9a1014 */
[----:B------:R-:W-:Y:S01]  /*be00*/  ISETP.GE.U32.AND P1, PT, R2, 0x7fffff75, PT ;  /* 0x7fffff750200780c */ /* 0x000fe20003f26070 */
[----:B------:R-:W-:Y:S01]  /*be10*/  VIADD R2, R252, 0xfffffff3 ;  /* 0xfffffff3fc027836 */ /* 0x000fe20000000000 */
[----:B------:R-:W4:Y:S04]  /*be20*/  LDL.64 R124, [R1+0x590] ;  /* 0x00059000017c7983 */ /* 0x000f280000100a00 */
[----:B------:R-:W-:Y:S01]  /*be30*/  ISETP.GE.U32.AND P3, PT, R2, 0x7fffff74, PT ;  /* 0x7fffff740200780c */ /* 0x000fe20003f66070 */
[----:B------:R-:W-:Y:S01]  /*be40*/  VIADD R2, R252, 0xfffffff2 ;  /* 0xfffffff2fc027836 */ /* 0x000fe20000000000 */
[----:B------:R-:W-:Y:S04]  /*be50*/  LDGSTS.E [R132+0x20024], desc[UR20][R126.64], !P4 ;  /* 0x200240007e847fae */ /* 0x000fe8000e1a1014 */
[----:B------:R-:W-:Y:S01]  /*be60*/  ISETP.GE.U32.AND P4, PT, R2, 0x7fffff73, PT ;  /* 0x7fffff730200780c */ /* 0x000fe20003f86070 */
[----:B------:R-:W-:Y:S01]  /*be70*/  VIADD R2, R252, 0xfffffff1 ;  /* 0xfffffff1fc027836 */ /* 0x000fe20000000000 */
        /* <DEDUP_REMOVED lines=19> */
[----:B------:R-:W-:Y:S01]  /*bfb0*/  ISETP.GE.U32.AND P4, PT, R2, 0x7fffff6f, PT ;  /* 0x7fffff6f0200780c */ /* 0x000fe20003f86070 */
[----:B------:R-:W-:-:S05]  /*bfc0*/  VIADD R2, R252, 0xffffffed ;  /* 0xffffffedfc027836 */ /* 0x000fca0000000000 */
[----:B------:R-:W-:Y:S01]  /*bfd0*/  ISETP.GE.U32.AND P5, PT, R2, 0x7fffff6e, PT ;  /* 0x7fffff6e0200780c */ /* 0x000fe20003fa6070 */
[----:B------:R-:W-:Y:S01]  /*bfe0*/  VIADD R2, R252, 0xffffffec ;  /* 0xffffffecfc027836 */ /* 0x000fe20000000000 */
[----:B------:R-:W-:Y:S04]  /*bff0*/  LDGSTS.E [R132+0x20040], desc[UR20][R124.64], !P3 ;  /* 0x200400007c847fae */ /* 0x000fe8000d9a1014 */
[----:B------:R-:W-:Y:S02]  /*c000*/  ISETP.GE.U32.AND P1, PT, R2, 0x7fffff6d, PT ;  /* 0x7fffff6d0200780c */ /* 0x000fe40003f26070 */
[----:B------:R-:W-:Y:S01]  /*c010*/  IADD3 R2, PT, PT, R252, -0x15, RZ ;  /* 0xffffffebfc027810 */ /* 0x000fe20007ffe0ff */
[----:B------:R-:W4:Y:S03]  /*c020*/  LDL.64 R124, [R1+0x550] ;  /* 0x00055000017c7983 */ /* 0x000f260000100a00 */
        /* <DEDUP_REMOVED lines=35> */
[----:B------:R-:W-:-:S02]  /*c260*/  ISETP.GE.U32.AND P4, PT, R2, 0x7fffff63, PT ;  /* 0x7fffff630200780c */ /* 0x000fc40003f86070 */
[----:B------:R-:W-:Y:S01]  /*c270*/  IADD3 R2, PT, PT, R252, -0x1f, RZ ;  /* 0xffffffe1fc027810 */ /* 0x000fe20007ffe0ff */
        /* <DEDUP_REMOVED lines=48> */
[----:B------:R-:W-:-:S04]  /*c580*/  IADD3 R2, PT, PT, R252, -0x29, RZ ;  /* 0xffffffd7fc027810 */ /* 0x000fc80007ffe0ff */
        /* <DEDUP_REMOVED lines=41> */
[----:B------:R-:W-:Y:S04]  /*c820*/  LDGSTS.E [R132+0x200c4], desc[UR20][R128.64], !P4 ;  /* 0x200c400080847fae */ /* 0x000fe8000e1a1014 */
[----:B------:R-:W4:Y:S01]  /*c830*/  LDL.64 R124, [R1+0x448] ;  /* 0x00044800017c7983 */ /* 0x000f220000100a00 */
[----:B------:R-:W-:Y:S01]  /*c840*/  ISETP.GE.U32.AND P3, PT, R2, 0x7fffff4c, PT ;  /* 0x7fffff4c0200780c */ /* 0x000fe20003f66070 */
[----:B------:R-:W-:-:S02]  /*c850*/  VIADD R2, R252, 0xffffffca ;  /* 0xffffffcafc027836 */ /* 0x000fc40000000000 */
[----:B------:R-:W4:Y:S03]  /*c860*/  LDL.64 R128, [R1+0x400] ;  /* 0x0004000001807983 */ /* 0x000f260000100a00 */
[----:B------:R-:W-:Y:S01]  /*c870*/  ISETP.GE.U32.AND P4, PT, R2, 0x7fffff4b, PT ;  /* 0x7fffff4b0200780c */ /* 0x000fe20003f86070 */
[----:B------:R-:W-:Y:S01]  /*c880*/  VIADD R2, R252, 0xffffffc9 ;  /* 0xffffffc9fc027836 */ /* 0x000fe20000000000 */
[----:B---3--:R-:W-:Y:S04]  /*c890*/  LDGSTS.E [R132+0x200c8], desc[UR20][R122.64], !P5 ;  /* 0x200c80007a847fae */ /* 0x008fe8000e9a1014 */
[----:B------:R-:W-:Y:S01]  /*c8a0*/  ISETP.GE.U32.AND P5, PT, R2, 0x7fffff4a, PT ;  /* 0x7fffff4a0200780c */ /* 0x000fe20003fa6070 */
        /* <DEDUP_REMOVED lines=22> */
[----:B------:R-:W-:Y:S01]  /*ca10*/  LDGSTS.E [R132+0x200e4], desc[UR20][R124.64], !P4 ;  /* 0x200e40007c847fae */ /* 0x000fe2000e1a1014 */
[----:B------:R-:W-:-:S03]  /*ca20*/  IADD3 R2, PT, PT, R252, -0x3d, RZ ;  /* 0xffffffc3fc027810 */ /* 0x000fc60007ffe0ff */
[----:B------:R-:W4:Y:S01]  /*ca30*/  LDL.64 R126, [R1+0x3f8] ;  /* 0x0003f800017e7983 */ /* 0x000f220000100a00 */
[----:B------:R-:W-:-:S03]  /*ca40*/  ISETP.GE.U32.AND P3, PT, R2, 0x7fffff44, PT ;  /* 0x7fffff440200780c */ /* 0x000fc60003f66070 */
[----:B------:R-:W4:Y:S01]  /*ca50*/  LDL.64 R124, [R1+0x3f0] ;  /* 0x0003f000017c7983 */ /* 0x000f220000100a00 */
[----:B------:R-:W-:-:S05]  /*ca60*/  VIADD R2, R252, 0xffffffc2 ;  /* 0xffffffc2fc027836 */ /* 0x000fca0000000000 */
        /* <DEDUP_REMOVED lines=27> */
[----:B------:R-:W-:Y:S04]  /*cc20*/  LDGSTS.E [R132+0x20104], desc[UR20][R130.64], !P4 ;  /* 0x2010400082847fae */ /* 0x000fe8000e1a1014 */
[----:B------:R-:W-:Y:S01]  /*cc30*/  ISETP.GE.U32.AND P3, PT, R2, 0x7fffff3c, PT ;  /* 0x7fffff3c0200780c */ /* 0x000fe20003f66070 */
[----:B------:R-:W-:Y:S01]  /*cc40*/  VIADD R2, R252, 0xffffffba ;  /* 0xffffffbafc027836 */ /* 0x000fe20000000000 */
[----:B------:R-:W-:Y:S04]  /*cc50*/  LDGSTS.E [R132+0x20108], desc[UR20][R128.64], !P5 ;  /* 0x2010800080847fae */ /* 0x000fe8000e9a1014 */
[----:B------:R-:W-:Y:S01]  /*cc60*/  ISETP.GE.U32.AND P4, PT, R2, 0x7fffff3b, PT ;  /* 0x7fffff3b0200780c */ /* 0x000fe20003f86070 */
[----:B------:R-:W-:Y:S01]  /*cc70*/  LDGSTS.E [R132+0x2010c], desc[UR20][R126.64], !P1 ;  /* 0x2010c0007e847fae */ /* 0x000fe2000c9a1014 */
[----:B------:R-:W-:-:S04]  /*cc80*/  IADD3 R2, PT, PT, R252, -0x47, RZ ;  /* 0xffffffb9fc027810 */ /* 0x000fc80007ffe0ff */
[----:B------:R-:W-:Y:S01]  /*cc90*/  ISETP.GE.U32.AND P5, PT, R2, 0x7fffff3a, PT ;  /* 0x7fffff3a0200780c */ /* 0x000fe20003fa6070 */
[----:B------:R-:W-:Y:S01]  /*cca0*/  VIADD R2, R252, 0xffffffb8 ;  /* 0xffffffb8fc027836 */ /* 0x000fe20000000000 */
[----:B------:R-:W-:Y:S04]  /*ccb0*/  LDGSTS.E [R132+0x20110], desc[UR20][R124.64], !P3 ;  /* 0x201100007c847fae */ /* 0x000fe8000d9a1014 */
[----:B------:R-:W-:Y:S01]  /*ccc0*/  ISETP.GE.U32.AND P1, PT, R2, 0x7fffff39, PT ;  /* 0x7fffff390200780c */ /* 0x000fe20003f26070 */
[----:B------:R-:W-:-:S05]  /*ccd0*/  VIADD R2, R252, 0xffffffb7 ;  /* 0xffffffb7fc027836 */ /* 0x000fca0000000000 */
[----:B------:R-:W-:Y:S01]  /*cce0*/  ISETP.GE.U32.AND P3, PT, R2, 0x7fffff38, PT ;  /* 0x7fffff380200780c */ /* 0x000fe20003f66070 */
[----:B------:R-:W-:Y:S01]  /*ccf0*/  VIADD R2, R252, 0xffffffb6 ;  /* 0xffffffb6fc027836 */ /* 0x000fe20000000000 */
[----:B---3--:R-:W-:Y:S04]  /*cd00*/  LDGSTS.E [R132+0x20114], desc[UR20][R122.64], !P4 ;  /* 0x201140007a847fae */ /* 0x008fe8000e1a1014 */
[----:B------:R-:W-:Y:S01]  /*cd10*/  ISETP.GE.U32.AND P4, PT, R2, 0x7fffff37, PT ;  /* 0x7fffff370200780c */ /* 0x000fe20003f86070 */
[----:B------:R-:W-:Y:S01]  /*cd20*/  VIADD R2, R252, 0xffffffb5 ;  /* 0xffffffb5fc027836 */ /* 0x000fe20000000000 */
[----:B--2---:R-:W-:Y:S04]  /*cd30*/  LDGSTS.E [R132+0x20118], desc[UR20][R120.64], !P5 ;  /* 0x2011800078847fae */ /* 0x004fe8000e9a1014 */
[----:B------:R-:W-:Y:S01]  /*cd40*/  ISETP.GE.U32.AND P5, PT, R2, 0x7fffff36, PT ;  /* 0x7fffff360200780c */ /* 0x000fe20003fa6070 */
[----:B------:R-:W-:Y:S01]  /*cd50*/  VIADD R2, R252, 0xffffffb4 ;  /* 0xffffffb4fc027836 */ /* 0x000fe20000000000 */
[----:B------:R-:W-:Y:S04]  /*cd60*/  LDGSTS.E [R132+0x2011c], desc[UR20][R118.64], !P1 ;  /* 0x2011c00076847fae */ /* 0x000fe8000c9a1014 */
[----:B------:R-:W-:Y:S01]  /*cd70*/  ISETP.GE.U32.AND P1, PT, R2, 0x7fffff35, PT ;  /* 0x7fffff350200780c */ /* 0x000fe20003f26070 */
[----:B------:R-:W-:Y:S01]  /*cd80*/  VIADD R2, R252, 0xffffffb3 ;  /* 0xffffffb3fc027836 */ /* 0x000fe20000000000 */
[----:B----4-:R-:W-:Y:S04]  /*cd90*/  LDGSTS.E [R132+0x20120], desc[UR20][R110.64], !P3 ;  /* 0x201200006e847fae */ /* 0x010fe8000d9a1014 */
[----:B------:R-:W-:Y:S01]  /*cda0*/  ISETP.GE.U32.AND P3, PT, R2, 0x7fffff34, PT ;  /* 0x7fffff340200780c */ /* 0x000fe20003f66070 */
[----:B------:R-:W-:Y:S01]  /*cdb0*/  VIADD R2, R252, 0xffffffb2 ;  /* 0xffffffb2fc027836 */ /* 0x000fe20000000000 */
[----:B------:R-:W-:Y:S04]  /*cdc0*/  LDGSTS.E [R132+0x20124], desc[UR20][R8.64], !P4 ;  /* 0x2012400008847fae */ /* 0x000fe8000e1a1014 */
[----:B------:R-:W-:Y:S01]  /*cdd0*/  ISETP.GE.U32.AND P4, PT, R2, 0x7fffff33, PT ;  /* 0x7fffff330200780c */ /* 0x000fe20003f86070 */
[----:B------:R-:W-:Y:S01]  /*cde0*/  VIADD R2, R252, 0xffffffb1 ;  /* 0xffffffb1fc027836 */ /* 0x000fe20000000000 */
[----:B------:R1:W-:Y:S04]  /*cdf0*/  LDGSTS.E [R132+0x20128], desc[UR20][R6.64], !P5 ;  /* 0x2012800006847fae */ /* 0x0003e8000e9a1014 */
[----:B------:R-:W-:Y:S01]  /*ce00*/  ISETP.GE.U32.AND P5, PT, R2, 0x7fffff32, PT ;  /* 0x7fffff320200780c */ /* 0x000fe20003fa6070 */
[----:B------:R-:W-:Y:S01]  /*ce10*/  VIADD R2, R252, 0xffffffb0 ;  /* 0xffffffb0fc027836 */ /* 0x000fe20000000000 */
[----:B------:R-:W-:Y:S04]  /*ce20*/  LDGSTS.E [R132+0x2012c], desc[UR20][R116.64], !P1 ;  /* 0x2012c00074847fae */ /* 0x000fe8000c9a1014 */
[----:B------:R-:W-:Y:S01]  /*ce30*/  ISETP.GE.U32.AND P1, PT, R2, 0x7fffff31, PT ;  /* 0x7fffff310200780c */ /* 0x000fe20003f26070 */
[----:B------:R-:W-:Y:S01]  /*ce40*/  LDGSTS.E [R132+0x20130], desc[UR20][R102.64], !P3 ;  /* 0x2013000066847fae */ /* 0x000fe2000d9a1014 */
[----:B------:R-:W-:-:S03]  /*ce50*/  IADD3 R2, PT, PT, R252, -0x51, RZ ;  /* 0xffffffaffc027810 */ /* 0x000fc60007ffe0ff */
[----:B------:R-:W-:Y:S01]  /*ce60*/  LDGSTS.E [R132+0x20134], desc[UR20][R114.64], !P4 ;  /* 0x2013400072847fae */ /* 0x000fe2000e1a1014 */
[----:B------:R-:W-:Y:S01]  /*ce70*/  ISETP.GE.U32.AND P3, PT, R2, 0x7fffff30, PT ;  /* 0x7fffff300200780c */ /* 0x000fe20003f66070 */
[----:B------:R-:W-:Y:S02]  /*ce80*/  VIADD R2, R252, 0xffffffae ;  /* 0xffffffaefc027836 */ /* 0x000fe40000000000 */
[----:B------:R-:W-:Y:S03]  /*ce90*/  LDGSTS.E [R132+0x20138], desc[UR20][R112.64], !P5 ;  /* 0x2013800070847fae */ /* 0x000fe6000e9a1014 */
        /* <DEDUP_REMOVED lines=26> */
[----:B------:R-:W-:-:S03]  /*d040*/  IADD3 R2, PT, PT, R252, -0x5b, RZ ;  /* 0xffffffa5fc027810 */ /* 0x000fc60007ffe0ff */
[----:B------:R-:W2:Y:S01]  /*d050*/  LDL.64 R8, [R1+0x1b8] ;  /* 0x0001b80001087983 */ /* 0x000ea20000100a00 */
        /* <DEDUP_REMOVED lines=90> */
[----:B------:R-:W3:Y:S01]  /*d600*/  LDL.64 R38, [R1+0x180] ;  /* 0x0001800001267983 */ /* 0x000ee20000100a00 */
        /* <DEDUP_REMOVED lines=11> */
[----:B------:R-:W4:Y:S04]  /*d6c0*/  LDL.64 R24, [R1+0x640] ;  /* 0x0006400001187983 */ /* 0x000f280000100a00 */
[----:B------:R-:W-:Y:S01]  /*d6d0*/  ISETP.GE.U32.AND P3, PT, R2, 0x7fffff04, PT ;  /* 0x7fffff040200780c */ /* 0x000fe20003f66070 */
[----:B------:R-:W2:Y:S01]  /*d6e0*/  LDL.64 R22, [R1+0x200] ;  /* 0x0002000001167983 */ /* 0x000ea20000100a00 */
[----:B------:R-:W-:-:S03]  /*d6f0*/  VIADD R2, R252, 0xffffff82 ;  /* 0xffffff82fc027836 */ /* 0x000fc60000000000 */
[----:B------:R-:W3:Y:S04]  /*d700*/  LDL.64 R20, [R1+0x1c0] ;  /* 0x0001c00001147983 */ /* 0x000ee80000100a00 */
[----:B------:R-:W-:Y:S01]  /*d710*/  LDGSTS.E [R132+0x201e4], desc[UR20][R18.64], !P4 ;  /* 0x201e400012847fae */ /* 0x000fe2000e1a1014 */
[----:B------:R-:W-:-:S03]  /*d720*/  ISETP.GE.U32.AND P4, PT, R2, 0x7fffff03, PT ;  /* 0x7fffff030200780c */ /* 0x000fc60003f86070 */
[----:B------:R-:W3:Y:S04]  /*d730*/  LDL.64 R36, [R1+0x140] ;  /* 0x0001400001247983 */ /* 0x000ee80000100a00 */
[----:B------:R-:W3:Y:S04]  /*d740*/  LDL.64 R34, [R1+0x100] ;  /* 0x0001000001227983 */ /* 0x000ee80000100a00 */
[----:B------:R-:W3:Y:S04]  /*d750*/  LDL.64 R32, [R1+0xc0] ;  /* 0x0000c00001207983 */ /* 0x000ee80000100a00 */
[----:B------:R-:W-:Y:S04]  /*d760*/  LDGSTS.E [R132+0x201e8], desc[UR20][R16.64], !P5 ;  /* 0x201e800010847fae */ /* 0x000fe8000e9a1014 */
[----:B------:R-:W3:Y:S04]  /*d770*/  LDL.64 R18, [R1+0x80] ;  /* 0x0000800001127983 */ /* 0x000ee80000100a00 */
[----:B------:R-:W-:Y:S04]  /*d780*/  LDGSTS.E [R132+0x201ec], desc[UR20][R14.64], !P1 ;  /* 0x201ec0000e847fae */ /* 0x000fe8000c9a1014 */
[----:B------:R-:W3:Y:S04]  /*d790*/  LDL.64 R16, [R1+0x40] ;  /* 0x0000400001107983 */ /* 0x000ee80000100a00 */
[----:B------:R-:W-:Y:S04]  /*d7a0*/  LDGSTS.E [R132+0x201f0], desc[UR20][R12.64], !P3 ;  /* 0x201f00000c847fae */ /* 0x000fe8000d9a1014 */
[----:B------:R-:W3:Y:S04]  /*d7b0*/  LDL.64 R14, [R1] ;  /* 0x00000000010e7983 */ /* 0x000ee80000100a00 */
[----:B------:R-:W-:Y:S04]  /*d7c0*/  LDGSTS.E [R132+0x201f4], desc[UR20][R10.64], !P4 ;  /* 0x201f40000a847fae */ /* 0x000fe8000e1a1014 */
[----:B------:R-:W3:Y:S01]  /*d7d0*/  LDL.64 R12, [R1+0x638] ;  /* 0x00063800010c7983 */ /* 0x000ee20000100a00 */
[----:B-1----:R-:W1:Y:S03]  /*d7e0*/  S2R R6, SR_TID.X ;  /* 0x0000000000067919 */ /* 0x002e660000002100 */
[----:B------:R-:W3:Y:S04]  /*d7f0*/  LDL.64 R10, [R1+0x1f8] ;  /* 0x0001f800010a7983 */ /* 0x000ee80000100a00 */
[----:B------:R-:W3:Y:S04]  /*d800*/  LDL.64 R30, [R1+0x178] ;  /* 0x00017800011e7983 */ /* 0x000ee80000100a00 */
[----:B------:R-:W3:Y:S04]  /*d810*/  LDL.64 R42, [R1+0x210] ;  /* 0x00021000012a7983 */ /* 0x000ee80000100a00 */
[----:B------:R-:W3:Y:S01]  /*d820*/  LDL.64 R40, [R1+0x1d0] ;  /* 0x0001d00001287983 */ /* 0x000ee20000100a00 */
[----:B-1----:R-:W-:-:S02]  /*d830*/  IMAD R2, R6, 0x80, R6 ;  /* 0x0000008006027824 */ /* 0x002fc400078e0206 */
[----:B------:R-:W-:-:S05]  /*d840*/  VIADD R6, R252, 0xffffff81 ;  /* 0xffffff81fc067836 */ /* 0x000fca0000000000 */
[----:B------:R-:W-:Y:S01]  /*d850*/  ISETP.GE.U32.AND P5, PT, R6, 0x7fffff02, PT ;  /* 0x7fffff020600780c */ /* 0x000fe20003fa6070 */
[----:B------:R-:W-:-:S05]  /*d860*/  VIADD R6, R252, 0xffffff7f ;  /* 0xffffff7ffc067836 */ /* 0x000fca0000000000 */
[----:B------:R-:W-:Y:S02]  /*d870*/  ISETP.GE.U32.AND P1, PT, R6, 0x7fffff00, PT ;  /* 0x7fffff000600780c */ /* 0x000fe40003f26070 */
[----:B------:R-:W-:Y:S01]  /*d880*/  IADD3 R6, PT, PT, R252, -0x80, RZ ;  /* 0xffffff80fc067810 */ /* 0x000fe20007ffe0ff */
[----:B------:R-:W-:-:S03]  /*d890*/  IMAD.SHL.U32 R2, R2, 0x4, RZ ;  /* 0x0000000402027824 */ /* 0x000fc600078e00ff */
[----:B------:R-:W-:Y:S01]  /*d8a0*/  ISETP.GE.U32.AND P3, PT, R6, 0x7fffff01, PT ;  /* 0x7fffff010600780c */ /* 0x000fe20003f66070 */
[----:B------:R-:W-:Y:S01]  /*d8b0*/  LDGSTS.E [R132+0x201f8], desc[UR20][R28.64], !P5 ;  /* 0x201f80001c847fae */ /* 0x000fe2000e9a1014 */
[----:B------:R-:W-:-:S05]  /*d8c0*/  LOP3.LUT R2, R2, 0xc07c, RZ, 0xc0, !PT ;  /* 0x0000c07c02027812 */ /* 0x000fca00078ec0ff */
[----:B------:R-:W-:-:S06]  /*d8d0*/  VIADD R6, R2, UR6 ;  /* 0x0000000602067c36 */ /* 0x000fcc0008000000 */
[----:B------:R-:W-:Y:S04]  /*d8e0*/  LDGSTS.E [R132+0x201fc], desc[UR20][R26.64], !P3 ;  /* 0x201fc0001a847fae */ /* 0x000fe8000d9a1014 */
[----:B------:R-:W0:Y:S04]  /*d8f0*/  LDGDEPBAR ;  /* 0x00000000000079af */ /* 0x000e280000000000 */
[----:B------:R-:W3:Y:S04]  /*d900*/  LDL.64 R28, [R1+0x138] ;  /* 0x00013800011c7983 */ /* 0x000ee80000100a00 */
[----:B------:R-:W3:Y:S01]  /*d910*/  LDL.64 R26, [R1+0xf8] ;  /* 0x0000f800011a7983 */ /* 0x000ee20000100a00 */
[----:B------:R-:W-:-:S05]  /*d920*/  LOP3.LUT R133, R2, 0x10, RZ, 0x3c, !PT ;  /* 0x0000001002857812 */ /* 0x000fca00078e3cff */
[----:B------:R-:W-:Y:S01]  /*d930*/  VIADD R133, R133, UR6 ;  /* 0x0000000685857c36 */ /* 0x000fe20008000000 */
[----:B----4-:R-:W-:Y:S04]  /*d940*/  LDGSTS.E [R6], desc[UR20][R24.64], P2 ;  /* 0x0000000018067fae */ /* 0x010fe800091a1014 */
[----:B--2---:R-:W-:Y:S04]  /*d950*/  LDGSTS.E [R6+0x400], desc[UR20][R22.64], P2 ;  /* 0x0040000016067fae */ /* 0x004fe800091a1014 */
[----:B---3--:R-:W-:Y:S04]  /*d960*/  LDGSTS.E [R6+0x800], desc[UR20][R20.64], P2 ;  /* 0x0080000014067fae */ /* 0x008fe800091a1014 */
[----:B------:R-:W2:Y:S04]  /*d970*/  LDL.64 R24, [R1+0xb8] ;  /* 0x0000b80001187983 */ /* 0x000ea80000100a00 */
[----:B------:R-:W3:Y:S04]  /*d980*/  LDL.64 R22, [R1+0x78] ;  /* 0x0000780001167983 */ /* 0x000ee80000100a00 */
[----:B------:R-:W4:Y:S04]  /*d990*/  LDL.64 R20, [R1+0x38] ;  /* 0x0000380001147983 */ /* 0x000f280000100a00 */
[----:B------:R-:W-:Y:S04]  /*d9a0*/  LDGSTS.E [R6+0xc00], desc[UR20][R38.64], P2 ;  /* 0x00c0000026067fae */ /* 0x000fe800091a1014 */
[----:B------:R-:W-:Y:S04]  /*d9b0*/  LDGSTS.E [R6+0x1000], desc[UR20][R36.64], P2 ;  /* 0x0100000024067fae */ /* 0x000fe800091a1014 */
[----:B------:R-:W-:Y:S04]  /*d9c0*/  LDGSTS.E [R6+0x1400], desc[UR20][R34.64], P2 ;  /* 0x0140000022067fae */ /* 0x000fe800091a1014 */
[----:B------:R-:W-:Y:S04]  /*d9d0*/  LDGSTS.E [R6+0x1800], desc[UR20][R32.64], P2 ;  /* 0x0180000020067fae */ /* 0x000fe800091a1014 */
[----:B------:R-:W-:Y:S04]  /*d9e0*/  LDGSTS.E [R6+0x1c00], desc[UR20][R18.64], P2 ;  /* 0x01c0000012067fae */ /* 0x000fe800091a1014 */
[----:B------:R-:W-:Y:S04]  /*d9f0*/  LDGSTS.E [R6+0x2000], desc[UR20][R16.64], P2 ;  /* 0x0200000010067fae */ /* 0x000fe800091a1014 */
[----:B------:R-:W-:Y:S04]  /*da00*/  LDGSTS.E [R6+0x2400], desc[UR20][R14.64], P2 ;  /* 0x024000000e067fae */ /* 0x000fe800091a1014 */
[----:B------:R-:W4:Y:S04]  /*da10*/  LDL.64 R18, [R1+0x630] ;  /* 0x0006300001127983 */ /* 0x000f280000100a00 */
[----:B------:R-:W4:Y:S04]  /*da20*/  LDL.64 R16, [R1+0x1f0] ;  /* 0x0001f00001107983 */ /* 0x000f280000100a00 */
[----:B------:R-:W4:Y:S04]  /*da30*/  LDL.64 R14, [R1+0x1b0] ;  /* 0x0001b000010e7983 */ /* 0x000f280000100a00 */
[----:B------:R-:W-:Y:S04]  /*da40*/  LDGSTS.E [R6+0x2800], desc[UR20][R226.64], P2 ;  /* 0x02800000e2067fae */ /* 0x000fe800091a1014 */
[----:B------:R-:W-:Y:S04]  /*da50*/  LDGSTS.E [R6+0x2c00], desc[UR20][R210.64], P2 ;  /* 0x02c00000d2067fae */ /* 0x000fe800091a1014 */
[----:B------:R-:W-:Y:S04]  /*da60*/  LDGSTS.E [R6+0x3000], desc[UR20][R194.64], P2 ;  /* 0x03000000c2067fae */ /* 0x000fe800091a1014 */
[----:B------:R-:W-:Y:S04]  /*da70*/  LDGSTS.E [R6+0x3400], desc[UR20][R178.64], P2 ;  /* 0x03400000b2067fae */ /* 0x000fe800091a1014 */
[----:B------:R-:W-:Y:S04]  /*da80*/  LDGSTS.E [R6+0x3800], desc[UR20][R162.64], P2 ;  /* 0x03800000a2067fae */ /* 0x000fe800091a1014 */
[----:B------:R-:W4:Y:S04]  /*da90*/  LDL.64 R36, [R1+0x170] ;  /* 0x0001700001247983 */ /* 0x000f280000100a00 */
[----:B------:R1:W-:Y:S04]  /*daa0*/  LDGSTS.E [R6+0x3c00], desc[UR20][R146.64], P2 ;  /* 0x03c0000092067fae */ /* 0x0003e800091a1014 */
[----:B------:R-:W4:Y:S04]  /*dab0*/  LDL.64 R34, [R1+0x130] ;  /* 0x0001300001227983 */ /* 0x000f280000100a00 */
[----:B------:R1:W-:Y:S04]  /*dac0*/  LDGSTS.E [R133+0x80], desc[UR20][R12.64], P2 ;  /* 0x000800000c857fae */ /* 0x0003e800091a1014 */
[----:B------:R-:W4:Y:S04]  /*dad0*/  LDL.64 R32, [R1+0xf0] ;  /* 0x0000f00001207983 */ /* 0x000f280000100a00 */
[----:B------:R1:W-:Y:S04]  /*dae0*/  LDGSTS.E [R133+0x480], desc[UR20][R10.64], P2 ;  /* 0x004800000a857fae */ /* 0x0003e800091a1014 */
[----:B------:R-:W4:Y:S04]  /*daf0*/  LDL.64 R12, [R1+0xb0] ;  /* 0x0000b000010c7983 */ /* 0x000f280000100a00 */
[----:B------:R1:W-:Y:S04]  /*db00*/  LDGSTS.E [R133+0x880], desc[UR20][R8.64], P2 ;  /* 0x0088000008857fae */ /* 0x0003e800091a1014 */
[----:B------:R-:W4:Y:S01]  /*db10*/  LDL.64 R10, [R1+0x70] ;  /* 0x00007000010a7983 */ /* 0x000f220000100a00 */
[----:B------:R-:W-:-:S03]  /*db20*/  LOP3.LUT R244, R2, 0x20, RZ, 0x3c, !PT ;  /* 0x0000002002f47812 */ /* 0x000fc600078e3cff */
[----:B------:R1:W-:Y:S04]  /*db30*/  LDGSTS.E [R133+0xc80], desc[UR20][R30.64], P2 ;  /* 0x00c800001e857fae */ /* 0x0003e800091a1014 */
[----:B------:R-:W4:Y:S01]  /*db40*/  LDL.64 R8, [R1+0x30] ;  /* 0x0000300001087983 */ /* 0x000f220000100a00 */
[----:B------:R-:W-:Y:S01]  /*db50*/  VIADD R244, R244, UR6 ;  /* 0x00000006f4f47c36 */ /* 0x000fe20008000000 */
[C---:B------:R-:W-:Y:S02]  /*db60*/  LOP3.LUT R245, R2.reuse, 0x30, RZ, 0x3c, !PT ;  /* 0x0000003002f57812 */ /* 0x040fe400078e3cff */
[----:B------:R-:W-:Y:S01]  /*db70*/  LOP3.LUT R246, R2, 0x40, RZ, 0x3c, !PT ;  /* 0x0000004002f67812 */ /* 0x000fe200078e3cff */
[----:B------:R-:W4:Y:S04]  /*db80*/  LDL.64 R38, [R1+0x190] ;  /* 0x0001900001267983 */ /* 0x000f280000100a00 */
[----:B------:R1:W-:Y:S04]  /*db90*/  LDGSTS.E [R133+0x1080], desc[UR20][R28.64], P2 ;  /* 0x010800001c857fae */ /* 0x0003e800091a1014 */
[----:B------:R1:W-:Y:S04]  /*dba0*/  LDGSTS.E [R133+0x1480], desc[UR20][R26.64], P2 ;  /* 0x014800001a857fae */ /* 0x0003e800091a1014 */
[----:B------:R-:W4:Y:S04]  /*dbb0*/  LDL.64 R30, [R1+0x628] ;  /* 0x00062800011e7983 */ /* 0x000f280000100a00 */
[----:B------:R-:W4:Y:S04]  /*dbc0*/  LDL.64 R28, [R1+0x1e8] ;  /* 0x0001e800011c7983 */ /* 0x000f280000100a00 */
[----:B------:R-:W4:Y:S04]  /*dbd0*/  LDL.64 R26, [R1+0x1a8] ;  /* 0x0001a800011a7983 */ /* 0x000f280000100a00 */
[----:B--2---:R2:W-:Y:S04]  /*dbe0*/  LDGSTS.E [R133+0x1880], desc[UR20][R24.64], P2 ;  /* 0x0188000018857fae */ /* 0x0045e800091a1014 */
[----:B---3--:R2:W-:Y:S04]  /*dbf0*/  LDGSTS.E [R133+0x1c80], desc[UR20][R22.64], P2 ;  /* 0x01c8000016857fae */ /* 0x0085e800091a1014 */
[----:B----4-:R2:W-:Y:S04]  /*dc00*/  LDGSTS.E [R133+0x2080], desc[UR20][R20.64], P2 ;  /* 0x0208000014857fae */ /* 0x0105e800091a1014 */
[----:B-----5:R2:W-:Y:S04]  /*dc10*/  LDGSTS.E [R133+0x2480], desc[UR20][R240.64], P2 ;  /* 0x02480000f0857fae */ /* 0x0205e800091a1014 */
[----:B------:R2:W-:Y:S04]  /*dc20*/  LDGSTS.E [R133+0x2880], desc[UR20][R224.64], P2 ;  /* 0x02880000e0857fae */ /* 0x0005e800091a1014 */
[----:B------:R2:W-:Y:S04]  /*dc30*/  LDGSTS.E [R133+0x2c80], desc[UR20][R208.64], P2 ;  /* 0x02c80000d0857fae */ /* 0x0005e800091a1014 */
[----:B------:R2:W-:Y:S04]  /*dc40*/  LDGSTS.E [R133+0x3080], desc[UR20][R192.64], P2 ;  /* 0x03080000c0857fae */ /* 0x0005e800091a1014 */
[----:B------:R2:W-:Y:S04]  /*dc50*/  LDGSTS.E [R133+0x3480], desc[UR20][R176.64], P2 ;  /* 0x03480000b0857fae */ /* 0x0005e800091a1014 */
[----:B------:R2:W-:Y:S04]  /*dc60*/  LDGSTS.E [R133+0x3880], desc[UR20][R160.64], P2 ;  /* 0x03880000a0857fae */ /* 0x0005e800091a1014 */
[----:B------:R-:W3:Y:S04]  /*dc70*/  LDL.64 R24, [R1+0x168] ;  /* 0x0001680001187983 */ /* 0x000ee80000100a00 */
[----:B------:R2:W-:Y:S04]  /*dc80*/  LDGSTS.E [R133+0x3c80], desc[UR20][R144.64], P2 ;  /* 0x03c8000090857fae */ /* 0x0005e800091a1014 */
[----:B------:R-:W4:Y:S04]  /*dc90*/  LDL.64 R22, [R1+0x128] ;  /* 0x0001280001167983 */ /* 0x000f280000100a00 */
[----:B------:R2:W-:Y:S04]  /*dca0*/  LDGSTS.E [R244+0x100], desc[UR20][R18.64], P2 ;  /* 0x0010000012f47fae */ /* 0x0005e800091a1014 */
[----:B------:R-:W2:Y:S04]  /*dcb0*/  LDL.64 R20, [R1+0xe8] ;  /* 0x0000e80001147983 */ /* 0x000ea80000100a00 */
[----:B------:R1:W-:Y:S04]  /*dcc0*/  LDGSTS.E [R244+0x500], desc[UR20][R16.64], P2 ;  /* 0x0050000010f47fae */ /* 0x0003e800091a1014 */
[----:B------:R-:W2:Y:S04]  /*dcd0*/  LDL.64 R18, [R1+0xa8] ;  /* 0x0000a80001127983 */ /* 0x000ea80000100a00 */
[----:B------:R1:W-:Y:S04]  /*dce0*/  LDGSTS.E [R244+0x900], desc[UR20][R14.64], P2 ;  /* 0x009000000ef47fae */ /* 0x0003e800091a1014 */
[----:B------:R-:W2:Y:S04]  /*dcf0*/  LDL.64 R16, [R1+0x68] ;  /* 0x0000680001107983 */ /* 0x000ea80000100a00 */
[----:B------:R1:W-:Y:S04]  /*dd00*/  LDGSTS.E [R244+0xd00], desc[UR20][R36.64], P2 ;  /* 0x00d0000024f47fae */ /* 0x0003e800091a1014 */
[----:B------:R-:W2:Y:S04]  /*dd10*/  LDL.64 R14, [R1+0x28] ;  /* 0x00002800010e7983 */ /* 0x000ea80000100a00 */
[----:B------:R1:W-:Y:S01]  /*dd20*/  LDGSTS.E [R244+0x1100], desc[UR20][R34.64], P2 ;  /* 0x0110000022f47fae */ /* 0x0003e200091a1014 */
[----:B------:R-:W-:-:S03]  /*dd30*/  VIADD R245, R245, UR6 ;  /* 0x00000006f5f57c36 */ /* 0x000fc60008000000 */
[----:B------:R-:W2:Y:S04]  /*dd40*/  LDL.64 R36, [R1+0x160] ;  /* 0x0001600001247983 */ /* 0x000ea80000100a00 */
        /* <DEDUP_REMOVED lines=19> */
[----:B------:R-:W2:Y:S04]  /*de80*/  LDL.64 R30, [R1+0xa0] ;  /* 0x0000a000011e7983 */ /* 0x000ea80000100a00 */
[----:B------:R-:W2:Y:S04]  /*de90*/  LDL.64 R28, [R1+0x60] ;  /* 0x00006000011c7983 */ /* 0x000ea80000100a00 */
[----:B------:R-:W2:Y:S01]  /*dea0*/  LDL.64 R26, [R1+0x20] ;  /* 0x00002000011a7983 */ /* 0x000ea20000100a00 */
[----:B------:R-:W-:-:S03]  /*deb0*/  VIADD R246, R246, UR6 ;  /* 0x00000006f6f67c36 */ /* 0x000fc60008000000 */
[----:B---3--:R3:W-:Y:S04]  /*dec0*/  LDGSTS.E [R245+0xd80], desc[UR20][R24.64], P2 ;  /* 0x00d8000018f57fae */ /* 0x0087e800091a1014 */
[----:B----4-:R3:W-:Y:S04]  /*ded0*/  LDGSTS.E [R245+0x1180], desc[UR20][R22.64], P2 ;  /* 0x0118000016f57fae */ /* 0x0107e800091a1014 */
[----:B------:R-:W4:Y:S04]  /*dee0*/  LDL.64 R24, [R1+0x618] ;  /* 0x0006180001187983 */ /* 0x000f280000100a00 */
[----:B--2---:R3:W-:Y:S04]  /*def0*/  LDGSTS.E [R245+0x1580], desc[UR20][R20.64], P2 ;  /* 0x0158000014f57fae */ /* 0x0047e800091a1014 */
[----:B------:R-:W2:Y:S04]  /*df00*/  LDL.64 R22, [R1+0x1d8] ;  /* 0x0001d80001167983 */ /* 0x000ea80000100a00 */
[----:B------:R3:W-:Y:S04]  /*df10*/  LDGSTS.E [R245+0x1980], desc[UR20][R18.64], P2 ;  /* 0x0198000012f57fae */ /* 0x0007e800091a1014 */
[----:B------:R-:W3:Y:S04]  /*df20*/  LDL.64 R20, [R1+0x198] ;  /* 0x0001980001147983 */ /* 0x000ee80000100a00 */
[----:B------:R1:W-:Y:S04]  /*df30*/  LDGSTS.E [R245+0x1d80], desc[UR20][R16.64], P2 ;  /* 0x01d8000010f57fae */ /* 0x0003e800091a1014 */
[----:B------:R-:W3:Y:S04]  /*df40*/  LDL.64 R18, [R1+0x158] ;  /* 0x0001580001127983 */ /* 0x000ee80000100a00 */
[----:B------:R1:W-:Y:S04]  /*df50*/  LDGSTS.E [R245+0x2180], desc[UR20][R14.64], P2 ;  /* 0x021800000ef57fae */ /* 0x0003e800091a1014 */
[----:B------:R1:W-:Y:S04]  /*df60*/  LDGSTS.E [R245+0x2580], desc[UR20][R236.64], P2 ;  /* 0x02580000ecf57fae */ /* 0x0003e800091a1014 */
[----:B------:R1:W-:Y:S04]  /*df70*/  LDGSTS.E [R245+0x2980], desc[UR20][R220.64], P2 ;  /* 0x02980000dcf57fae */ /* 0x0003e800091a1014 */
[----:B------:R1:W-:Y:S04]  /*df80*/  LDGSTS.E [R245+0x2d80], desc[UR20][R204.64], P2 ;  /* 0x02d80000ccf57fae */ /* 0x0003e800091a1014 */
[----:B------:R1:W-:Y:S04]  /*df90*/  LDGSTS.E [R245+0x3180], desc[UR20][R188.64], P2 ;  /* 0x03180000bcf57fae */ /* 0x0003e800091a1014 */
[----:B------:R1:W-:Y:S04]  /*dfa0*/  LDGSTS.E [R245+0x3580], desc[UR20][R172.64], P2 ;  /* 0x03580000acf57fae */ /* 0x0003e800091a1014 */
[----:B------:R1:W-:Y:S04]  /*dfb0*/  LDGSTS.E [R245+0x3980], desc[UR20][R156.64], P2 ;  /* 0x039800009cf57fae */ /* 0x0003e800091a1014 */
[----:B------:R-:W3:Y:S04]  /*dfc0*/  LDL.64 R16, [R1+0x118] ;  /* 0x0001180001107983 */ /* 0x000ee80000100a00 */
[----:B------:R1:W-:Y:S04]  /*dfd0*/  LDGSTS.E [R245+0x3d80], desc[UR20][R140.64], P2 ;  /* 0x03d800008cf57fae */ /* 0x0003e800091a1014 */
[----:B------:R1:W-:Y:S04]  /*dfe0*/  LDGSTS.E [R246+0x200], desc[UR20][R12.64], P2 ;  /* 0x002000000cf67fae */ /* 0x0003e800091a1014 */
[----:B------:R-:W3:Y:S04]  /*dff0*/  LDL.64 R14, [R1+0xd8] ;  /* 0x0000d800010e7983 */ /* 0x000ee80000100a00 */
[----:B------:R1:W-:Y:S04]  /*e000*/  LDGSTS.E [R246+0x600], desc[UR20][R10.64], P2 ;  /* 0x006000000af67fae */ /* 0x0003e800091a1014 */
[----:B------:R-:W3:Y:S04]  /*e010*/  LDL.64 R12, [R1+0x98] ;  /* 0x00009800010c7983 */ /* 0x000ee80000100a00 */
[----:B------:R1:W-:Y:S04]  /*e020*/  LDGSTS.E [R246+0xa00], desc[UR20][R8.64], P2 ;  /* 0x00a0000008f67fae */ /* 0x0003e800091a1014 */
[----:B------:R-:W3:Y:S01]  /*e030*/  LDL.64 R10, [R1+0x58] ;  /* 0x00005800010a7983 */ /* 0x000ee20000100a00 */
[----:B------:R-:W-:-:S03]  /*e040*/  LOP3.LUT R247, R2, 0x50, RZ, 0x3c, !PT ;  /* 0x0000005002f77812 */ /* 0x000fc600078e3cff */
[----:B------:R1:W-:Y:S04]  /*e050*/  LDGSTS.E [R246+0xe00], desc[UR20][R36.64], P2 ;  /* 0x00e0000024f67fae */ /* 0x0003e800091a1014 */
[----:B------:R-:W3:Y:S04]  /*e060*/  LDL.64 R8, [R1+0x18] ;  /* 0x0000180001087983 */ /* 0x000ee80000100a00 */
[----:B------:R1:W-:Y:S04]  /*e070*/  LDGSTS.E [R246+0x1200], desc[UR20][R34.64], P2 ;  /* 0x0120000022f67fae */ /* 0x0003e800091a1014 */
[----:B------:R-:W3:Y:S04]  /*e080*/  LDL.64 R36, [R1+0x150] ;  /* 0x0001500001247983 */ /* 0x000ee80000100a00 */
[----:B------:R1:W-:Y:S04]  /*e090*/  LDGSTS.E [R246+0x1600], desc[UR20][R32.64], P2 ;  /* 0x0160000020f67fae */ /* 0x0003e800091a1014 */
[----:B------:R-:W3:Y:S01]  /*e0a0*/  LDL.64 R34, [R1+0x110] ;  /* 0x0001100001227983 */ /* 0x000ee20000100a00 */
[----:B------:R-:W-:-:S03]  /*e0b0*/  VIADD R247, R247, UR6 ;  /* 0x00000006f7f77c36 */ /* 0x000fc60008000000 */
[----:B------:R1:W-:Y:S04]  /*e0c0*/  LDGSTS.E [R246+0x1a00], desc[UR20][R30.64], P2 ;  /* 0x01a000001ef67fae */ /* 0x0003e800091a1014 */
[----:B------:R-:W3:Y:S04]  /*e0d0*/  LDL.64 R32, [R1+0xd0] ;  /* 0x0000d00001207983 */ /* 0x000ee80000100a00 */
[----:B------:R1:W-:Y:S04]  /*e0e0*/  LDGSTS.E [R246+0x1e00], desc[UR20][R28.64], P2 ;  /* 0x01e000001cf67fae */ /* 0x0003e800091a1014 */
[----:B------:R-:W3:Y:S04]  /*e0f0*/  LDL.64 R30, [R1+0x90] ;  /* 0x00009000011e7983 */ /* 0x000ee80000100a00 */
        /* <DEDUP_REMOVED lines=10> */
[----:B----4-:R4:W-:Y:S04]  /*e1a0*/  LDGSTS.E [R247+0x280], desc[UR20][R24.64], P2 ;  /* 0x0028000018f77fae */ /* 0x0109e800091a1014 */
[----:B--2---:R4:W-:Y:S04]  /*e1b0*/  LDGSTS.E [R247+0x680], desc[UR20][R22.64], P2 ;  /* 0x0068000016f77fae */ /* 0x0049e800091a1014 */
[----:B------:R-:W2:Y:S04]  /*e1c0*/  LDL.64 R24, [R1+0x208] ;  /* 0x0002080001187983 */ /* 0x000ea80000100a00 */
[----:B---3--:R4:W-:Y:S04]  /*e1d0*/  LDGSTS.E [R247+0xa80], desc[UR20][R20.64], P2 ;  /* 0x00a8000014f77fae */ /* 0x0089e800091a1014 */
[----:B------:R-:W3:Y:S04]  /*e1e0*/  LDL.64 R22, [R1+0x1c8] ;  /* 0x0001c80001167983 */ /* 0x000ee80000100a00 */
[----:B------:R4:W-:Y:S04]  /*e1f0*/  LDGSTS.E [R247+0xe80], desc[UR20][R18.64], P2 ;  /* 0x00e8000012f77fae */ /* 0x0009e800091a1014 */
[----:B------:R-:W4:Y:S04]  /*e200*/  LDL.64 R20, [R1+0x188] ;  /* 0x0001880001147983 */ /* 0x000f280000100a00 */
[----:B------:R-:W4:Y:S04]  /*e210*/  LDL.64 R18, [R1+0x148] ;  /* 0x0001480001127983 */ /* 0x000f280000100a00 */
[----:B------:R1:W-:Y:S04]  /*e220*/  LDGSTS.E [R247+0x1280], desc[UR20][R16.64], P2 ;  /* 0x0128000010f77fae */ /* 0x0003e800091a1014 */
        /* <DEDUP_REMOVED lines=8> */
[----:B-1----:R-:W-:-:S03]  /*e2b0*/  LOP3.LUT R6, R2, 0x60, RZ, 0x3c, !PT ;  /* 0x0000006002067812 */ /* 0x002fc600078e3cff */
[----:B------:R1:W-:Y:S04]  /*e2c0*/  LDGSTS.E [R247+0x2680], desc[UR20][R232.64], P2 ;  /* 0x02680000e8f77fae */ /* 0x0003e800091a1014 */
[----:B------:R-:W4:Y:S01]  /*e2d0*/  LDL.64 R8, [R1+0x8] ;  /* 0x0000080001087983 */ /* 0x000f220000100a00 */
[----:B------:R-:W-:-:S03]  /*e2e0*/  VIADD R250, R6, UR6 ;  /* 0x0000000606fa7c36 */ /* 0x000fc60008000000 */
        /* <DEDUP_REMOVED lines=8> */
[----:B------:R1:W-:Y:S01]  /*e370*/  LDGSTS.E [R250+0xb00], desc[UR20][R38.64], P2 ;  /* 0x00b0000026fa7fae */ /* 0x0003e200091a1014 */
[----:B------:R-:W-:-:S03]  /*e380*/  LOP3.LUT R6, R2, 0x70, RZ, 0x3c, !PT ;  /* 0x0000007002067812 */ /* 0x000fc600078e3cff */
[----:B------:R1:W-:Y:S04]  /*e390*/  LDGSTS.E [R250+0xf00], desc[UR20][R36.64], P2 ;  /* 0x00f0000024fa7fae */ /* 0x0003e800091a1014 */
[----:B------:R1:W-:Y:S04]  /*e3a0*/  LDGSTS.E [R250+0x1300], desc[UR20][R34.64], P2 ;  /* 0x0130000022fa7fae */ /* 0x0003e800091a1014 */
[----:B------:R1:W-:Y:S04]  /*e3b0*/  LDGSTS.E [R250+0x1700], desc[UR20][R32.64], P2 ;  /* 0x0170000020fa7fae */ /* 0x0003e800091a1014 */
[----:B------:R1:W-:Y:S04]  /*e3c0*/  LDGSTS.E [R250+0x1b00], desc[UR20][R30.64], P2 ;  /* 0x01b000001efa7fae */ /* 0x0003e800091a1014 */
[----:B------:R1:W-:Y:S01]  /*e3d0*/  LDGSTS.E [R250+0x1f00], desc[UR20][R28.64], P2 ;  /* 0x01f000001cfa7fae */ /* 0x0003e200091a1014 */
        /* <DEDUP_REMOVED lines=9> */
[----:B------:R-:W-:-:S04]  /*e470*/  IMAD.SHL.U32 R248, R248, 0x80, RZ ;  /* 0x00000080f8f87824 */ /* 0x000fc800078e00ff */
[----:B------:R-:W-:-:S05]  /*e480*/  IMAD.WIDE R4, R248, 0x4, R4 ;  /* 0x00000004f8047825 */ /* 0x000fca00078e0204 */
[----:B------:R1:W-:Y:S01]  /*e490*/  STL.64 [R1+0x610], R4 ;  /* 0x0006100401007387 */ /* 0x0003e20000100a00 */
[C---:B------:R-:W-:Y:S02]  /*e4a0*/  VIADD R6, R252.reuse, 0xffffff7e ;  /* 0xffffff7efc067836 */ /* 0x040fe40000000000 */
[----:B------:R-:W-:Y:S01]  /*e4b0*/  VIADD R7, R252, 0xffffff7b ;  /* 0xffffff7bfc077836 */ /* 0x000fe20000000000 */
[----:B------:R-:W-:-:S04]  /*e4c0*/  UIADD3 UR10, UPT, UPT, UR7, 0x80, URZ ;  /* 0x00000080070a7890 */ /* 0x000fc8000fffe0ff */
[----:B------:R-:W-:Y:S02]  /*e4d0*/  ISETP.GE.U32.AND P5, PT, R7, 0x7ffffefc, PT ;  /* 0x7ffffefc0700780c */ /* 0x000fe40003fa6070 */
[----:B------:R-:W-:Y:S01]  /*e4e0*/  ISETP.NE.U32.AND P5, PT, RZ, UR11, PT ;  /* 0x0000000bff007c0c */ /* 0x000fe2000bfa5070 */
[----:B--2---:R1:W-:Y:S04]  /*e4f0*/  LDGSTS.E [R251+0x380], desc[UR20][R24.64], P2 ;  /* 0x0038000018fb7fae */ /* 0x0043e800091a1014 */
[----:B---3--:R1:W-:Y:S04]  /*e500*/  LDGSTS.E [R251+0x780], desc[UR20][R22.64], P2 ;  /* 0x0078000016fb7fae */ /* 0x0083e800091a1014 */
[----:B----4-:R1:W-:Y:S04]  /*e510*/  LDGSTS.E [R251+0xb80], desc[UR20][R20.64], P2 ;  /* 0x00b8000014fb7fae */ /* 0x0103e800091a1014 */
        /* <DEDUP_REMOVED lines=13> */
[----:B------:R-:W0:Y:S01]  /*e5f0*/  LDGDEPBAR ;  /* 0x00000000000079af */ /* 0x000e220000000000 */
[----:B------:R-:W-:-:S02]  /*e600*/  ISETP.GE.U32.AND P2, PT, R6, 0x7ffffeff, PT ;  /* 0x7ffffeff0600780c */ /* 0x000fc40003f46070 */
[----:B------:R-:W-:-:S04]  /*e610*/  IADD3 R6, PT, PT, R252, -0x83, RZ ;  /* 0xffffff7dfc067810 */ /* 0x000fc80007ffe0ff */
[----:B------:R-:W-:Y:S01]  /*e620*/  ISETP.GE.U32.AND P3, PT, R6, 0x7ffffefe, PT ;  /* 0x7ffffefe0600780c */ /* 0x000fe20003f66070 */
[----:B------:R-:W-:-:S05]  /*e630*/  VIADD R6, R252, 0xffffff7c ;  /* 0xffffff7cfc067836 */ /* 0x000fca0000000000 */
[----:B------:R-:W-:Y:S01]  /*e640*/  ISETP.GE.U32.AND P4, PT, R6, 0x7ffffefd, PT ;  /* 0x7ffffefd0600780c */ /* 0x000fe20003f86070 */
[----:B------:R-:W-:-:S04]  /*e650*/  DEPBAR.LE SB0, 0x0 ;  /* 0x000080000000791a */ /* 0x000fc80000000000 */
[----:B------:R-:W-:Y:S06]  /*e660*/  BAR.SYNC.DEFER_BLOCKING 0x0 ;  /* 0x0000000000007b1d */ /* 0x000fec0000010000 */
[----:B-1----:R-:W-:Y:S05]  /*e670*/  @!P6 BRA `(.L_x_6) ;  /* 0x000000000084e947 */ /* 0x002fea0003800000 */
[----:B------:R-:W-:Y:S04]  /*e680*/  LDS.128 R4, [R132+0x20000] ;  /* 0x0200000084047984 */ /* 0x000fe80000000c00 */
        /* <DEDUP_REMOVED lines=30> */
[----:B------:R-:W1:Y:S02]  /*e870*/  LDS.128 R128, [R132+0x201f0] ;  /* 0x0201f00084807984 */ /* 0x000e640000000c00 */
[----:B-1----:R1:W-:Y:S02]  /*e880*/  STTM.x128 tmem[UR8+0x80], R4 ;  /* 0x00008004000079ed */ /* 0x0023e400083c0008 */
.L_x_6:
[----:B-1----:R-:W-:Y:S01]  /*e890*/  VIADD R83, R252, 0x7f ;  /* 0x0000007ffc537836 */ /* 0x002fe20000000000 */
[----:B------:R-:W1:Y:S02]  /*e8a0*/  FENCE.VIEW.ASYNC.T ;  /* 0x00000000000073c6 */ /* 0x000e640000000200 */
[----:B-1----:R-:W-:Y:S02]  /*e8b0*/  BAR.SYNC.DEFER_BLOCKING 0x0 ;  /* 0x0000000000007b1d */ /* 0x002fe40000010000 */
[----:B------:R-:W-:-:S13]  /*e8c0*/  ISETP.LT.OR P6, PT, R83, 0x80, P5 ;  /* 0x000000805300780c */ /* 0x000fda0002fc1670 */
[----:B------:R-:W-:Y:S05]  /*e8d0*/  @P6 BRA `(.L_x_7) ;  /* 0x0000000400386947 */ /* 0x000fea0003800000 */
[----:B------:R-:W-:Y:S01]  /*e8e0*/  USHF.R.U32.HI UR70, URZ, 0x4, UR6 ;  /* 0x00000004ff467899 */ /* 0x000fe20008011606 */
[----:B------:R-:W-:Y:S01]  /*e8f0*/  UMOV UR22, URZ ;  /* 0x000000ff00167c82 */ /* 0x000fe20008000000 */
[----:B------:R-:W-:Y:S02]  /*e900*/  UIADD3 UR28, UPT, UPT, UR7, 0x88, URZ ;  /* 0x00000088071c7890 */ /* 0x000fe4000fffe0ff */
[----:B------:R-:W-:Y:S02]  /*e910*/  USGXT.U32 UR70, UR70, 0xe ;  /* 0x0000000e4646789a */ /* 0x000fe40008000000 */
[----:B------:R-:W-:Y:S02]  /*e920*/  UIADD3 UR77, UPT, UPT, UR7, 0x90, URZ ;  /* 0x00000090074d7890 */ /* 0x000fe4000fffe0ff */
[----:B------:R-:W-:Y:S02]  /*e930*/  UIADD3 UR60, UP1, UPT, UR70, 0x2, URZ ;  /* 0x00000002463c7890 */ /* 0x000fe4000ff3e0ff */
[----:B------:R-:W-:-:S02]  /*e940*/  UIADD3 UR13, UPT, UPT, UR7, 0x98, URZ ;  /* 0x00000098070d7890 */ /* 0x000fc4000fffe0ff */
[----:B------:R-:W-:Y:S02]  /*e950*/  UIADD3.X UR61, UPT, UPT, UR22, 0x40004040, URZ, UP1, !UPT ;  /* 0x40004040163d7890 */ /* 0x000fe40008ffe4ff */
[----:B------:R-:W-:Y:S02]  /*e960*/  UIADD3 UR5, UPT, UPT, UR7, 0xa0, URZ ;  /* 0x000000a007057890 */ /* 0x000fe4000fffe0ff */
[----:B------:R-:W-:Y:S02]  /*e970*/  UIADD3.64 UR66, UPT, UPT, UR60, 0x2, URZ ;  /* 0x000000023c427897 */ /* 0x000fe4000fffe0ff */
[----:B------:R-:W-:Y:S02]  /*e980*/  UIADD3.64 UR58, UPT, UPT, UR60, 0x4, URZ ;  /* 0x000000043c3a7897 */ /* 0x000fe4000fffe0ff */
[----:B------:R-:W-:Y:S02]  /*e990*/  UIADD3.64 UR56, UPT, UPT, UR60, 0x3fe, URZ ;  /* 0x000003fe3c387897 */ /* 0x000fe4000fffe0ff */
[----:B------:R-:W-:-:S02]  /*e9a0*/  UIADD3 UR4, UPT, UPT, UR7, 0xa8, URZ ;  /* 0x000000a807047890 */ /* 0x000fc4000fffe0ff */
[----:B------:R-:W-:Y:S02]  /*e9b0*/  UIADD3.64 UR54, UPT, UPT, UR60, 0x400, URZ ;  /* 0x000004003c367897 */ /* 0x000fe4000fffe0ff */
[----:B------:R-:W-:Y:S02]  /*e9c0*/  UIADD3 UR11, UPT, UPT, UR7, 0xb0, URZ ;  /* 0x000000b0070b7890 */ /* 0x000fe4000fffe0ff */
[----:B------:R-:W-:Y:S01]  /*e9d0*/  UIADD3.64 UR52, UPT, UPT, UR60, 0x402, URZ ;  /* 0x000004023c347897 */ /* 0x000fe2000fffe0ff */
[----:B------:R-:W-:Y:S01]  /*e9e0*/  UMOV UR72, 0x0 ;  /* 0x0000000000487882 */ /* 0x000fe20000000000 */
[----:B------:R-:W-:Y:S01]  /*e9f0*/  UMOV UR73, 0x8200910 ;  /* 0x0820091000497882 */ /* 0x000fe20000000000 */
[----:B------:R-:W-:Y:S02]  /*ea00*/  UIADD3 UR12, UPT, UPT, UR7, 0xb8, URZ ;  /* 0x000000b8070c7890 */ /* 0x000fe4000fffe0ff */
[----:B------:R-:W-:Y:S01]  /*ea10*/  UIADD3.64 UR50, UPT, UPT, UR60, 0x404, URZ ;  /* 0x000004043c327897 */ /* 0x000fe2000fffe0ff */
[----:B------:R-:W-:Y:S01]  /*ea20*/  UMOV UR71, 0x40004040 ;  /* 0x4000404000477882 */ /* 0x000fe20000000000 */
[----:B------:R-:W-:Y:S01]  /*ea30*/  UMOV UR68, 0x0 ;  /* 0x0000000000447882 */ /* 0x000fe20000000000 */
[----:B------:R-:W-:Y:S01]  /*ea40*/  UMOV UR69, 0x8200910 ;  /* 0x0820091000457882 */ /* 0x000fe20000000000 */
[----:B------:R-:W-:-:S02]  /*ea50*/  UIADD3 UR14, UPT, UPT, UR7, 0xc0, URZ ;  /* 0x000000c0070e7890 */ /* 0x000fc4000fffe0ff */
[----:B------:R1:W-:Y:S01]  /*ea60*/  UTCHMMA tmem[UR10], gdesc[UR70], tmem[UR7], tmem[UR72], idesc[UR73], !UPT ;  /* 0x00ff48460a0079ea */ /* 0x0003e2000f800007 */
[----:B------:R-:W-:Y:S02]  /*ea70*/  UIADD3.64 UR48, UPT, UPT, UR60, 0x7fe, URZ ;  /* 0x000007fe3c307897 */ /* 0x000fe4000fffe0ff */
[----:B------:R2:W-:Y:S01]  /*ea80*/  UTCHMMA tmem[UR28], gdesc[UR60], tmem[UR7], tmem[UR68], idesc[UR69], UPT ;  /* 0x00ff443c1c0079ea */ /* 0x0005e2000b800007 */
[----:B------:R-:W-:Y:S01]  /*ea90*/  UMOV UR64, 0x0 ;  /* 0x0000000000407882 */ /* 0x000fe20000000000 */
[----:B------:R-:W-:Y:S01]  /*eaa0*/  UMOV UR65, 0x8200910 ;  /* 0x0820091000417882 */ /* 0x000fe20000000000 */
[----:B------:R-:W-:Y:S02]  /*eab0*/  UIADD3 UR15, UPT, UPT, UR7, 0xc8, URZ ;  /* 0x000000c8070f7890 */ /* 0x000fe4000fffe0ff */
[----:B------:R3:W-:Y:S01]  /*eac0*/  UTCHMMA tmem[UR77], gdesc[UR66], tmem[UR7], tmem[UR64], idesc[UR65], UPT ;  /* 0x00ff40424d0079ea */ /* 0x0007e2000b800007 */
[----:B------:R-:W-:Y:S02]  /*ead0*/  UIADD3.64 UR44, UPT, UPT, UR60, 0x800, URZ ;  /* 0x000008003c2c7897 */ /* 0x000fe4000fffe0ff */
[----:B------:R-:W-:-:S02]  /*eae0*/  UIADD3 UR16, UPT, UPT, UR7, 0xd0, URZ ;  /* 0x000000d007107890 */ /* 0x000fc4000fffe0ff */
[----:B------:R-:W-:Y:S01]  /*eaf0*/  UIADD3.64 UR40, UPT, UPT, UR60, 0x802, URZ ;  /* 0x000008023c287897 */ /* 0x000fe2000fffe0ff */
[----:B-1----:R-:W-:Y:S01]  /*eb00*/  UMOV UR70, 0x0 ;  /* 0x0000000000467882 */ /* 0x002fe20000000000 */
[----:B------:R-:W-:Y:S01]  /*eb10*/  UMOV UR71, 0x8200910 ;  /* 0x0820091000477882 */ /* 0x000fe20000000000 */
[----:B------:R-:W-:Y:S02]  /*eb20*/  UIADD3 UR17, UPT, UPT, UR7, 0xd8, URZ ;  /* 0x000000d807117890 */ /* 0x000fe4000fffe0ff */
[----:B------:R3:W-:Y:S01]  /*eb30*/  UTCHMMA tmem[UR13], gdesc[UR58], tmem[UR7], tmem[UR70], idesc[UR71], UPT ;  /* 0x00ff463a0d0079ea */ /* 0x0007e2000b800007 */
[----:B------:R-:W-:Y:S01]  /*eb40*/  UMOV UR24, UR9 ;  /* 0x0000000900187c82 */ /* 0x000fe20008000000 */
[----:B------:R-:W-:Y:S01]  /*eb50*/  UMOV UR25, URZ ;  /* 0x000000ff00197c82 */ /* 0x000fe20008000000 */
[----:B------:R-:W-:Y:S01]  /*eb60*/  UIADD3.64 UR36, UPT, UPT, UR60, 0x804, URZ ;  /* 0x000008043c247897 */ /* 0x000fe2000fffe0ff */
[----:B------:R3:W-:Y:S01]  /*eb70*/  UTCHMMA tmem[UR5], gdesc[UR56], tmem[UR7], tmem[UR72], idesc[UR73], UPT ;  /* 0x00ff4838050079ea */ /* 0x0007e2000b800007 */
[----:B------:R-:W-:-:S02]  /*eb80*/  UIADD3 UR18, UPT, UPT, UR7, 0xe0, URZ ;  /* 0x000000e007127890 */ /* 0x000fc4000fffe0ff */
[----:B------:R3:W-:Y:S01]  /*eb90*/  UTCHMMA tmem[UR4], gdesc[UR54], tmem[UR7], tmem[UR64], idesc[UR65], UPT ;  /* 0x00ff4036040079ea */ /* 0x0007e2000b800007 */
[----:B------:R-:W-:Y:S01]  /*eba0*/  UIADD3.64 UR32, UPT, UPT, UR60, 0xbfe, URZ ;  /* 0x00000bfe3c207897 */ /* 0x000fe2000fffe0ff */
[----:B------:R3:W-:Y:S01]  /*ebb0*/  UTCHMMA tmem[UR11], gdesc[UR52], tmem[UR7], tmem[UR68], idesc[UR69], UPT ;  /* 0x00ff44340b0079ea */ /* 0x0007e2000b800007 */
[----:B------:R-:W-:Y:S02]  /*ebc0*/  UIADD3 UR19, UPT, UPT, UR7, 0xe8, URZ ;  /* 0x000000e807137890 */ /* 0x000fe4000fffe0ff */
[----:B------:R3:W-:Y:S01]  /*ebd0*/  UTCHMMA tmem[UR12], gdesc[UR50], tmem[UR7], tmem[UR70], idesc[UR71], UPT ;  /* 0x00ff46320c0079ea */ /* 0x0007e2000b800007 */
[----:B------:R-:W-:Y:S01]  /*ebe0*/  UMOV UR76, UR24 ;  /* 0x00000018004c7c82 */ /* 0x000fe20008000000 */
[----:B--2---:R-:W-:Y:S01]  /*ebf0*/  UIADD3.64 UR28, UPT, UPT, UR60, 0xc00, URZ ;  /* 0x00000c003c1c7897 */ /* 0x004fe2000fffe0ff */
[----:B------:R3:W-:Y:S01]  /*ec00*/  UTCHMMA tmem[UR14], gdesc[UR48], tmem[UR7], tmem[UR72], idesc[UR73], UPT ;  /* 0x00ff48300e0079ea */ /* 0x0007e2000b800007 */
[----:B------:R-:W-:Y:S02]  /*ec10*/  UIADD3 UR74, UPT, UPT, UR7, 0xf0, URZ ;  /* 0x000000f0074a7890 */ /* 0x000fe4000fffe0ff */
[----:B------:R-:W-:-:S02]  /*ec20*/  UIADD3.64 UR24, UPT, UPT, UR60, 0xc02, URZ ;  /* 0x00000c023c187897 */ /* 0x000fc4000fffe0ff */
[----:B------:R-:W-:Y:S02]  /*ec30*/  UIADD3 UR75, UPT, UPT, UR7, 0xf8, URZ ;  /* 0x000000f8074b7890 */ /* 0x000fe4000fffe0ff */
[----:B------:R-:W-:Y:S01]  /*ec40*/  UIADD3.64 UR62, UPT, UPT, UR60, 0xc04, URZ ;  /* 0x00000c043c3e7897 */ /* 0x000fe2000fffe0ff */
[----:B------:R-:W-:Y:S01]  /*ec50*/  UMOV UR46, 0x0 ;  /* 0x00000000002e7882 */ /* 0x000fe20000000000 */
[----:B------:R-:W-:Y:S01]  /*ec60*/  UMOV UR47, 0x8200910 ;  /* 0x08200910002f7882 */ /* 0x000fe20000000000 */
[----:B------:R-:W-:Y:S01]  /*ec70*/  UMOV UR42, 0x0 ;  /* 0x00000000002a7882 */ /* 0x000fe20000000000 */
[----:B------:R-:W-:Y:S01]  /*ec80*/  UMOV UR43, 0x8200910 ;  /* 0x08200910002b7882 */ /* 0x000fe20000000000 */
[----:B------:R-:W-:Y:S01]  /*ec90*/  UMOV UR38, 0x0 ;  /* 0x0000000000267882 */ /* 0x000fe20000000000 */
[----:B------:R-:W-:Y:S01]  /*eca0*/  UMOV UR39, 0x8200910 ;  /* 0x0820091000277882 */ /* 0x000fe20000000000 */
[----:B------:R3:W-:Y:S01]  /*ecb0*/  UTCHMMA tmem[UR15], gdesc[UR44], tmem[UR7], tmem[UR46], idesc[UR47], UPT ;  /* 0x00ff2e2c0f0079ea */ /* 0x0007e2000b800007 */
        /* <DEDUP_REMOVED lines=12> */
[----:B------:R3:W-:Y:S01]  /*ed80*/  UTCHMMA tmem[UR74], gdesc[UR24], tmem[UR7], tmem[UR26], idesc[UR27], UPT ;  /* 0x00ff1a184a0079ea */ /* 0x0007e2000b800007 */
[----:B------:R3:W-:Y:S01]  /*ed90*/  UTCHMMA tmem[UR75], gdesc[UR62], tmem[UR7], tmem[UR22], idesc[UR23], UPT ;  /* 0x00ff163e4b0079ea */ /* 0x0007e2000b800007 */
[----:B------:R3:W-:Y:S01]  /*eda0*/  UTCBAR [UR76], URZ ;  /* 0x000000ff4c0073e9 */ /* 0x0007e200080000ff */
[----:B------:R-:W-:Y:S01]  /*edb0*/  NOP ;  /* 0x0000000000007918 */ /* 0x000fe20000000000 */
.L_x_7:
[----:B------:R-:W2:Y:S01]  /*edc0*/  LDL.64 R10, [R1+0x610] ;  /* 0x00061000010a7983 */ /* 0x000ea20000100a00 */
[----:B------:R-:W-:Y:S01]  /*edd0*/  VIADD R4, R252, 0xffffff7a ;  /* 0xffffff7afc047836 */ /* 0x000fe20000000000 */
[----:B------:R-:W1:Y:S02]  /*ede0*/  LDC R34, c[0x0][0x3a0] ;  /* 0x0000e800ff227b82 */ /* 0x000e640000000800 */
[----:B------:R-:W4:Y:S04]  /*edf0*/  LDL.LU.64 R6, [R1+0x608] ;  /* 0x0006080001067983 */ /* 0x000f280000300a00 */
[----:B---3--:R-:W3:Y:S02]  /*ee00*/  LDL.LU.64 R8, [R1+0x600] ;  /* 0x0006000001087983 */ /* 0x008ee40000300a00 */
[----:B------:R-:W1:Y:S02]  /*ee10*/  LDC R36, c[0x0][0x3a0] ;  /* 0x0000e800ff247b82 */ /* 0x000e640000000800 */
[----:B------:R-:W3:Y:S04]  /*ee20*/  LDL.LU.64 R24, [R1+0x5f8] ;  /* 0x0005f80001187983 */ /* 0x000ee80000300a00 */
[----:B------:R-:W3:Y:S02]  /*ee30*/  LDL.LU.64 R12, [R1+0x5f0] ;  /* 0x0005f000010c7983 */ /* 0x000ee40000300a00 */
[----:B------:R-:W1:Y:S02]  /*ee40*/  LDC R38, c[0x0][0x3a0] ;  /* 0x0000e800ff267b82 */ /* 0x000e640000000800 */
[----:B------:R-:W3:Y:S04]  /*ee50*/  LDL.LU.64 R14, [R1+0x5e8] ;  /* 0x0005e800010e7983 */ /* 0x000ee80000300a00 */
[----:B------:R-:W3:Y:S02]  /*ee60*/  LDL.LU.64 R16, [R1+0x5e0] ;  /* 0x0005e00001107983 */ /* 0x000ee40000300a00 */
[----:B------:R-:W1:Y:S02]  /*ee70*/  LDC R46, c[0x0][0x3a0] ;  /* 0x0000e800ff2e7b82 */ /* 0x000e640000000800 */
[----:B------:R1:W-:Y:S04]  /*ee80*/  STL.64 [R1+0xab0], R136 ;  /* 0x000ab08801007387 */ /* 0x0003e80000100a00 */
[----:B------:R-:W-:Y:S02]  /*ee90*/  STL.64 [R1+0xaa8], R230 ;  /* 0x000aa8e601007387 */ /* 0x000fe40000100a00 */
[----:B------:R-:W1:Y:S08]  /*eea0*/  LDC R82, c[0x0][0x3a0] ;  /* 0x0000e800ff527b82 */ /* 0x000e700000000800 */
[----:B------:R-:W-:Y:S06]  /*eeb0*/  BAR.SYNC.DEFER_BLOCKING 0x0 ;  /* 0x0000000000007b1d */ /* 0x000fec0000010000 */
[----:B------:R1:W-:Y:S04]  /*eec0*/  STL.64 [R1+0xaa0], R214 ;  /* 0x000aa0d601007387 */ /* 0x0003e80000100a00 */
[----:B------:R-:W-:Y:S04]  /*eed0*/  STL.64 [R1+0xa98], R198 ;  /* 0x000a98c601007387 */ /* 0x000fe80000100a00 */
        /* <DEDUP_REMOVED lines=12> */
[----:B------:R1:W-:Y:S04]  /*efa0*/  STL.64 [R1+0xa30], R2 ;  /* 0x000a300201007387 */ /* 0x0003e80000100a00 */
[----:B------:R-:W3:Y:S04]  /*efb0*/  LDL.LU.64 R18, [R1+0x5d8] ;  /* 0x0005d80001127983 */ /* 0x000ee80000300a00 */
[----:B------:R-:W3:Y:S04]  /*efc0*/  LDL.LU.64 R20, [R1+0x5d0] ;  /* 0x0005d00001147983 */ /* 0x000ee80000300a00 */
[----:B------:R-:W3:Y:S04]  /*efd0*/  LDL.LU.64 R22, [R1+0x5c8] ;  /* 0x0005c80001167983 */ /* 0x000ee80000300a00 */
[----:B------:R-:W-:Y:S01]  /*efe0*/  @!PT LDS RZ, [RZ] ;  /* 0x00000000fffff984 */ /* 0x000fe20000000800 */
[----:B------:R-:W-:Y:S01]  /*eff0*/  @!PT LDS RZ, [RZ] ;  /* 0x00000000fffff984 */ /* 0x000fe20000000800 */
[----:B------:R-:W-:Y:S01]  /*f000*/  @!PT LDS RZ, [RZ] ;  /* 0x00000000fffff984 */ /* 0x000fe20000000800 */
[----:B--2---:R2:W-:Y:S01]  /*f010*/  LDGSTS.E [R132+0x20000], desc[UR20][R10.64], !P1 ;  /* 0x200000000a847fae */ /* 0x0045e2000c9a1014 */
[----:B------:R-:W-:Y:S01]  /*f020*/  ISETP.GE.U32.AND P1, PT, R4, 0x7ffffefb, PT ;  /* 0x7ffffefb0400780c */ /* 0x000fe20003f26070 */
[----:B----4-:R-:W-:-:S04]  /*f030*/  IMAD.WIDE R4, R248, 0x4, R6 ;  /* 0x00000004f8047825 */ /* 0x010fc800078e0206 */
[----:B------:R-:W-:Y:S01]  /*f040*/  VIADD R6, R252, 0xffffff79 ;  /* 0xffffff79fc067836 */ /* 0x000fe20000000000 */
[----:B------:R-:W-:Y:S04]  /*f050*/  LDGSTS.E [R132+0x20004], desc[UR20][R4.64], !P2 ;  /* 0x2000400004847fae */ /* 0x000fe8000d1a1014 */
[----:B------:R-:W-:Y:S01]  /*f060*/  ISETP.GE.U32.AND P2, PT, R6, 0x7ffffefa, PT ;  /* 0x7ffffefa0600780c */ /* 0x000fe20003f46070 */
[----:B---3--:R-:W-:-:S04]  /*f070*/  IMAD.WIDE R6, R248, 0x4, R8 ;  /* 0x00000004f8067825 */ /* 0x008fc800078e0208 */
[----:B------:R-:W-:Y:S01]  /*f080*/  VIADD R8, R252, 0xffffff78 ;  /* 0xffffff78fc087836 */ /* 0x000fe20000000000 */
[----:B------:R-:W-:Y:S04]  /*f090*/  LDGSTS.E [R132+0x20008], desc[UR20][R6.64], !P3 ;  /* 0x2000800006847fae */ /* 0x000fe8000d9a1014 */
[----:B------:R-:W-:Y:S01]  /*f0a0*/  ISETP.GE.U32.AND P3, PT, R8, 0x7ffffef9, PT ;  /* 0x7ffffef90800780c */ /* 0x000fe20003f66070 */
[----:B------:R-:W-:Y:S02]  /*f0b0*/  IMAD.WIDE R8, R248, 0x4, R24 ;  /* 0x00000004f8087825 */ /* 0x000fe400078e0218 */
[----:B------:R-:W3:Y:S04]  /*f0c0*/  LDL.LU.64 R24, [R1+0x5c0] ;  /* 0x0005c00001187983 */ /* 0x000ee80000300a00 */
[----:B------:R-:W4:Y:S04]  /*f0d0*/  LDL.LU.64 R26, [R1+0x5b8] ;  /* 0x0005b800011a7983 */ /* 0x000f280000300a00 */
        /* <DEDUP_REMOVED lines=8> */
[----:B------:R-:W4:Y:S01]  /*f160*/  LDL.LU.64 R58, [R1+0x570] ;  /* 0x00057000013a7983 */ /* 0x000f220000300a00 */
[----:B--2---:R-:W-:-:S02]  /*f170*/  VIADD R11, R252, 0xffffff7b ;  /* 0xffffff7bfc0b7836 */ /* 0x004fc40000000000 */
[----:B------:R-:W-:Y:S01]  /*f180*/  VIADD R10, R252, 0xffffff77 ;  /* 0xffffff77fc0a7836 */ /* 0x000fe20000000000 */
[----:B------:R-:W-:Y:S02]  /*f190*/  LDGSTS.E [R132+0x2000c], desc[UR20][R8.64], !P4 ;  /* 0x2000c00008847fae */ /* 0x000fe4000e1a1014 */
[----:B------:R-:W-:Y:S02]  /*f1a0*/  ISETP.GE.U32.AND P6, PT, R11, 0x7ffffefc, PT ;  /* 0x7ffffefc0b00780c */ /* 0x000fe40003fc6070 */
[----:B------:R-:W-:Y:S01]  /*f1b0*/  ISETP.GE.U32.AND P4, PT, R10, 0x7ffffef8, PT ;  /* 0x7ffffef80a00780c */ /* 0x000fe20003f86070 */
[----:B------:R-:W-:Y:S01]  /*f1c0*/  IMAD.WIDE R10, R248, 0x4, R12 ;  /* 0x00000004f80a7825 */ /* 0x000fe200078e020c */
[----:B------:R-:W-:Y:S01]  /*f1d0*/  IADD3 R12, PT, PT, R252, -0x8a, RZ ;  /* 0xffffff76fc0c7810 */ /* 0x000fe20007ffe0ff */
[----:B------:R-:W2:Y:S04]  /*f1e0*/  LDL.LU.64 R56, [R1+0x568] ;  /* 0x0005680001387983 */ /* 0x000ea80000300a00 */
[----:B------:R-:W2:Y:S04]  /*f1f0*/  LDL.LU.64 R62, [R1+0x560] ;  /* 0x00056000013e7983 */ /* 0x000ea80000300a00 */
[----:B------:R-:W-:Y:S01]  /*f200*/  LDGSTS.E [R132+0x20010], desc[UR20][R10.64], !P6 ;  /* 0x200100000a847fae */ /* 0x000fe2000f1a1014 */
[----:B------:R-:W-:Y:S01]  /*f210*/  ISETP.GE.U32.AND P6, PT, R12, 0x7ffffef7, PT ;  /* 0x7ffffef70c00780c */ /* 0x000fe20003fc6070 */
[----:B------:R-:W-:-:S02]  /*f220*/  IMAD.WIDE R12, R248, 0x4, R14 ;  /* 0x00000004f80c7825 */ /* 0x000fc400078e020e */
[----:B------:R-:W2:Y:S02]  /*f230*/  LDL.64 R52, [R1+0x558] ;  /* 0x0005580001347983 */ /* 0x000ea40000100a00 */
[----:B------:R-:W-:Y:S02]  /*f240*/  VIADD R14, R252, 0xffffff75 ;  /* 0xffffff75fc0e7836 */ /* 0x000fe40000000000 */
[----:B------:R-:W-:Y:S03]  /*f250*/  LDGSTS.E [R132+0x20014], desc[UR20][R12.64], !P1 ;  /* 0x200140000c847fae */ /* 0x000fe6000c9a1014 */
[----:B------:R-:W-:Y:S01]  /*f260*/  ISETP.GE.U32.AND P1, PT, R14, 0x7ffffef6, PT ;  /* 0x7ffffef60e00780c */ /* 0x000fe20003f26070 */
[----:B------:R-:W-:Y:S01]  /*f270*/  IMAD.WIDE R14, R248, 0x4, R16 ;  /* 0x00000004f80e7825 */ /* 0x000fe200078e0210 */
[----:B------:R-:W2:Y:S03]  /*f280*/  LDL.LU.64 R54, [R1+0x550] ;  /* 0x0005500001367983 */ /* 0x000ea60000300a00 */
[----:B------:R-:W-:Y:S01]  /*f290*/  VIADD R16, R252, 0xffffff74 ;  /* 0xffffff74fc107836 */ /* 0x000fe20000000000 */
[----:B------:R-:W-:Y:S04]  /*f2a0*/  LDGSTS.E [R132+0x20018], desc[UR20][R14.64], !P2 ;  /* 0x200180000e847fae */ /* 0x000fe8000d1a1014 */
[----:B------:R-:W-:Y:S01]  /*f2b0*/  ISETP.GE.U32.AND P2, PT, R16, 0x7ffffef5, PT ;  /* 0x7ffffef51000780c */ /* 0x000fe20003f46070 */
[----:B------:R-:W-:Y:S01]  /*f2c0*/  IMAD.WIDE R16, R248, 0x4, R18 ;  /* 0x00000004f8107825 */ /* 0x000fe200078e0212 */
[----:B------:R-:W2:Y:S03]  /*f2d0*/  LDL.LU.64 R68, [R1+0x548] ;  /* 0x0005480001447983 */ /* 0x000ea60000300a00 */
[----:B------:R-:W-:Y:S01]  /*f2e0*/  VIADD R18, R252, 0xffffff73 ;  /* 0xffffff73fc127836 */ /* 0x000fe20000000000 */
[----:B------:R-:W-:Y:S04]  /*f2f0*/  LDGSTS.E [R132+0x2001c], desc[UR20][R16.64], !P3 ;  /* 0x2001c00010847fae */ /* 0x000fe8000d9a1014 */
[----:B------:R-:W-:Y:S01]  /*f300*/  ISETP.GE.U32.AND P3, PT, R18, 0x7ffffef4, PT ;  /* 0x7ffffef41200780c */ /* 0x000fe20003f66070 */
[----:B------:R-:W-:-:S02]  /*f310*/  IMAD.WIDE R18, R248, 0x4, R20 ;  /* 0x00000004f8127825 */ /* 0x000fc400078e0214 */
[----:B------:R-:W1:Y:S02]  /*f320*/  LDC R21, c[0x0][0x3a0] ;  /* 0x0000e800ff157b82 */ /* 0x000e640000000800 */
[----:B------:R-:W-:Y:S01]  /*f330*/  VIADD R20, R252, 0xffffff72 ;  /* 0xffffff72fc147836 */ /* 0x000fe20000000000 */
[----:B------:R-:W-:Y:S01]  /*f340*/  LDGSTS.E [R132+0x20020], desc[UR20][R18.64], !P4 ;  /* 0x2002000012847fae */ /* 0x000fe2000e1a1014 */
[----:B------:R-:W-:-:S03]  /*f350*/  IMAD.WIDE R22, R248, 0x4, R22 ;  /* 0x00000004f8167825 */ /* 0x000fc600078e0216 */
[----:B------:R-:W-:Y:S01]  /*f360*/  ISETP.GE.U32.AND P4, PT, R20, 0x7ffffef3, PT ;  /* 0x7ffffef31400780c */ /* 0x000fe20003f86070 */
[----:B------:R-:W-:Y:S01]  /*f370*/  VIADD R20, R252, 0xffffff71 ;  /* 0xffffff71fc147836 */ /* 0x000fe20000000000 */
[----:B------:R-:W-:Y:S04]  /*f380*/  LDGSTS.E [R132+0x20024], desc[UR20][R22.64], !P6 ;  /* 0x2002400016847fae */ /* 0x000fe8000f1a1014 */
[----:B------:R-:W-:Y:S01]  /*f390*/  ISETP.GE.U32.AND P6, PT, R20, 0x7ffffef2, PT ;  /* 0x7ffffef21400780c */ /* 0x000fe20003fc6070 */
[----:B------:R-:W-:Y:S02]  /*f3a0*/  VIADD R20, R252, 0xffffff70 ;  /* 0xffffff70fc147836 */ /* 0x000fe40000000000 */
[----:B-1----:R-:W-:Y:S02]  /*f3b0*/  VIADD R21, R21, 0xffffff80 ;  /* 0xffffff8015157836 */ /* 0x002fe40000000000 */
[----:B---3--:R-:W-:-:S04]  /*f3c0*/  IMAD.WIDE R24, R248, 0x4, R24 ;  /* 0x00000004f8187825 */ /* 0x008fc800078e0218 */
[----:B----4-:R-:W-:Y:S01]  /*f3d0*/  IMAD.WIDE R26, R248, 0x4, R26 ;  /* 0x00000004f81a7825 */ /* 0x010fe200078e021a */
[----:B------:R-:W-:Y:S01]  /*f3e0*/  LDGSTS.E [R132+0x20028], desc[UR20][R24.64], !P1 ;  /* 0x2002800018847fae */ /* 0x000fe2000c9a1014 */
[----:B------:R-:W-:Y:S02]  /*f3f0*/  ISETP.GE.U32.AND P1, PT, R20, 0x7ffffef1, PT ;  /* 0x7ffffef11400780c */ /* 0x000fe40003f26070 */
[C---:B------:R-:W-:Y:S01]  /*f400*/  IMAD.WIDE R28, R248.reuse, 0x4, R28 ;  /* 0x00000004f81c7825 */ /* 0x040fe200078e021c */
[----:B------:R-:W-:Y:S03]  /*f410*/  LDGSTS.E [R132+0x2002c], desc[UR20][R26.64], !P2 ;  /* 0x2002c0001a847fae */ /* 0x000fe6000d1a1014 */
[----:B------:R-:W-:Y:S01]  /*f420*/  IMAD.WIDE R30, R248, 0x4, R30 ;  /* 0x00000004f81e7825 */ /* 0x000fe200078e021e */
[----:B------:R-:W-:Y:S03]  /*f430*/  LDGSTS.E [R132+0x20030], desc[UR20][R28.64], !P3 ;  /* 0x200300001c847fae */ /* 0x000fe6000d9a1014 */
[----:B------:R-:W-:Y:S01]  /*f440*/  VIADD R20, R252, 0xffffff6e ;  /* 0xffffff6efc147836 */ /* 0x000fe20000000000 */
[----:B------:R-:W-:Y:S01]  /*f450*/  LDGSTS.E [R132+0x20034], desc[UR20][R30.64], !P4 ;  /* 0x200340001e847fae */ /* 0x000fe2000e1a1014 */
[----:B------:R-:W-:Y:S01]  /*f460*/  ISETP.GE.AND P4, PT, R0, R21, PT ;  /* 0x000000150000720c */ /* 0x000fe20003f86270 */
[----:B------:R-:W-:Y:S01]  /*f470*/  IMAD.WIDE R32, R248, 0x4, R32 ;  /* 0x00000004f8207825 */ /* 0x000fe200078e0220 */
[----:B------:R-:W1:Y:S01]  /*f480*/  LDC R21, c[0x0][0x3a0] ;  /* 0x0000e800ff157b82 */ /* 0x000e620000000800 */
[----:B------:R-:W-:-:S02]  /*f490*/  ISETP.GE.U32.AND P2, PT, R20, 0x7ffffeef, PT ;  /* 0x7ffffeef1400780c */ /* 0x000fc40003f46070 */
[----:B------:R-:W-:Y:S01]  /*f4a0*/  IADD3 R20, PT, PT, R34, -0x93, RZ ;  /* 0xffffff6d22147810 */ /* 0x000fe20007ffe0ff */
[----:B------:R-:W-:Y:S01]  /*f4b0*/  IMAD.WIDE R34, R248, 0x4, R40 ;  /* 0x00000004f8227825 */ /* 0x000fe200078e0228 */
[----:B------:R-:W-:Y:S03]  /*f4c0*/  LDGSTS.E [R132+0x20038], desc[UR20][R32.64], !P6 ;  /* 0x2003800020847fae */ /* 0x000fe6000f1a1014 */
[----:B------:R-:W3:Y:S01]  /*f4d0*/  LDC R40, c[0x0][0x3a0] ;  /* 0x0000e800ff287b82 */ /* 0x000ee20000000800 */
[----:B------:R-:W-:Y:S01]  /*f4e0*/  VIADD R252, R252, 0xffffff6f ;  /* 0xffffff6ffcfc7836 */ /* 0x000fe20000000000 */
[----:B------:R-:W-:Y:S01]  /*f4f0*/  ISETP.GE.U32.AND P6, PT, R20, 0x7ffffeee, PT ;  /* 0x7ffffeee1400780c */ /* 0x000fe20003fc6070 */
[----:B------:R-:W-:Y:S01]  /*f500*/  VIADD R20, R36, 0xffffff6c ;  /* 0xffffff6c24147836 */ /* 0x000fe20000000000 */
[----:B------:R-:W-:Y:S01]  /*f510*/  LDGSTS.E [R132+0x2003c], desc[UR20][R34.64], !P1 ;  /* 0x2003c00022847fae */ /* 0x000fe2000c9a1014 */
[----:B------:R-:W-:Y:S01]  /*f520*/  IMAD.WIDE R36, R248, 0x4, R42 ;  /* 0x00000004f8247825 */ /* 0x000fe200078e022a */
[----:B------:R-:W-:-:S02]  /*f530*/  ISETP.GE.U32.AND P3, PT, R252, 0x7ffffef0, PT ;  /* 0x7ffffef0fc00780c */ /* 0x000fc40003f66070 */
[----:B------:R-:W4:Y:S01]  /*f540*/  LDC R42, c[0x0][0x3a0] ;  /* 0x0000e800ff2a7b82 */ /* 0x000f220000000800 */
[----:B------:R-:W-:Y:S01]  /*f550*/  ISETP.GE.U32.AND P1, PT, R20, 0x7ffffeed, PT ;  /* 0x7ffffeed1400780c */ /* 0x000fe20003f26070 */
[----:B------:R-:W-:Y:S02]  /*f560*/  VIADD R20, R38, 0xffffff6b ;  /* 0xffffff6b26147836 */ /* 0x000fe40000000000 */
[----:B------:R-:W-:-:S04]  /*f570*/  IMAD.WIDE R38, R248, 0x4, R44 ;  /* 0x00000004f8267825 */ /* 0x000fc800078e022c */
[----:B------:R-:W2:Y:S03]  /*f580*/  LDC R44, c[0x0][0x3a0] ;  /* 0x0000e800ff2c7b82 */ /* 0x000ea60000000800 */
[----:B------:R-:W-:Y:S01]  /*f590*/  LDGSTS.E [R132+0x20040], desc[UR20][R36.64], !P3 ;  /* 0x2004000024847fae */ /* 0x000fe2000d9a1014 */
[----:B------:R-:W-:Y:S01]  /*f5a0*/  ISETP.GE.U32.AND P3, PT, R20, 0x7ffffeec, PT ;  /* 0x7ffffeec1400780c */ /* 0x000fe20003f66070 */
[----:B-1----:R-:W-:Y:S02]  /*f5b0*/  VIADD R20, R21, 0xffffff6a ;  /* 0xffffff6a15147836 */ /* 0x002fe40000000000 */
[----:B------:R-:W-:Y:S01]  /*f5c0*/  LDGSTS.E [R132+0x20044], desc[UR20][R38.64], !P2 ;  /* 0x2004400026847fae */ /* 0x000fe2000d1a1014 */
[----:B---3--:R-:W-:Y:S02]  /*f5d0*/  VIADD R21, R40, 0xffffff69 ;  /* 0xffffff6928157836 */ /* 0x008fe40000000000 */
[----:B------:R-:W-:Y:S01]  /*f5e0*/  ISETP.GE.U32.AND P2, PT, R20, 0x7ffffeeb, PT ;  /* 0x7ffffeeb1400780c */ /* 0x000fe20003f46070 */
[----:B------:R-:W-:Y:S01]  /*f5f0*/  IMAD.WIDE R40, R248, 0x4, R50 ;  /* 0x00000004f8287825 */ /* 0x000fe200078e0232 */
[----:B------:R-:W-:Y:S01]  /*f600*/  SEL R20, RZ, 0x4, P4 ;  /* 0x00000004ff147807 */ /* 0x000fe20002000000 */
[----:B------:R-:W1:Y:S01]  /*f610*/  LDC R50, c[0x0][0x3a0] ;  /* 0x0000e800ff327b82 */ /* 0x000e620000000800 */
[----:B------:R-:W-:Y:S01]  /*f620*/  ISETP.GE.U32.AND P4, PT, R21, 0x7ffffeea, PT ;  /* 0x7ffffeea1500780c */ /* 0x000fe20003f86070 */
[----:B----4-:R-:W-:Y:S01]  /*f630*/  VIADD R21, R42, 0xffffff68 ;  /* 0xffffff682a157836 */ /* 0x010fe20000000000 */
[----:B------:R-:W-:Y:S04]  /*f640*/  LDGSTS.E [R132+0x20048], desc[UR20][R40.64], !P6 ;  /* 0x2004800028847fae */ /* 0x000fe8000f1a1014 */
[----:B------:R-:W-:Y:S01]  /*f650*/  ISETP.GE.U32.AND P6, PT, R21, 0x7ffffee9, PT ;  /* 0x7ffffee91500780c */ /* 0x000fe20003fc6070 */
[----:B--2---:R-:W-:-:S02]  /*f660*/  VIADD R21, R44, 0xffffff67 ;  /* 0xffffff672c157836 */ /* 0x004fc40000000000 */
[C---:B------:R-:W-:Y:S02]  /*f670*/  IMAD.WIDE R44, R248.reuse, 0x4, R58 ;  /* 0x00000004f82c7825 */ /* 0x040fe400078e023a */
[----:B------:R-:W2:Y:S04]  /*f680*/  LDL.LU.64 R58, [R1+0x540] ;  /* 0x00054000013a7983 */ /* 0x000ea80000300a00 */
[----:B------:R-:W3:Y:S04]  /*f690*/  LDL.LU.64 R60, [R1+0x538] ;  /* 0x00053800013c7983 */ /* 0x000ee80000300a00 */
[----:B------:R-:W4:Y:S04]  /*f6a0*/  LDL.LU.64 R74, [R1+0x530] ;  /* 0x00053000014a7983 */ /* 0x000f280000300a00 */
[----:B------:R-:W4:Y:S04]  /*f6b0*/  LDL.LU.64 R64, [R1+0x528] ;  /* 0x0005280001407983 */ /* 0x000f280000300a00 */
[----:B------:R-:W4:Y:S04]  /*f6c0*/  LDL.LU.64 R66, [R1+0x520] ;  /* 0x0005200001427983 */ /* 0x000f280000300a00 */
[----:B------:R-:W4:Y:S04]  /*f6d0*/  LDL.LU.64 R80, [R1+0x518] ;  /* 0x0005180001507983 */ /* 0x000f280000300a00 */
[----:B------:R-:W4:Y:S04]  /*f6e0*/  LDL.64 R70, [R1+0x510] ;  /* 0x0005100001467983 */ /* 0x000f280000100a00 */
[----:B------:R-:W4:Y:S04]  /*f6f0*/  LDL.64 R72, [R1+0x508] ;  /* 0x0005080001487983 */ /* 0x000f280000100a00 */
[----:B------:R-:W4:Y:S01]  /*f700*/  LDL.LU.64 R90, [R1+0x500] ;  /* 0x00050000015a7983 */ /* 0x000f220000300a00 */
[----:B------:R-:W-:-:S02]  /*f710*/  IMAD.WIDE R42, R248, 0x4, R48 ;  /* 0x00000004f82a7825 */ /* 0x000fc400078e0230 */
[----:B------:R-:W1:Y:S01]  /*f720*/  LDC R48, c[0x0][0x3a0] ;  /* 0x0000e800ff307b82 */ /* 0x000e620000000800 */
[----:B------:R-:W4:Y:S04]  /*f730*/  LDL.LU.64 R76, [R1+0x4f8] ;  /* 0x0004f800014c7983 */ /* 0x000f280000300a00 */
[----:B------:R-:W-:Y:S03]  /*f740*/  LDGSTS.E [R132+0x2004c], desc[UR20][R42.64], !P1 ;  /* 0x2004c0002a847fae */ /* 0x000fe6000c9a1014 */
[----:B------:R-:W1:Y:S01]  /*f750*/  LDC R49, c[0x0][0x3a0] ;  /* 0x0000e800ff317b82 */ /* 0x000e620000000800 */
[----:B------:R-:W-:Y:S01]  /*f760*/  ISETP.GE.U32.AND P1, PT, R21, 0x7ffffee8, PT ;  /* 0x7ffffee81500780c */ /* 0x000fe20003f26070 */
[----:B------:R-:W-:Y:S01]  /*f770*/  VIADD R21, R46, 0xffffff66 ;  /* 0xffffff662e157836 */ /* 0x000fe20000000000 */
[----:B------:R-:W-:Y:S01]  /*f780*/  LDGSTS.E [R132+0x20050], desc[UR20][R44.64], !P3 ;  /* 0x200500002c847fae */ /* 0x000fe2000d9a1014 */
[----:B------:R-:W-:-:S03]  /*f790*/  IMAD.WIDE R46, R248, 0x4, R56 ;  /* 0x00000004f82e7825 */ /* 0x000fc600078e0238 */
[----:B------:R-:W-:Y:S01]  /*f7a0*/  ISETP.GE.U32.AND P3, PT, R21, 0x7ffffee7, PT ;  /* 0x7ffffee71500780c */ /* 0x000fe20003f66070 */
[----:B-1----:R-:W-:Y:S01]  /*f7b0*/  VIADD R21, R50, 0xffffff65 ;  /* 0xffffff6532157836 */ /* 0x002fe20000000000 */
[----:B------:R-:W1:Y:S01]  /*f7c0*/  LDC R56, c[0x0][0x3a0] ;  /* 0x0000e800ff387b82 */ /* 0x000e620000000800 */
[----:B------:R-:W-:Y:S01]  /*f7d0*/  LDGSTS.E [R132+0x20054], desc[UR20][R46.64], !P2 ;  /* 0x200540002e847fae */ /* 0x000fe2000d1a1014 */
[----:B------:R-:W-:Y:S02]  /*f7e0*/  IMAD.WIDE R50, R248, 0x4, R62 ;  /* 0x00000004f8327825 */ /* 0x000fe400078e023e */
[----:B------:R-:W-:Y:S01]  /*f7f0*/  ISETP.GE.U32.AND P2, PT, R21, 0x7ffffee6, PT ;  /* 0x7ffffee61500780c */ /* 0x000fe20003f46070 */
[----:B------:R-:W4:Y:S01]  /*f800*/  LDL.LU.64 R78, [R1+0x4f0] ;  /* 0x0004f000014e7983 */ /* 0x000f220000300a00 */
[----:B------:R-:W-:Y:S02]  /*f810*/  VIADD R21, R48, 0xffffff64 ;  /* 0xffffff6430157836 */ /* 0x000fe40000000000 */
[----:B------:R-:W2:Y:S01]  /*f820*/  LDC R62, c[0x0][0x3a0] ;  /* 0x0000e800ff3e7b82 */ /* 0x000ea20000000800 */
[----:B------:R-:W-:Y:S02]  /*f830*/  LDGSTS.E [R132+0x20058], desc[UR20][R50.64], !P4 ;  /* 0x2005800032847fae */ /* 0x000fe4000e1a1014 */
[----:B------:R-:W-:Y:S01]  /*f840*/  ISETP.GE.U32.AND P4, PT, R21, 0x7ffffee5, PT ;  /* 0x7ffffee51500780c */ /* 0x000fe20003f86070 */
[C---:B------:R-:W-:Y:S01]  /*f850*/  IMAD.WIDE R52, R248.reuse, 0x4, R52 ;  /* 0x00000004f8347825 */ /* 0x040fe200078e0234 */
[----:B------:R-:W4:Y:S03]  /*f860*/  LDL.LU.64 R84, [R1+0x4e8] ;  /* 0x0004e80001547983 */ /* 0x000f260000300a00 */
[----:B------:R-:W1:Y:S01]  /*f870*/  LDC R48, c[0x0][0x3a0] ;  /* 0x0000e800ff307b82 */ /* 0x000e620000000800 */
[----:B------:R-:W-:Y:S01]  /*f880*/  IADD3 R21, PT, PT, R49, -0x9d, RZ ;  /* 0xffffff6331157810 */ /* 0x000fe20007ffe0ff */
[----:B------:R-:W-:Y:S01]  /*f890*/  LDGSTS.E [R132+0x2005c], desc[UR20][R52.64], !P6 ;  /* 0x2005c00034847fae */ /* 0x000fe2000f1a1014 */
[----:B------:R-:W-:-:S03]  /*f8a0*/  IMAD.WIDE R54, R248, 0x4, R54 ;  /* 0x00000004f8367825 */ /* 0x000fc600078e0236 */
[----:B------:R-:W4:Y:S02]  /*f8b0*/  LDL.LU.64 R86, [R1+0x4e0] ;  /* 0x0004e00001567983 */ /* 0x000f240000300a00 */
[----:B------:R-:W1:Y:S01]  /*f8c0*/  LDC R49, c[0x0][0x3a0] ;  /* 0x0000e800ff317b82 */ /* 0x000e620000000800 */
[----:B------:R-:W-:Y:S01]  /*f8d0*/  ISETP.GE.U32.AND P6, PT, R21, 0x7ffffee4, PT ;  /* 0x7ffffee41500780c */ /* 0x000fe20003fc6070 */
[----:B-1----:R-:W-:Y:S01]  /*f8e0*/  VIADD R21, R56, 0xffffff62 ;  /* 0xffffff6238157836 */ /* 0x002fe20000000000 */
[----:B------:R-:W-:Y:S01]  /*f8f0*/  LDGSTS.E [R132+0x20060], desc[UR20][R54.64], !P1 ;  /* 0x2006000036847fae */ /* 0x000fe2000c9a1014 */
[----:B------:R-:W-:-:S03]  /*f900*/  IMAD.WIDE R56, R248, 0x4, R68 ;  /* 0x00000004f8387825 */ /* 0x000fc600078e0244 */
[----:B------:R-:W-:Y:S01]  /*f910*/  ISETP.GE.U32.AND P1, PT, R21, 0x7ffffee3, PT ;  /* 0x7ffffee31500780c */ /* 0x000fe20003f26070 */
[----:B------:R-:W1:Y:S01]  /*f920*/  LDC R68, c[0x0][0x3a0] ;  /* 0x0000e800ff447b82 */ /* 0x000e620000000800 */
[----:B------:R-:W-:Y:S04]  /*f930*/  LDGSTS.E [R132+0x20064], desc[UR20][R56.64], !P3 ;  /* 0x2006400038847fae */ /* 0x000fe8000d9a1014 */
[----:B------:R-:W4:Y:S01]  /*f940*/  LDL.LU.64 R88, [R1+0x4d8] ;  /* 0x0004d80001587983 */ /* 0x000f220000300a00 */
[----:B------:R-:W-:Y:S02]  /*f950*/  VIADD R21, R48, 0xffffff61 ;  /* 0xffffff6130157836 */ /* 0x000fe40000000000 */
[----:B------:R-:W1:Y:S03]  /*f960*/  LDC R48, c[0x0][0x3a0] ;  /* 0x0000e800ff307b82 */ /* 0x000e660000000800 */
[----:B------:R-:W-:Y:S01]  /*f970*/  ISETP.GE.U32.AND P3, PT, R21, 0x7ffffee2, PT ;  /* 0x7ffffee21500780c */ /* 0x000fe20003f66070 */
[----:B------:R-:W-:-:S04]  /*f980*/  VIADD R21, R49, 0xffffff60 ;  /* 0xffffff6031157836 */ /* 0x000fc80000000000 */
[----:B------:R-:W1:Y:S01]  /*f990*/  LDC R49, c[0x0][0x3a0] ;  /* 0x0000e800ff317b82 */ /* 0x000e620000000800 */
[----:B--2---:R-:W-:-:S04]  /*f9a0*/  IMAD.WIDE R58, R248, 0x4, R58 ;  /* 0x00000004f83a7825 */ /* 0x004fc800078e023a */
[----:B---3--:R-:W-:Y:S01]  /*f9b0*/  IMAD.WIDE R60, R248, 0x4, R60 ;  /* 0x00000004f83c7825 */ /* 0x008fe200078e023c */
[----:B------:R-:W-:Y:S01]  /*f9c0*/  LDGSTS.E [R132+0x20068], desc[UR20][R58.64], !P2 ;  /* 0x200680003a847fae */ /* 0x000fe2000d1a1014 */
[----:B------:R-:W-:Y:S02]  /*f9d0*/  ISETP.GE.U32.AND P2, PT, R21, 0x7ffffee1, PT ;  /* 0x7ffffee11500780c */ /* 0x000fe40003f46070 */
[----:B------:R-:W-:Y:S01]  /*f9e0*/  VIADD R21, R62, 0xffffff5f ;  /* 0xffffff5f3e157836 */ /* 0x000fe20000000000 */
[----:B------:R-:W-:Y:S01]  /*f9f0*/  LDGSTS.E [R132+0x2006c], desc[UR20][R60.64], !P4 ;  /* 0x2006c0003c847fae */ /* 0x000fe2000e1a1014 */
[----:B----4-:R-:W-:Y:S02]  /*fa00*/  IMAD.WIDE R62, R248, 0x4, R74 ;  /* 0x00000004f83e7825 */ /* 0x010fe400078e024a */
[----:B------:R-:W2:Y:S01]  /*fa10*/  LDC R74, c[0x0][0x3a0] ;  /* 0x0000e800ff4a7b82 */ /* 0x000ea20000000800 */
[----:B------:R-:W-:Y:S01]  /*fa20*/  ISETP.GE.U32.AND P4, PT, R21, 0x7ffffee0, PT ;  /* 0x7ffffee01500780c */ /* 0x000fe20003f86070 */
[----:B-1----:R-:W-:Y:S01]  /*fa30*/  VIADD R21, R48, 0xffffff5e ;  /* 0xffffff5e30157836 */ /* 0x002fe20000000000 */
[----:B------:R-:W-:Y:S05]  /*fa40*/  LDGSTS.E [R132+0x20070], desc[UR20][R62.64], !P6 ;  /* 0x200700003e847fae */ /* 0x000fea000f1a1014 */
[----:B------:R-:W1:Y:S01]  /*fa50*/  LDC R48, c[0x0][0x3a0] ;  /* 0x0000e800ff307b82 */ /* 0x000e620000000800 */
[----:B------:R-:W-:Y:S01]  /*fa60*/  ISETP.GE.U32.AND P6, PT, R21, 0x7ffffedf, PT ;  /* 0x7ffffedf1500780c */ /* 0x000fe20003fc6070 */
[----:B------:R-:W-:-:S06]  /*fa70*/  VIADD R21, R49, 0xffffff5d ;  /* 0xffffff5d31157836 */ /* 0x000fcc0000000000 */
[----:B------:R-:W3:Y:S01]  /*fa80*/  LDC R49, c[0x0][0x3a0] ;  /* 0x0000e800ff317b82 */ /* 0x000ee20000000800 */
[----:B------:R-:W-:-:S04]  /*fa90*/  IMAD.WIDE R64, R248, 0x4, R64 ;  /* 0x00000004f8407825 */ /* 0x000fc800078e0240 */
[----:B------:R-:W-:Y:S01]  /*faa0*/  IMAD.WIDE R66, R248, 0x4, R66 ;  /* 0x00000004f8427825 */ /* 0x000fe200078e0242 */
[----:B------:R-:W-:Y:S01]  /*fab0*/  LDGSTS.E [R132+0x20074], desc[UR20][R64.64], !P1 ;  /* 0x2007400040847fae */ /* 0x000fe2000c9a1014 */
[----:B------:R-:W-:Y:S02]  /*fac0*/  ISETP.GE.U32.AND P1, PT, R21, 0x7ffffede, PT ;  /* 0x7ffffede1500780c */ /* 0x000fe40003f26070 */
[----:B------:R-:W-:Y:S01]  /*fad0*/  VIADD R21, R68, 0xffffff5c ;  /* 0xffffff5c44157836 */ /* 0x000fe20000000000 */
[----:B------:R-:W-:Y:S01]  /*fae0*/  LDGSTS.E [R132+0x20078], desc[UR20][R66.64], !P3 ;  /* 0x2007800042847fae */ /* 0x000fe2000d9a1014 */
[----:B------:R-:W-:Y:S02]  /*faf0*/  IMAD.WIDE R68, R248, 0x4, R80 ;  /* 0x00000004f8447825 */ /* 0x000fe400078e0250 */
[----:B------:R-:W4:Y:S01]  /*fb00*/  LDC R80, c[0x0][0x3a0] ;  /* 0x0000e800ff507b82 */ /* 0x000f220000000800 */
[----:B------:R-:W-:Y:S01]  /*fb10*/  ISETP.GE.U32.AND P3, PT, R21, 0x7ffffedd, PT ;  /* 0x7ffffedd1500780c */ /* 0x000fe20003f66070 */
[----:B-1----:R-:W-:Y:S01]  /*fb20*/  VIADD R21, R48, 0xffffff5b ;  /* 0xffffff5b30157836 */ /* 0x002fe20000000000 */
[----:B------:R-:W-:Y:S01]  /*fb30*/  LDGSTS.E [R132+0x2007c], desc[UR20][R68.64], !P2 ;  /* 0x2007c00044847fae */ /* 0x000fe2000d1a1014 */
[----:B------:R-:W-:-:S03]  /*fb40*/  IMAD.WIDE R70, R248, 0x4, R70 ;  /* 0x00000004f8467825 */ /* 0x000fc600078e0246 */
[----:B------:R-:W-:Y:S01]  /*fb50*/  ISETP.GE.U32.AND P2, PT, R21, 0x7ffffedc, PT ;  /* 0x7ffffedc1500780c */ /* 0x000fe20003f46070 */
[----:B------:R-:W1:Y:S01]  /*fb60*/  LDC R48, c[0x0][0x3a0] ;  /* 0x0000e800ff307b82 */ /* 0x000e620000000800 */
[----:B------:R-:W-:Y:S01]  /*fb70*/  LDGSTS.E [R132+0x20080], desc[UR20][R70.64], !P4 ;  /* 0x2008000046847fae */ /* 0x000fe2000e1a1014 */
[----:B---3--:R-:W-:-:S05]  /*fb80*/  VIADD R21, R49, 0xffffff5a ;  /* 0xffffff5a31157836 */ /* 0x008fca0000000000 */
[----:B------:R-:W-:Y:S01]  /*fb90*/  ISETP.GE.U32.AND P4, PT, R21, 0x7ffffedb, PT ;  /* 0x7ffffedb1500780c */ /* 0x000fe20003f86070 */
[----:B------:R-:W3:Y:S01]  /*fba0*/  LDC R49, c[0x0][0x3a0] ;  /* 0x0000e800ff317b82 */ /* 0x000ee20000000800 */
[----:B--2---:R-:W-:Y:S01]  /*fbb0*/  IADD3 R21, PT, PT, R74, -0xa7, RZ ;  /* 0xffffff594a157810 */ /* 0x004fe20007ffe0ff */
[C---:B------:R-:W-:Y:S02]  /*fbc0*/  IMAD.WIDE R74, R248.reuse, 0x4, R90 ;  /* 0x00000004f84a7825 */ /* 0x040fe400078e025a */
[----:B------:R-:W2:Y:S04]  /*fbd0*/  LDL.LU.64 R90, [R1+0x4d0] ;  /* 0x0004d000015a7983 */ /* 0x000ea80000300a00 */
[----:B------:R-:W2:Y:S01]  /*fbe0*/  LDL.LU.64 R92, [R1+0x4c8] ;  /* 0x0004c800015c7983 */ /* 0x000ea20000300a00 */
[----:B------:R-:W-:Y:S01]  /*fbf0*/  IMAD.WIDE R72, R248, 0x4, R72 ;  /* 0x00000004f8487825 */ /* 0x000fe200078e0248 */
[----:B------:R-:W1:Y:S02]  /*fc00*/  LDC R81, c[0x0][0x3a0] ;  /* 0x0000e800ff517b82 */ /* 0x000e640000000800 */
[----:B------:R-:W2:Y:S04]  /*fc10*/  LDL.LU.64 R94, [R1+0x4c0] ;  /* 0x0004c000015e7983 */ /* 0x000ea80000300a00 */
[----:B------:R-:W2:Y:S04]  /*fc20*/  LDL.LU.64 R96, [R1+0x4b8] ;  /* 0x0004b80001607983 */ /* 0x000ea80000300a00 */
[----:B------:R-:W2:Y:S04]  /*fc30*/  LDL.LU.64 R98, [R1+0x4b0] ;  /* 0x0004b00001627983 */ /* 0x000ea80000300a00 */
[----:B------:R-:W2:Y:S04]  /*fc40*/  LDL.64 R100, [R1+0x4a8] ;  /* 0x0004a80001647983 */ /* 0x000ea80000100a00 */
[----:B------:R-:W2:Y:S04]  /*fc50*/  LDL.64 R102, [R1+0x4a0] ;  /* 0x0004a00001667983 */ /* 0x000ea80000100a00 */
[----:B------:R-:W2:Y:S04]  /*fc60*/  LDL.64 R104, [R1+0x498] ;  /* 0x0004980001687983 */ /* 0x000ea80000100a00 */
[----:B------:R-:W2:Y:S04]  /*fc70*/  LDL.LU.64 R106, [R1+0x490] ;  /* 0x00049000016a7983 */ /* 0x000ea80000300a00 */
[----:B------:R-:W2:Y:S04]  /*fc80*/  LDL.LU.64 R108, [R1+0x488] ;  /* 0x00048800016c7983 */ /* 0x000ea80000300a00 */
        /* <DEDUP_REMOVED lines=8> */
[----:B------:R-:W-:Y:S01]  /*fd10*/  LDGSTS.E [R132+0x20084], desc[UR20][R72.64], !P6 ;  /* 0x2008400048847fae */ /* 0x000fe2000f1a1014 */
[----:B------:R-:W-:Y:S01]  /*fd20*/  ISETP.GE.U32.AND P6, PT, R21, 0x7ffffeda, PT ;  /* 0x7ffffeda1500780c */ /* 0x000fe20003fc6070 */
[----:B-1----:R-:W-:-:S02]  /*fd30*/  VIADD R21, R48, 0xffffff58 ;  /* 0xffffff5830157836 */ /* 0x002fc40000000000 */
[----:B------:R-:W1:Y:S01]  /*fd40*/  LDC R48, c[0x0][0x3a0] ;  /* 0x0000e800ff307b82 */ /* 0x000e620000000800 */
[----:B------:R-:W-:Y:S02]  /*fd50*/  LDGSTS.E [R132+0x20088], desc[UR20][R74.64], !P1 ;  /* 0x200880004a847fae */ /* 0x000fe4000c9a1014 */
[----:B------:R-:W-:Y:S01]  /*fd60*/  ISETP.GE.U32.AND P1, PT, R21, 0x7ffffed9, PT ;  /* 0x7ffffed91500780c */ /* 0x000fe20003f26070 */
[----:B---3--:R-:W-:-:S04]  /*fd70*/  VIADD R21, R49, 0xffffff57 ;  /* 0xffffff5731157836 */ /* 0x008fc80000000000 */
[----:B------:R-:W3:Y:S01]  /*fd80*/  LDC R49, c[0x0][0x3a0] ;  /* 0x0000e800ff317b82 */ /* 0x000ee20000000800 */
[----:B------:R-:W-:-:S04]  /*fd90*/  IMAD.WIDE R76, R248, 0x4, R76 ;  /* 0x00000004f84c7825 */ /* 0x000fc800078e024c */
[----:B------:R-:W-:Y:S01]  /*fda0*/  IMAD.WIDE R78, R248, 0x4, R78 ;  /* 0x00000004f84e7825 */ /* 0x000fe200078e024e */
[----:B------:R-:W-:Y:S01]  /*fdb0*/  LDGSTS.E [R132+0x2008c], desc[UR20][R76.64], !P3 ;  /* 0x2008c0004c847fae */ /* 0x000fe2000d9a1014 */
[----:B------:R-:W-:Y:S02]  /*fdc0*/  ISETP.GE.U32.AND P3, PT, R21, 0x7ffffed8, PT ;  /* 0x7ffffed81500780c */ /* 0x000fe40003f66070 */
[----:B----4-:R-:W-:Y:S01]  /*fdd0*/  VIADD R21, R80, 0xffffff56 ;  /* 0xffffff5650157836 */ /* 0x010fe20000000000 */
[----:B------:R-:W-:Y:S01]  /*fde0*/  LDGSTS.E [R132+0x20090], desc[UR20][R78.64], !P2 ;  /* 0x200900004e847fae */ /* 0x000fe2000d1a1014 */
[----:B------:R-:W4:Y:S01]  /*fdf0*/  LDC R80, c[0x0][0x3a0] ;  /* 0x0000e800ff507b82 */ /* 0x000f220000000800 */
[----:B------:R-:W-:Y:S02]  /*fe00*/  IMAD.WIDE R84, R248, 0x4, R84 ;  /* 0x00000004f8547825 */ /* 0x000fe400078e0254 */
[----:B------:R-:W-:Y:S02]  /*fe10*/  ISETP.GE.U32.AND P2, PT, R21, 0x7ffffed7, PT ;  /* 0x7ffffed71500780c */ /* 0x000fe40003f46070 */
[----:B-1----:R-:W-:Y:S01]  /*fe20*/  VIADD R21, R48, 0xffffff55 ;  /* 0xffffff5530157836 */ /* 0x002fe20000000000 */
[----:B------:R-:W-:Y:S02]  /*fe30*/  LDGSTS.E [R132+0x20094], desc[UR20][R84.64], !P4 ;  /* 0x2009400054847fae */ /* 0x000fe4000e1a1014 */
[----:B------:R-:W1:Y:S02]  /*fe40*/  LDC R48, c[0x0][0x3a0] ;  /* 0x0000e800ff307b82 */ /* 0x000e640000000800 */
[----:B------:R-:W-:Y:S01]  /*fe50*/  ISETP.GE.U32.AND P4, PT, R21, 0x7ffffed6, PT ;  /* 0x7ffffed61500780c */ /* 0x000fe20003f86070 */
[----:B---3--:R-:W-:-:S05]  /*fe60*/  VIADD R21, R49, 0xffffff54 ;  /* 0xffffff5431157836 */ /* 0x008fca0000000000 */
[----:B------:R-:W3:Y:S01]  /*fe70*/  LDC R49, c[0x0][0x3a0] ;  /* 0x0000e800ff317b82 */ /* 0x000ee20000000800 */
[----:B------:R-:W-:-:S04]  /*fe80*/  IMAD.WIDE R86, R248, 0x4, R86 ;  /* 0x00000004f8567825 */ /* 0x000fc800078e0256 */
[----:B------:R-:W-:Y:S01]  /*fe90*/  IMAD.WIDE R88, R248, 0x4, R88 ;  /* 0x00000004f8587825 */ /* 0x000fe200078e0258 */
[----:B------:R-:W-:Y:S01]  /*fea0*/  LDGSTS.E [R132+0x20098], desc[UR20][R86.64], !P6 ;  /* 0x2009800056847fae */ /* 0x000fe2000f1a1014 */
[----:B------:R-:W-:Y:S02]  /*feb0*/  ISETP.GE.U32.AND P6, PT, R21, 0x7ffffed5, PT ;  /* 0x7ffffed51500780c */ /* 0x000fe40003fc6070 */
[----:B----4-:R-:W-:Y:S01]  /*fec0*/  VIADD R21, R80, 0xffffff53 ;  /* 0xffffff5350157836 */ /* 0x010fe20000000000 */
[----:B------:R-:W-:Y:S01]  /*fed0*/  LDGSTS.E [R132+0x2009c], desc[UR20][R88.64], !P1 ;  /* 0x2009c00058847fae */ /* 0x000fe2000c9a1014 */
[----:B------:R-:W4:Y:S03]  /*fee0*/  LDC R80, c[0x0][0x3a0] ;  /* 0x0000e800ff507b82 */ /* 0x000f260000000800 */
[----:B------:R-:W-:Y:S01]  /*fef0*/  ISETP.GE.U32.AND P1, PT, R21, 0x7ffffed4, PT ;  /* 0x7ffffed41500780c */ /* 0x000fe20003f26070 */
[----:B-1----:R-:W-:-:S04]  /*ff00*/  VIADD R21, R48, 0xffffff52 ;  /* 0xffffff5230157836 */ /* 0x002fc80000000000 */
[----:B------:R-:W1:Y:S01]  /*ff10*/  LDC R48, c[0x0][0x3a0] ;  /* 0x0000e800ff307b82 */ /* 0x000e620000000800 */
[C---:B--2---:R-:W-:Y:S02]  /*ff20*/  IMAD.WIDE R120, R248.reuse, 0x4, R116 ;  /* 0x00000004f8787825 */ /* 0x044fe400078e0274 */
[----:B------:R-:W2:Y:S02]  /*ff30*/  LDL.LU.64 R116, [R1+0x440] ;  /* 0x0004400001747983 */ /* 0x000ea40000300a00 */
[C---:B------:R-:W-:Y:S02]  /*ff40*/  IMAD.WIDE R122, R248.reuse, 0x4, R114 ;  /* 0x00000004f87a7825 */ /* 0x040fe400078e0272 */
[----:B------:R-:W2:Y:S02]  /*ff50*/  LDL.LU.64 R114, [R1+0x438] ;  /* 0x0004380001727983 */ /* 0x000ea40000300a00 */
[----:B------:R-:W-:Y:S02]  /*ff60*/  IMAD.WIDE R90, R248, 0x4, R90 ;  /* 0x00000004f85a7825 */ /* 0x000fe400078e025a */
[----:B------:R-:W2:Y:S04]  /*ff70*/  LDL.LU.64 R136, [R1+0x430] ;  /* 0x0004300001887983 */ /* 0x000ea80000300a00 */
[----:B------:R-:W-:Y:S01]  /*ff80*/  LDGSTS.E [R132+0x200a0], desc[UR20][R90.64], !P3 ;  /* 0x200a00005a847fae */ /* 0x000fe2000d9a1014 */
[----:B------:R-:W-:Y:S01]  /*ff90*/  ISETP.GE.U32.AND P3, PT, R21, 0x7ffffed3, PT ;  /* 0x7ffffed31500780c */ /* 0x000fe20003f66070 */
[----:B---3--:R-:W-:-:S02]  /*ffa0*/  VIADD R21, R49, 0xffffff51 ;  /* 0xffffff5131157836 */ /* 0x008fc40000000000 */
        /* <DEDUP_REMOVED lines=10> */
[----:B-1----:R-:W-:Y:S01]  /*10050*/  IADD3 R21, PT, PT, R48, -0xb1, RZ ;  /* 0xffffff4f30157810 */ /* 0x002fe20007ffe0ff */
[----:B------:R-:W-:Y:S02]  /*10060*/  LDGSTS.E [R132+0x200ac], desc[UR20][R96.64], !P6 ;  /* 0x200ac00060847fae */ /* 0x000fe4000f1a1014 */
[----:B------:R-:W1:Y:S01]  /*10070*/  LDC R48, c[0x0][0x3a0] ;  /* 0x0000e800ff307b82 */ /* 0x000e620000000800 */
[----:B------:R-:W-:Y:S01]  /*10080*/  ISETP.GE.U32.AND P6, PT, R21, 0x7ffffed0, PT ;  /* 0x7ffffed01500780c */ /* 0x000fe20003fc6070 */
[----:B---3--:R-:W-:-:S06]  /*10090*/  VIADD R21, R49, 0xffffff4e ;  /* 0xffffff4e31157836 */ /* 0x008fcc0000000000 */
        /* <DEDUP_REMOVED lines=37> */
[----:B------:R-:W-:Y:S01]  /*102f0*/  IMAD.WIDE R126, R248, 0x4, R118 ;  /* 0x00000004f87e7825 */ /* 0x000fe200078e0276 */
[----:B------:R-:W4:Y:S02]  /*10300*/  LDC R80, c[0x0][0x3a0] ;  /* 0x0000e800ff507b82 */ /* 0x000f240000000800 */
[----:B------:R-:W-:Y:S01]  /*10310*/  ISETP.GE.U32.AND P2, PT, R21, 0x7ffffec8, PT ;  /* 0x7ffffec81500780c */ /* 0x000fe20003f46070 */
[----:B------:R-:W4:Y:S01]  /*10320*/  LDL.LU.64 R118, [R1+0x428] ;  /* 0x0004280001767983 */ /* 0x000f220000300a00 */
[----:B-1----:R-:W-:-:S03]  /*10330*/  VIADD R21, R48, 0xffffff46 ;  /* 0xffffff4630157836 */ /* 0x002fc60000000000 */
[----:B------:R-:W-:Y:S01]  /*10340*/  LDGSTS.E [R132+0x200d0], desc[UR20][R120.64], !P4 ;  /* 0x200d000078847fae */ /* 0x000fe2000e1a1014 */
[----:B------:R-:W-:Y:S01]  /*10350*/  IMAD.WIDE R124, R248, 0x4, R124 ;  /* 0x00000004f87c7825 */ /* 0x000fe200078e027c */
[----:B------:R-:W-:Y:S01]  /*10360*/  ISETP.GE.U32.AND P4, PT, R21, 0x7ffffec7, PT ;  /* 0x7ffffec71500780c */ /* 0x000fe20003f86070 */
[----:B------:R-:W1:Y:S01]  /*10370*/  LDC R48, c[0x0][0x3a0] ;  /* 0x0000e800ff307b82 */ /* 0x000e620000000800 */
[----:B------:R-:W4:Y:S01]  /*10380*/  LDL.LU.64 R214, [R1+0x420] ;  /* 0x0004200001d67983 */ /* 0x000f220000300a00 */
[----:B---3--:R-:W-:-:S03]  /*10390*/  IADD3 R21, PT, PT, R49, -0xbb, RZ ;  /* 0xffffff4531157810 */ /* 0x008fc60007ffe0ff */
[----:B------:R-:W-:Y:S01]  /*103a0*/  LDGSTS.E [R132+0x200d4], desc[UR20][R122.64], !P6 ;  /* 0x200d40007a847fae */ /* 0x000fe2000f1a1014 */
[----:B------:R-:W-:Y:S01]  /*103b0*/  ISETP.GE.U32.AND P6, PT, R21, 0x7ffffec6, PT ;  /* 0x7ffffec61500780c */ /* 0x000fe20003fc6070 */
[C---:B------:R-:W-:Y:S01]  /*103c0*/  IMAD.WIDE R128, R248.reuse, 0x4, R128 ;  /* 0x00000004f8807825 */ /* 0x040fe200078e0280 */
[----:B------:R-:W3:Y:S01]  /*103d0*/  LDC R49, c[0x0][0x3a0] ;  /* 0x0000e800ff317b82 */ /* 0x000ee20000000800 */
[----:B------:R-:W4:Y:S02]  /*103e0*/  LDL.LU.64 R230, [R1+0x418] ;  /* 0x0004180001e67983 */ /* 0x000f240000300a00 */
[C---:B------:R-:W-:Y:S02]  /*103f0*/  IMAD.WIDE R130, R248.reuse, 0x4, R130 ;  /* 0x00000004f8827825 */ /* 0x040fe400078e0282 */
[----:B------:R-:W-:Y:S04]  /*10400*/  LDGSTS.E [R132+0x200d8], desc[UR20][R124.64], !P1 ;  /* 0x200d80007c847fae */ /* 0x000fe8000c9a1014 */
[----:B------:R-:W-:Y:S04]  /*10410*/  LDGSTS.E [R132+0x200dc], desc[UR20][R126.64], !P3 ;  /* 0x200dc0007e847fae */ /* 0x000fe8000d9a1014 */
[----:B------:R-:W-:Y:S04]  /*10420*/  LDGSTS.E [R132+0x200e0], desc[UR20][R128.64], !P2 ;  /* 0x200e000080847fae */ /* 0x000fe8000d1a1014 */
[----:B------:R-:W-:Y:S01]  /*10430*/  LDGSTS.E [R132+0x200e4], desc[UR20][R130.64], !P4 ;  /* 0x200e400082847fae */ /* 0x000fe2000e1a1014 */
[----:B--2---:R-:W-:-:S05]  /*10440*/  IMAD.WIDE R2, R248, 0x4, R116 ;  /* 0x00000004f8027825 */ /* 0x004fca00078e0274 */
[----:B------:R2:W-:Y:S04]  /*10450*/  STL.64 [R1+0x440], R2 ;  /* 0x0004400201007387 */ /* 0x0005e80000100a00 */
[----:B------:R-:W4:Y:S04]  /*10460*/  LDL.LU.64 R116, [R1+0x410] ;  /* 0x0004100001747983 */ /* 0x000f280000300a00 */
[----:B------:R2:W-:Y:S02]  /*10470*/  LDGSTS.E [R132+0x200e8], desc[UR20][R2.64], !P6 ;  /* 0x200e800002847fae */ /* 0x0005e4000f1a1014 */
[----:B--2---:R-:W-:-:S05]  /*10480*/  IMAD.WIDE R2, R248, 0x4, R114 ;  /* 0x00000004f8027825 */ /* 0x004fca00078e0272 */
[----:B------:R2:W-:Y:S04]  /*10490*/  STL.64 [R1+0x438], R2 ;  /* 0x0004380201007387 */ /* 0x0005e80000100a00 */
[----:B------:R-:W4:Y:S02]  /*104a0*/  LDL.LU.64 R114, [R1+0x408] ;  /* 0x0004080001727983 */ /* 0x000f240000300a00 */
[----:B----4-:R-:W-:Y:S02]  /*104b0*/  VIADD R21, R80, 0xffffff44 ;  /* 0xffffff4450157836 */ /* 0x010fe40000000000 */
[----:B------:R-:W4:Y:S03]  /*104c0*/  LDC R80, c[0x0][0x3a0] ;  /* 0x0000e800ff507b82 */ /* 0x000f260000000800 */
[----:B------:R-:W-:Y:S01]  /*104d0*/  ISETP.GE.U32.AND P1, PT, R21, 0x7ffffec5, PT ;  /* 0x7ffffec51500780c */ /* 0x000fe20003f26070 */
[----:B-1----:R-:W-:-:S04]  /*104e0*/  VIADD R21, R48, 0xffffff43 ;  /* 0xffffff4330157836 */ /* 0x002fc80000000000 */
[----:B------:R-:W1:Y:S01]  /*104f0*/  LDC R48, c[0x0][0x3a0] ;  /* 0x0000e800ff307b82 */ /* 0x000e620000000800 */
[----:B------:R-:W-:Y:S01]  /*10500*/  ISETP.GE.U32.AND P3, PT, R21, 0x7ffffec4, PT ;  /* 0x7ffffec41500780c */ /* 0x000fe20003f66070 */
[----:B---3--:R-:W-:-:S06]  /*10510*/  VIADD R21, R49, 0xffffff42 ;  /* 0xffffff4231157836 */ /* 0x008fcc0000000000 */
[----:B------:R-:W3:Y:S01]  /*10520*/  LDC R49, c[0x0][0x3a0] ;  /* 0x0000e800ff317b82 */ /* 0x000ee20000000800 */
[----:B------:R-:W-:Y:S01]  /*10530*/  ISETP.GE.U32.AND P2, PT, R21, 0x7ffffec3, PT ;  /* 0x7ffffec31500780c */ /* 0x000fe20003f46070 */
[----:B------:R2:W-:Y:S01]  /*10540*/  LDGSTS.E [R132+0x200ec], desc[UR20][R2.64], !P1 ;  /* 0x200ec00002847fae */ /* 0x0005e2000c9a1014 */
[----:B----4-:R-:W-:-:S05]  /*10550*/  VIADD R21, R80, 0xffffff41 ;  /* 0xffffff4150157836 */ /* 0x010fca0000000000 */
[----:B------:R-:W4:Y:S01]  /*10560*/  LDC R80, c[0x0][0x3a0] ;  /* 0x0000e800ff507b82 */ /* 0x000f220000000800 */
[----:B--2---:R-:W-:Y:S01]  /*10570*/  IMAD.WIDE R2, R248, 0x4, R136 ;  /* 0x00000004f8027825 */ /* 0x004fe200078e0288 */
[----:B------:R-:W-:-:S03]  /*10580*/  ISETP.GE.U32.AND P4, PT, R21, 0x7ffffec2, PT ;  /* 0x7ffffec21500780c */ /* 0x000fc60003f86070 */
[----:B-1----:R-:W-:Y:S01]  /*10590*/  VIADD R21, R48, 0xffffff40 ;  /* 0xffffff4030157836 */ /* 0x002fe20000000000 */
[----:B------:R1:W-:Y:S02]  /*105a0*/  STL.64 [R1+0x430], R2 ;  /* 0x0004300201007387 */ /* 0x0003e40000100a00 */
[----:B------:R-:W2:Y:S02]  /*105b0*/  LDC R48, c[0x0][0x3a0] ;  /* 0x0000e800ff307b82 */ /* 0x000ea40000000800 */
[----:B------:R1:W-:Y:S04]  /*105c0*/  LDGSTS.E [R132+0x200f0], desc[UR20][R2.64], !P3 ;  /* 0x200f000002847fae */ /* 0x0003e8000d9a1014 */
[----:B------:R-:W2:Y:S01]  /*105d0*/  LDL.LU.64 R136, [R1+0x400] ;  /* 0x0004000001887983 */ /* 0x000ea20000300a00 */
[----:B------:R-:W-:Y:S01]  /*105e0*/  ISETP.GE.U32.AND P6, PT, R21, 0x7ffffec1, PT ;  /* 0x7ffffec11500780c */ /* 0x000fe20003fc6070 */
[----:B---3--:R-:W-:-:S02]  /*105f0*/  VIADD R21, R49, 0xffffff3f ;  /* 0xffffff3f31157836 */ /* 0x008fc40000000000 */
[----:B------:R-:W3:Y:S03]  /*10600*/  LDC R49, c[0x0][0x3a0] ;  /* 0x0000e800ff317b82 */ /* 0x000ee60000000800 */
[----:B------:R-:W-:Y:S01]  /*10610*/  ISETP.GE.U32.AND P1, PT, R21, 0x7ffffec0, PT ;  /* 0x7ffffec01500780c */ /* 0x000fe20003f26070 */
[----:B-1----:R-:W-:-:S05]  /*10620*/  IMAD.WIDE R2, R248, 0x4, R118 ;  /* 0x00000004f8027825 */ /* 0x002fca00078e0276 */
[----:B------:R1:W-:Y:S04]  /*10630*/  STL.64 [R1+0x428], R2 ;  /* 0x0004280201007387 */ /* 0x0003e80000100a00 */
[----:B------:R1:W-:Y:S04]  /*10640*/  LDGSTS.E [R132+0x200f4], desc[UR20][R2.64], !P2 ;  /* 0x200f400002847fae */ /* 0x0003e8000d1a1014 */
[----:B------:R-:W2:Y:S01]  /*10650*/  LDL.LU.64 R118, [R1+0x3f8] ;  /* 0x0003f80001767983 */ /* 0x000ea20000300a00 */
        /* <DEDUP_REMOVED lines=10> */
[----:B------:R-:W2:Y:S04]  /*10700*/  LDL.LU.64 R116, [R1+0x3e0] ;  /* 0x0003e00001747983 */ /* 0x000ea80000300a00 */
[----:B------:R1:W-:Y:S02]  /*10710*/  LDGSTS.E [R132+0x20100], desc[UR20][R2.64], !P1 ;  /* 0x2010000002847fae */ /* 0x0003e4000c9a1014 */
[----:B-1----:R-:W-:-:S05]  /*10720*/  IMAD.WIDE R2, R248, 0x4, R114 ;  /* 0x00000004f8027825 */ /* 0x002fca00078e0272 */
[----:B------:R1:W-:Y:S04]  /*10730*/  STL.64 [R1+0x408], R2 ;  /* 0x0004080201007387 */ /* 0x0003e80000100a00 */
[----:B------:R-:W2:Y:S01]  /*10740*/  LDL.LU.64 R114, [R1+0x3d8] ;  /* 0x0003d80001727983 */ /* 0x000ea20000300a00 */
[----:B----4-:R-:W-:Y:S02]  /*10750*/  VIADD R21, R80, 0xffffff3e ;  /* 0xffffff3e50157836 */ /* 0x010fe40000000000 */
[----:B------:R-:W4:Y:S03]  /*10760*/  LDC R80, c[0x0][0x3a0] ;  /* 0x0000e800ff507b82 */ /* 0x000f260000000800 */
[----:B------:R-:W-:Y:S01]  /*10770*/  ISETP.GE.U32.AND P3, PT, R21, 0x7ffffebf, PT ;  /* 0x7ffffebf1500780c */ /* 0x000fe20003f66070 */
[----:B--2---:R-:W-:-:S04]  /*10780*/  VIADD R21, R48, 0xffffff3d ;  /* 0xffffff3d30157836 */ /* 0x004fc80000000000 */
[----:B------:R-:W2:Y:S01]  /*10790*/  LDC R48, c[0x0][0x3a0] ;  /* 0x0000e800ff307b82 */ /* 0x000ea20000000800 */
[----:B------:R-:W-:Y:S01]  /*107a0*/  ISETP.GE.U32.AND P2, PT, R21, 0x7ffffebe, PT ;  /* 0x7ffffebe1500780c */ /* 0x000fe20003f46070 */
[----:B---3--:R-:W-:-:S06]  /*107b0*/  VIADD R21, R49, 0xffffff3c ;  /* 0xffffff3c31157836 */ /* 0x008fcc0000000000 */
[----:B------:R-:W3:Y:S01]  /*107c0*/  LDC R49, c[0x0][0x3a0] ;  /* 0x0000e800ff317b82 */ /* 0x000ee20000000800 */
[----:B------:R-:W-:Y:S01]  /*107d0*/  ISETP.GE.U32.AND P4, PT, R21, 0x7ffffebd, PT ;  /* 0x7ffffebd1500780c */ /* 0x000fe20003f86070 */
[----:B------:R1:W-:Y:S01]  /*107e0*/  LDGSTS.E [R132+0x20104], desc[UR20][R2.64], !P3 ;  /* 0x2010400002847fae */ /* 0x0003e2000d9a1014 */
[----:B----4-:R-:W-:-:S05]  /*107f0*/  IADD3 R21, PT, PT, R80, -0xc5, RZ ;  /* 0xffffff3b50157810 */ /* 0x010fca0007ffe0ff */
[----:B------:R-:W4:Y:S01]  /*10800*/  LDC R80, c[0x0][0x3a0] ;  /* 0x0000e800ff507b82 */ /* 0x000f220000000800 */
[----:B------:R-:W-:Y:S01]  /*10810*/  ISETP.GE.U32.AND P6, PT, R21, 0x7ffffebc, PT ;  /* 0x7ffffebc1500780c */ /* 0x000fe20003fc6070 */
[----:B-1----:R-:W-:-:S04]  /*10820*/  IMAD.WIDE R2, R248, 0x4, R136 ;  /* 0x00000004f8027825 */ /* 0x002fc800078e0288 */
[----:B--2---:R-:W-:Y:S01]  /*10830*/  VIADD R21, R48, 0xffffff3a ;  /* 0xffffff3a30157836 */ /* 0x004fe20000000000 */
[----:B------:R1:W-:Y:S01]  /*10840*/  STL.64 [R1+0x400], R2 ;  /* 0x0004000201007387 */ /* 0x0003e20000100a00 */
[----:B------:R-:W2:Y:S03]  /*10850*/  LDC R48, c[0x0][0x3a0] ;  /* 0x0000e800ff307b82 */ /* 0x000ea60000000800 */
        /* <DEDUP_REMOVED lines=35> */
[----:B----4-:R-:W-:-:S05]  /*10a90*/  VIADD R21, R80, 0xffffff35 ;  /* 0xffffff3550157836 */ /* 0x010fca0000000000 */
[----:B------:R-:W4:Y:S01]  /*10aa0*/  LDC R80, c[0x0][0x3a0] ;  /* 0x0000e800ff507b82 */ /* 0x000f220000000800 */
[----:B------:R-:W-:Y:S01]  /*10ab0*/  ISETP.GE.U32.AND P1, PT, R21, 0x7ffffeb6, PT ;  /* 0x7ffffeb61500780c */ /* 0x000fe20003f26070 */
[----:B--2---:R-:W-:-:S06]  /*10ac0*/  VIADD R21, R48, 0xffffff34 ;  /* 0xffffff3430157836 */ /* 0x004fcc0000000000 */
[----:B------:R-:W2:Y:S01]  /*10ad0*/  LDC R48, c[0x0][0x3a0] ;  /* 0x0000e800ff307b82 */ /* 0x000ea20000000800 */
[----:B-1----:R-:W-:-:S05]  /*10ae0*/  IMAD.WIDE R2, R248, 0x4, R136 ;  /* 0x00000004f8027825 */ /* 0x002fca00078e0288 */
[----:B------:R1:W-:Y:S04]  /*10af0*/  STL.64 [R1+0x3d0], R2 ;  /* 0x0003d00201007387 */ /* 0x0003e80000100a00 */
        /* <DEDUP_REMOVED lines=27> */
[----:B------:R-:W-:-:S02]  /*10cb0*/  ISETP.GE.U32.AND P4, PT, R21, 0x7ffffeb3, PT ;  /* 0x7ffffeb31500780c */ /* 0x000fc40003f86070 */
[----:B--2---:R-:W-:-:S03]  /*10cc0*/  IADD3 R21, PT, PT, R48, -0xcf, RZ ;  /* 0xffffff3130157810 */ /* 0x004fc60007ffe0ff */
        /* <DEDUP_REMOVED lines=14> */
[----:B------:R-:W2:Y:S01]  /*10db0*/  LDL.64 R136, [R1+0x370] ;  /* 0x0003700001887983 */ /* 0x000ea20000100a00 */
        /* <DEDUP_REMOVED lines=42> */
[----:B------:R-:W-:Y:S02]  /*11060*/  ISETP.GE.U32.AND P4, PT, R21, 0x7ffffea9, PT ;  /* 0x7ffffea91500780c */ /* 0x000fe40003f86070 */
[----:B---3--:R-:W-:-:S02]  /*11070*/  IADD3 R21, PT, PT, R49, -0xd9, RZ ;  /* 0xffffff2731157810 */ /* 0x008fc40007ffe0ff */
[----:B------:R-:W3:Y:S02]  /*11080*/  LDC R49, c[0x0][0x3a0] ;  /* 0x0000e800ff317b82 */ /* 0x000ee40000000800 */
        /* <DEDUP_REMOVED lines=12> */
[----:B------:R-:W2:Y:S01]  /*11150*/  LDL.64 R230, [R1+0x328] ;  /* 0x0003280001e67983 */ /* 0x000ea20000100a00 */
        /* <DEDUP_REMOVED lines=22> */
[----:B------:R-:W-:Y:S01]  /*112c0*/  ISETP.GE.U32.AND P6, PT, R21, 0x7ffffea3, PT ;  /* 0x7ffffea31500780c */ /* 0x000fe20003fc6070 */
[----:B-1----:R-:W-:-:S05]  /*112d0*/  IMAD.WIDE R2, R248, 0x4, R136 ;  /* 0x00000004f8027825 */ /* 0x002fca00078e0288 */
[----:B------:R1:W-:Y:S04]  /*112e0*/  STL.64 [R1+0x340], R2 ;  /* 0x0003400201007387 */ /* 0x0003e80000100a00 */
[----:B------:R1:W-:Y:S04]  /*112f0*/  LDGSTS.E [R132+0x20168], desc[UR20][R2.64], !P3 ;  /* 0x2016800002847fae */ /* 0x0003e8000d9a1014 */
[----:B------:R-:W2:Y:S01]  /*11300*/  LDL.LU.64 R136, [R1+0x310] ;  /* 0x0003100001887983 */ /* 0x000ea20000300a00 */
[----:B---3--:R-:W-:Y:S02]  /*11310*/  VIADD R21, R49, 0xffffff21 ;  /* 0xffffff2131157836 */ /* 0x008fe40000000000 */
        /* <DEDUP_REMOVED lines=20> */
[----:B------:R-:W2:Y:S01]  /*11460*/  LDL.64 R114, [R1+0x2e8] ;  /* 0x0002e80001727983 */ /* 0x000ea20000100a00 */
        /* <DEDUP_REMOVED lines=19> */
[----:B------:R-:W4:Y:S01]  /*115a0*/  LDL.64 R136, [R1+0x2e0] ;  /* 0x0002e00001887983 */ /* 0x000f220000100a00 */
[----:B---3--:R-:W-:Y:S02]  /*115b0*/  VIADD R21, R49, 0xffffff1b ;  /* 0xffffff1b31157836 */ /* 0x008fe40000000000 */
[----:B------:R-:W3:Y:S03]  /*115c0*/  LDC R49, c[0x0][0x3a0] ;  /* 0x0000e800ff317b82 */ /* 0x000ee60000000800 */
[----:B------:R-:W-:Y:S01]  /*115d0*/  ISETP.GE.U32.AND P3, PT, R21, 0x7ffffe9c, PT ;  /* 0x7ffffe9c1500780c */ /* 0x000fe20003f66070 */
[----:B-1----:R-:W-:-:S05]  /*115e0*/  IMAD.WIDE R2, R248, 0x4, R118 ;  /* 0x00000004f8027825 */ /* 0x002fca00078e0276 */
[----:B------:R1:W-:Y:S04]  /*115f0*/  STL.64 [R1+0x308], R2 ;  /* 0x0003080201007387 */ /* 0x0003e80000100a00 */
[----:B------:R1:W-:Y:S04]  /*11600*/  LDGSTS.E [R132+0x20184], desc[UR20][R2.64], !P4 ;  /* 0x2018400002847fae */ /* 0x0003e8000e1a1014 */
[----:B------:R-:W4:Y:S01]  /*11610*/  LDL.LU.64 R118, [R1+0x2d8] ;  /* 0x0002d80001767983 */ /* 0x000f220000300a00 */
[----:B-1----:R-:W-:-:S05]  /*11620*/  IMAD.WIDE R2, R248, 0x4, R214 ;  /* 0x00000004f8027825 */ /* 0x002fca00078e02d6 */
[----:B------:R1:W-:Y:S04]  /*11630*/  STL.64 [R1+0x300], R2 ;  /* 0x0003000201007387 */ /* 0x0003e80000100a00 */
[----:B------:R1:W-:Y:S04]  /*11640*/  LDGSTS.E [R132+0x20188], desc[UR20][R2.64], !P6 ;  /* 0x2018800002847fae */ /* 0x0003e8000f1a1014 */
[----:B------:R-:W4:Y:S01]  /*11650*/  LDL.LU.64 R214, [R1+0x2d0] ;  /* 0x0002d00001d67983 */ /* 0x000f220000300a00 */
[----:B-1----:R-:W-:-:S05]  /*11660*/  IMAD.WIDE R2, R248, 0x4, R230 ;  /* 0x00000004f8027825 */ /* 0x002fca00078e02e6 */
[----:B------:R1:W-:Y:S04]  /*11670*/  STL.64 [R1+0x2f8], R2 ;  /* 0x0002f80201007387 */ /* 0x0003e80000100a00 */
[----:B------:R1:W-:Y:S02]  /*11680*/  LDGSTS.E [R132+0x2018c], desc[UR20][R2.64], !P1 ;  /* 0x2018c00002847fae */ /* 0x0003e4000c9a1014 */
[C---:B-1----:R-:W-:Y:S02]  /*11690*/  IMAD.WIDE R2, R248.reuse, 0x4, R116 ;  /* 0x00000004f8027825 */ /* 0x042fe400078e0274 */
[----:B------:R-:W4:Y:S04]  /*116a0*/  LDL.LU.64 R116, [R1+0x2c8] ;  /* 0x0002c80001747983 */ /* 0x000f280000300a00 */
[----:B------:R1:W-:Y:S04]  /*116b0*/  STL.64 [R1+0x2f0], R2 ;  /* 0x0002f00201007387 */ /* 0x0003e80000100a00 */
[----:B------:R1:W-:Y:S02]  /*116c0*/  LDGSTS.E [R132+0x20190], desc[UR20][R2.64], !P3 ;  /* 0x2019000002847fae */ /* 0x0003e4000d9a1014 */
[----:B-1----:R-:W-:-:S02]  /*116d0*/  IMAD.WIDE R2, R248, 0x4, R114 ;  /* 0x00000004f8027825 */ /* 0x002fc400078e0272 */
[----:B------:R-:W4:Y:S02]  /*116e0*/  LDL.LU.64 R114, [R1+0x2c0] ;  /* 0x0002c00001727983 */ /* 0x000f240000300a00 */
[----:B------:R-:W-:Y:S02]  /*116f0*/  VIADD R21, R81, 0xffffff1a ;  /* 0xffffff1a51157836 */ /* 0x000fe40000000000 */
[----:B------:R-:W1:Y:S03]  /*11700*/  LDC R81, c[0x0][0x3a0] ;  /* 0x0000e800ff517b82 */ /* 0x000e660000000800 */
[----:B------:R-:W-:Y:S01]  /*11710*/  ISETP.GE.U32.AND P2, PT, R21, 0x7ffffe9b, PT ;  /* 0x7ffffe9b1500780c */ /* 0x000fe20003f46070 */
[----:B--2---:R-:W-:Y:S01]  /*11720*/  VIADD R21, R48, 0xffffff19 ;  /* 0xffffff1930157836 */ /* 0x004fe20000000000 */
[----:B------:R2:W-:Y:S03]  /*11730*/  STL.64 [R1+0x470], R2 ;  /* 0x0004700201007387 */ /* 0x0005e60000100a00 */
[----:B------:R-:W2:Y:S01]  /*11740*/  LDC R48, c[0x0][0x3a0] ;  /* 0x0000e800ff307b82 */ /* 0x000ea20000000800 */
[----:B------:R-:W-:Y:S01]  /*11750*/  ISETP.GE.U32.AND P4, PT, R21, 0x7ffffe9a, PT ;  /* 0x7ffffe9a1500780c */ /* 0x000fe20003f86070 */
[----:B----4-:R-:W-:Y:S01]  /*11760*/  VIADD R21, R80, 0xffffff18 ;  /* 0xffffff1850157836 */ /* 0x010fe20000000000 */
[----:B------:R-:W4:Y:S04]  /*11770*/  LDL.LU.64 R230, [R1+0x2b8] ;  /* 0x0002b80001e67983 */ /* 0x000f280000300a00 */
[----:B------:R-:W-:Y:S01]  /*11780*/  ISETP.GE.U32.AND P6, PT, R21, 0x7ffffe99, PT ;  /* 0x7ffffe991500780c */ /* 0x000fe20003fc6070 */
[----:B------:R2:W-:Y:S01]  /*11790*/  LDGSTS.E [R132+0x20194], desc[UR20][R2.64], !P2 ;  /* 0x2019400002847fae */ /* 0x0005e2000d1a1014 */
[----:B------:R-:W2:Y:S01]  /*117a0*/  LDC R80, c[0x0][0x3a0] ;  /* 0x0000e800ff507b82 */ /* 0x000ea20000000800 */
[----:B-1----:R-:W-:-:S07]  /*117b0*/  VIADD R21, R81, 0xffffff17 ;  /* 0xffffff1751157836 */ /* 0x002fce0000000000 */
[----:B------:R-:W1:Y:S01]  /*117c0*/  LDC R81, c[0x0][0x3a0] ;  /* 0x0000e800ff517b82 */ /* 0x000e620000000800 */
[----:B------:R-:W-:Y:S01]  /*117d0*/  ISETP.GE.U32.AND P1, PT, R21, 0x7ffffe98, PT ;  /* 0x7ffffe981500780c */ /* 0x000fe20003f26070 */
[----:B---3--:R-:W-:-:S06]  /*117e0*/  VIADD R21, R49, 0xffffff16 ;  /* 0xffffff1631157836 */ /* 0x008fcc0000000000 */
[----:B------:R-:W3:Y:S01]  /*117f0*/  LDC R49, c[0x0][0x3a0] ;  /* 0x0000e800ff317b82 */ /* 0x000ee20000000800 */
[----:B------:R-:W-:Y:S01]  /*11800*/  ISETP.GE.U32.AND P3, PT, R21, 0x7ffffe97, PT ;  /* 0x7ffffe971500780c */ /* 0x000fe20003f66070 */
[C---:B--2---:R-:W-:Y:S02]  /*11810*/  IMAD.WIDE R2, R248.reuse, 0x4, R136 ;  /* 0x00000004f8027825 */ /* 0x044fe400078e0288 */
[----:B------:R-:W2:Y:S04]  /*11820*/  LDL.LU.64 R136, [R1+0x2b0] ;  /* 0x0002b00001887983 */ /* 0x000ea80000300a00 */
[----:B------:R1:W-:Y:S04]  /*11830*/  STL.64 [R1+0x478], R2 ;  /* 0x0004780201007387 */ /* 0x0003e80000100a00 */
[----:B------:R1:W-:Y:S02]  /*11840*/  LDGSTS.E [R132+0x20198], desc[UR20][R2.64], !P4 ;  /* 0x2019800002847fae */ /* 0x0003e4000e1a1014 */
        /* <DEDUP_REMOVED lines=15> */
[----:B------:R-:W-:Y:S02]  /*11940*/  VIADD R21, R48, 0xffffff15 ;  /* 0xffffff1530157836 */ /* 0x000fe40000000000 */
[----:B------:R-:W1:Y:S03]  /*11950*/  LDC R48, c[0x0][0x3a0] ;  /* 0x0000e800ff307b82 */ /* 0x000e660000000800 */
[----:B------:R-:W-:Y:S01]  /*11960*/  ISETP.GE.U32.AND P2, PT, R21, 0x7ffffe96, PT ;  /* 0x7ffffe961500780c */ /* 0x000fe20003f46070 */
[----:B------:R-:W-:-:S04]  /*11970*/  VIADD R21, R82, 0xffffff14 ;  /* 0xffffff1452157836 */ /* 0x000fc80000000000 */
[----:B------:R-:W2:Y:S01]  /*11980*/  LDC R82, c[0x0][0x3a0] ;  /* 0x0000e800ff527b82 */ /* 0x000ea20000000800 */
[----:B------:R-:W-:Y:S02]  /*11990*/  ISETP.GE.U32.AND P4, PT, R21, 0x7ffffe95, PT ;  /* 0x7ffffe951500780c */ /* 0x000fe40003f86070 */
[----:B------:R-:W-:-:S04]  /*119a0*/  IADD3 R21, PT, PT, R81, -0xed, RZ ;  /* 0xffffff1351157810 */ /* 0x000fc80007ffe0ff */
[----:B------:R-:W-:Y:S01]  /*119b0*/  ISETP.GE.U32.AND P6, PT, R21, 0x7ffffe94, PT ;  /* 0x7ffffe941500780c */ /* 0x000fe20003fc6070 */
[----:B------:R-:W-:Y:S01]  /*119c0*/  VIADD R21, R80, 0xffffff12 ;  /* 0xffffff1250157836 */ /* 0x000fe20000000000 */
[----:B------:R4:W-:Y:S01]  /*119d0*/  LDGSTS.E [R132+0x201a8], desc[UR20][R2.64], !P2 ;  /* 0x201a800002847fae */ /* 0x0009e2000d1a1014 */
[----:B------:R-:W2:Y:S03]  /*119e0*/  LDC R81, c[0x0][0x3a0] ;  /* 0x0000e800ff517b82 */ /* 0x000ea60000000800 */
[----:B------:R-:W-:Y:S01]  /*119f0*/  ISETP.GE.U32.AND P1, PT, R21, 0x7ffffe93, PT ;  /* 0x7ffffe931500780c */ /* 0x000fe20003f26070 */
[----:B---3--:R-:W-:-:S04]  /*11a00*/  VIADD R21, R49, 0xffffff11 ;  /* 0xffffff1131157836 */ /* 0x008fc80000000000 */
[----:B------:R-:W3:Y:S01]  /*11a10*/  LDC R80, c[0x0][0x3a0] ;  /* 0x0000e800ff507b82 */ /* 0x000ee20000000800 */
[----:B----4-:R-:W-:-:S05]  /*11a20*/  IMAD.WIDE R2, R248, 0x4, R230 ;  /* 0x00000004f8027825 */ /* 0x010fca00078e02e6 */
[----:B------:R2:W-:Y:S02]  /*11a30*/  STL.64 [R1+0x2b8], R2 ;  /* 0x0002b80201007387 */ /* 0x0005e40000100a00 */
[----:B------:R-:W4:Y:S02]  /*11a40*/  LDC R49, c[0x0][0x3a0] ;  /* 0x0000e800ff317b82 */ /* 0x000f240000000800 */
[----:B------:R2:W-:Y:S04]  /*11a50*/  LDGSTS.E [R132+0x201ac], desc[UR20][R2.64], !P4 ;  /* 0x201ac00002847fae */ /* 0x0005e8000e1a1014 */
[----:B------:R-:W4:Y:S01]  /*11a60*/  LDL.LU.64 R230, [R1+0x288] ;  /* 0x0002880001e67983 */ /* 0x000f220000300a00 */
[----:B------:R-:W-:Y:S01]  /*11a70*/  ISETP.GE.U32.AND P3, PT, R21, 0x7ffffe92, PT ;  /* 0x7ffffe921500780c */ /* 0x000fe20003f66070 */
[----:B-1----:R-:W-:-:S02]  /*11a80*/  VIADD R21, R48, 0xffffff10 ;  /* 0xffffff1030157836 */ /* 0x002fc40000000000 */
[----:B------:R-:W1:Y:S01]  /*11a90*/  LDC R48, c[0x0][0x3a0] ;  /* 0x0000e800ff307b82 */ /* 0x000e620000000800 */
[----:B--2---:R-:W-:-:S05]  /*11aa0*/  IMAD.WIDE R2, R248, 0x4, R136 ;  /* 0x00000004f8027825 */ /* 0x004fca00078e0288 */
[----:B------:R2:W-:Y:S04]  /*11ab0*/  STL.64 [R1+0x2b0], R2 ;  /* 0x0002b00201007387 */ /* 0x0005e80000100a00 */
[----:B------:R2:W-:Y:S04]  /*11ac0*/  LDGSTS.E [R132+0x201b0], desc[UR20][R2.64], !P6 ;  /* 0x201b000002847fae */ /* 0x0005e8000f1a1014 */
[----:B------:R-:W4:Y:S01]  /*11ad0*/  LDL.LU.64 R136, [R1+0x280] ;  /* 0x0002800001887983 */ /* 0x000f220000300a00 */
[----:B------:R-:W-:Y:S01]  /*11ae0*/  ISETP.GE.U32.AND P2, PT, R21, 0x7ffffe91, PT ;  /* 0x7ffffe911500780c */ /* 0x000fe20003f46070 */
[----:B--2---:R-:W-:-:S05]  /*11af0*/  IMAD.WIDE R2, R248, 0x4, R118 ;  /* 0x00000004f8027825 */ /* 0x004fca00078e0276 */
[----:B------:R2:W-:Y:S04]  /*11b00*/  STL.64 [R1+0x2a8], R2 ;  /* 0x0002a80201007387 */ /* 0x0005e80000100a00 */
[----:B------:R2:W-:Y:S04]  /*11b10*/  LDGSTS.E [R132+0x201b4], desc[UR20][R2.64], !P1 ;  /* 0x201b400002847fae */ /* 0x0005e8000c9a1014 */
[----:B------:R-:W4:Y:S01]  /*11b20*/  LDL.LU.64 R118, [R1+0x278] ;  /* 0x0002780001767983 */ /* 0x000f220000300a00 */
[----:B--2---:R-:W-:-:S05]  /*11b30*/  IMAD.WIDE R2, R248, 0x4, R214 ;  /* 0x00000004f8027825 */ /* 0x004fca00078e02d6 */
[----:B------:R2:W-:Y:S04]  /*11b40*/  STL.64 [R1+0x488], R2 ;  /* 0x0004880201007387 */ /* 0x0005e80000100a00 */
[----:B------:R2:W-:Y:S04]  /*11b50*/  LDGSTS.E [R132+0x201b8], desc[UR20][R2.64], !P3 ;  /* 0x201b800002847fae */ /* 0x0005e8000d9a1014 */
[----:B------:R-:W4:Y:S01]  /*11b60*/  LDL.LU.64 R214, [R1+0x270] ;  /* 0x0002700001d67983 */ /* 0x000f220000300a00 */
[----:B--2---:R-:W-:-:S05]  /*11b70*/  IMAD.WIDE R2, R248, 0x4, R116 ;  /* 0x00000004f8027825 */ /* 0x004fca00078e0274 */
[----:B------:R2:W-:Y:S04]  /*11b80*/  STL.64 [R1+0x490], R2 ;  /* 0x0004900201007387 */ /* 0x0005e80000100a00 */
[----:B------:R-:W4:Y:S04]  /*11b90*/  LDL.LU.64 R116, [R1+0x268] ;  /* 0x0002680001747983 */ /* 0x000f280000300a00 */
[----:B------:R2:W-:Y:S02]  /*11ba0*/  LDGSTS.E [R132+0x201bc], desc[UR20][R2.64], !P2 ;  /* 0x201bc00002847fae */ /* 0x0005e4000d1a1014 */
[----:B--2---:R-:W-:-:S05]  /*11bb0*/  IMAD.WIDE R2, R248, 0x4, R114 ;  /* 0x00000004f8027825 */ /* 0x004fca00078e0272 */
[----:B------:R2:W-:Y:S04]  /*11bc0*/  STL.64 [R1+0x4c0], R2 ;  /* 0x0004c00201007387 */ /* 0x0005e80000100a00 */
[----:B------:R-:W4:Y:S01]  /*11bd0*/  LDL.LU.64 R114, [R1+0x260] ;  /* 0x0002600001727983 */ /* 0x000f220000300a00 */
[----:B------:R-:W-:-:S05]  /*11be0*/  VIADD R21, R82, 0xffffff0f ;  /* 0xffffff0f52157836 */ /* 0x000fca0000000000 */
[----:B------:R-:W-:Y:S01]  /*11bf0*/  ISETP.GE.U32.AND P4, PT, R21, 0x7ffffe90, PT ;  /* 0x7ffffe901500780c */ /* 0x000fe20003f86070 */
[----:B------:R-:W-:Y:S02]  /*11c00*/  VIADD R21, R81, 0xffffff0e ;  /* 0xffffff0e51157836 */ /* 0x000fe40000000000 */
[----:B------:R-:W4:Y:S03]  /*11c10*/  LDC R81, c[0x0][0x3a0] ;  /* 0x0000e800ff517b82 */ /* 0x000f260000000800 */
[----:B------:R-:W-:Y:S01]  /*11c20*/  ISETP.GE.U32.AND P6, PT, R21, 0x7ffffe8f, PT ;  /* 0x7ffffe8f1500780c */ /* 0x000fe20003fc6070 */
[----:B---3--:R-:W-:-:S04]  /*11c30*/  VIADD R21, R80, 0xffffff0d ;  /* 0xffffff0d50157836 */ /* 0x008fc80000000000 */
[----:B------:R-:W3:Y:S01]  /*11c40*/  LDC R80, c[0x0][0x3a0] ;  /* 0x0000e800ff507b82 */ /* 0x000ee20000000800 */
[----:B------:R-:W-:Y:S01]  /*11c50*/  ISETP.GE.U32.AND P1, PT, R21, 0x7ffffe8e, PT ;  /* 0x7ffffe8e1500780c */ /* 0x000fe20003f26070 */
[----:B----4-:R-:W-:Y:S01]  /*11c60*/  VIADD R21, R49, 0xffffff0c ;  /* 0xffffff0c31157836 */ /* 0x010fe20000000000 */
[----:B------:R2:W-:Y:S04]  /*11c70*/  LDGSTS.E [R132+0x201c0], desc[UR20][R2.64], !P4 ;  /* 0x201c000002847fae */ /* 0x0005e8000e1a1014 */
[----:B------:R-:W-:Y:S01]  /*11c80*/  ISETP.GE.U32.AND P3, PT, R21, 0x7ffffe8d, PT ;  /* 0x7ffffe8d1500780c */ /* 0x000fe20003f66070 */
[----:B-1----:R-:W-:Y:S01]  /*11c90*/  VIADD R21, R48, 0xffffff0b ;  /* 0xffffff0b30157836 */ /* 0x002fe20000000000 */
[----:B------:R-:W1:Y:S01]  /*11ca0*/  LDC R49, c[0x0][0x3a0] ;  /* 0x0000e800ff317b82 */ /* 0x000e620000000800 */
[----:B--2---:R-:W-:-:S07]  /*11cb0*/  IMAD.WIDE R2, R248, 0x4, R230 ;  /* 0x00000004f8027825 */ /* 0x004fce00078e02e6 */
[----:B------:R-:W2:Y:S01]  /*11cc0*/  LDC R48, c[0x0][0x3a0] ;  /* 0x0000e800ff307b82 */ /* 0x000ea20000000800 */
[----:B------:R4:W-:Y:S04]  /*11cd0*/  STL.64 [R1+0x4c8], R2 ;  /* 0x0004c80201007387 */ /* 0x0009e80000100a00 */
[----:B------:R4:W-:Y:S01]  /*11ce0*/  LDGSTS.E [R132+0x201c4], desc[UR20][R2.64], !P6 ;  /* 0x201c400002847fae */ /* 0x0009e2000f1a1014 */
[----:B------:R-:W-:-:S03]  /*11cf0*/  ISETP.GE.U32.AND P2, PT, R21, 0x7ffffe8c, PT ;  /* 0x7ffffe8c1500780c */ /* 0x000fc60003f46070 */
[----:B------:R-:W2:Y:S01]  /*11d00*/  LDL.LU.64 R230, [R1+0x258] ;  /* 0x0002580001e67983 */ /* 0x000ea20000300a00 */
[----:B---3--:R-:W-:Y:S02]  /*11d10*/  VIADD R21, R80, 0xffffff0a ;  /* 0xffffff0a50157836 */ /* 0x008fe40000000000 */
[----:B------:R-:W3:Y:S01]  /*11d20*/  LDC R80, c[0x0][0x3a0] ;  /* 0x0000e800ff507b82 */ /* 0x000ee20000000800 */
[----:B----4-:R-:W-:-:S05]  /*11d30*/  IMAD.WIDE R2, R248, 0x4, R136 ;  /* 0x00000004f8027825 */ /* 0x010fca00078e0288 */
[----:B------:R4:W-:Y:S04]  /*11d40*/  STL.64 [R1+0x280], R2 ;  /* 0x0002800201007387 */ /* 0x0009e80000100a00 */
[----:B------:R4:W-:Y:S04]  /*11d50*/  LDGSTS.E [R132+0x201c8], desc[UR20][R2.64], !P1 ;  /* 0x201c800002847fae */ /* 0x0009e8000c9a1014 */
[----:B------:R-:W2:Y:S01]  /*11d60*/  LDL.LU.64 R136, [R1+0x250] ;  /* 0x0002500001887983 */ /* 0x000ea20000300a00 */
[----:B------:R-:W-:Y:S01]  /*11d70*/  ISETP.GE.U32.AND P4, PT, R21, 0x7ffffe8b, PT ;  /* 0x7ffffe8b1500780c */ /* 0x000fe20003f86070 */
[----:B----4-:R-:W-:-:S05]  /*11d80*/  IMAD.WIDE R2, R248, 0x4, R118 ;  /* 0x00000004f8027825 */ /* 0x010fca00078e0276 */
[----:B------:R4:W-:Y:S04]  /*11d90*/  STL.64 [R1+0x278], R2 ;  /* 0x0002780201007387 */ /* 0x0009e80000100a00 */
[----:B------:R4:W-:Y:S04]  /*11da0*/  LDGSTS.E [R132+0x201cc], desc[UR20][R2.64], !P3 ;  /* 0x201cc00002847fae */ /* 0x0009e8000d9a1014 */
[----:B------:R-:W2:Y:S01]  /*11db0*/  LDL.LU.64 R118, [R1+0x248] ;  /* 0x0002480001767983 */ /* 0x000ea20000300a00 */
[----:B----4-:R-:W-:-:S05]  /*11dc0*/  IMAD.WIDE R2, R248, 0x4, R214 ;  /* 0x00000004f8027825 */ /* 0x010fca00078e02d6 */
[----:B------:R4:W-:Y:S04]  /*11dd0*/  STL.64 [R1+0x270], R2 ;  /* 0x0002700201007387 */ /* 0x0009e80000100a00 */
[----:B------:R4:W-:Y:S02]  /*11de0*/  LDGSTS.E [R132+0x201d0], desc[UR20][R2.64], !P2 ;  /* 0x201d000002847fae */ /* 0x0009e4000d1a1014 */
[----:B----4-:R-:W-:-:S05]  /*11df0*/  IMAD.WIDE R2, R248, 0x4, R116 ;  /* 0x00000004f8027825 */ /* 0x010fca00078e0274 */
[----:B------:R4:W-:Y:S04]  /*11e00*/  STL.64 [R1+0x268], R2 ;  /* 0x0002680201007387 */ /* 0x0009e80000100a00 */
[----:B------:R-:W2:Y:S04]  /*11e10*/  LDL.LU.64 R116, [R1+0x240] ;  /* 0x0002400001747983 */ /* 0x000ea80000300a00 */
[----:B------:R4:W-:Y:S02]  /*11e20*/  LDGSTS.E [R132+0x201d4], desc[UR20][R2.64], !P4 ;  /* 0x201d400002847fae */ /* 0x0009e4000e1a1014 */
[----:B----4-:R-:W-:-:S02]  /*11e30*/  IMAD.WIDE R2, R248, 0x4, R114 ;  /* 0x00000004f8027825 */ /* 0x010fc400078e0272 */
[----:B------:R-:W4:Y:S01]  /*11e40*/  LDL.LU.64 R114, [R1+0x238] ;  /* 0x0002380001727983 */ /* 0x000f220000300a00 */
[----:B------:R-:W-:Y:S02]  /*11e50*/  IADD3 R21, PT, PT, R81, -0xf7, RZ ;  /* 0xffffff0951157810 */ /* 0x000fe40007ffe0ff */
[----:B------:R-:W2:Y:S02]  /*11e60*/  LDC R81, c[0x0][0x3a0] ;  /* 0x0000e800ff517b82 */ /* 0x000ea40000000800 */
[----:B------:R-:W-:Y:S01]  /*11e70*/  ISETP.GE.U32.AND P6, PT, R21, 0x7ffffe8a, PT ;  /* 0x7ffffe8a1500780c */ /* 0x000fe20003fc6070 */
[----:B-1----:R-:W-:-:S05]  /*11e80*/  VIADD R21, R49, 0xffffff08 ;  /* 0xffffff0831157836 */ /* 0x002fca0000000000 */
[----:B------:R-:W1:Y:S01]  /*11e90*/  LDC R49, c[0x0][0x3a0] ;  /* 0x0000e800ff317b82 */ /* 0x000e620000000800 */
[----:B------:R-:W-:Y:S01]  /*11ea0*/  ISETP.GE.U32.AND P1, PT, R21, 0x7ffffe89, PT ;  /* 0x7ffffe891500780c */ /* 0x000fe20003f26070 */
[----:B---3--:R-:W-:-:S05]  /*11eb0*/  VIADD R21, R80, 0xffffff07 ;  /* 0xffffff0750157836 */ /* 0x008fca0000000000 */
[----:B------:R-:W-:Y:S01]  /*11ec0*/  ISETP.GE.U32.AND P3, PT, R21, 0x7ffffe88, PT ;  /* 0x7ffffe881500780c */ /* 0x000fe20003f66070 */
[----:B--2---:R-:W-:Y:S01]  /*11ed0*/  VIADD R21, R48, 0xffffff06 ;  /* 0xffffff0630157836 */ /* 0x004fe20000000000 */
[----:B------:R-:W2:Y:S01]  /*11ee0*/  LDC R80, c[0x0][0x3a0] ;  /* 0x0000e800ff507b82 */ /* 0x000ea20000000800 */
[----:B------:R3:W-:Y:S03]  /*11ef0*/  STL.64 [R1+0x260], R2 ;  /* 0x0002600201007387 */ /* 0x0007e60000100a00 */
[----:B------:R-:W-:Y:S01]  /*11f00*/  ISETP.GE.U32.AND P2, PT, R21, 0x7ffffe87, PT ;  /* 0x7ffffe871500780c */ /* 0x000fe20003f46070 */
[----:B------:R3:W-:Y:S03]  /*11f10*/  LDGSTS.E [R132+0x201d8], desc[UR20][R2.64], !P6 ;  /* 0x201d800002847fae */ /* 0x0007e6000f1a1014 */
[----:B------:R-:W2:Y:S01]  /*11f20*/  LDC R48, c[0x0][0x3a0] ;  /* 0x0000e800ff307b82 */ /* 0x000ea20000000800 */
[----:B-1----:R-:W-:-:S07]  /*11f30*/  VIADD R21, R49, 0xffffff05 ;  /* 0xffffff0531157836 */ /* 0x002fce0000000000 */
[----:B------:R-:W1:Y:S01]  /*11f40*/  LDC R49, c[0x0][0x3a0] ;  /* 0x0000e800ff317b82 */ /* 0x000e620000000800 */
[----:B------:R-:W-:Y:S01]  /*11f50*/  ISETP.GE.U32.AND P4, PT, R21, 0x7ffffe86, PT ;  /* 0x7ffffe861500780c */ /* 0x000fe20003f86070 */
[----:B---3--:R-:W-:-:S05]  /*11f60*/  IMAD.WIDE R2, R248, 0x4, R230 ;  /* 0x00000004f8027825 */ /* 0x008fca00078e02e6 */
[----:B------:R3:W-:Y:S01]  /*11f70*/  STL.64 [R1+0x4d0], R2 ;  /* 0x0004d00201007387 */ /* 0x0007e20000100a00 */
[----:B------:R-:W-:-:S03]  /*11f80*/  VIADD R21, R81, 0xffffff04 ;  /* 0xffffff0451157836 */ /* 0x000fc60000000000 */
[----:B------:R3:W-:Y:S04]  /*11f90*/  LDGSTS.E [R132+0x201dc], desc[UR20][R2.64], !P1 ;  /* 0x201dc00002847fae */ /* 0x0007e8000c9a1014 */
[----:B------:R-:W4:Y:S04]  /*11fa0*/  LDL.LU.64 R212, [R1+0x230] ;  /* 0x0002300001d47983 */ /* 0x000f280000300a00 */
[----:B------:R-:W4:Y:S04]  /*11fb0*/  LDL.LU.64 R228, [R1+0x228] ;  /* 0x0002280001e47983 */ /* 0x000f280000300a00 */
[----:B------:R-:W4:Y:S01]  /*11fc0*/  LDL.LU.64 R250, [R1+0x220] ;  /* 0x0002200001fa7983 */ /* 0x000f220000300a00 */
[----:B------:R-:W-:-:S03]  /*11fd0*/  ISETP.GE.U32.AND P6, PT, R21, 0x7ffffe85, PT ;  /* 0x7ffffe851500780c */ /* 0x000fc60003fc6070 */
[----:B------:R-:W4:Y:S01]  /*11fe0*/  LDL.LU.64 R134, [R1+0x218] ;  /* 0x0002180001867983 */ /* 0x000f220000300a00 */
[----:B---3--:R-:W-:-:S05]  /*11ff0*/  IMAD.WIDE R2, R248, 0x4, R136 ;  /* 0x00000004f8027825 */ /* 0x008fca00078e0288 */
[----:B------:R3:W-:Y:S01]  /*12000*/  STL.64 [R1+0x4d8], R2 ;  /* 0x0004d80201007387 */ /* 0x0007e20000100a00 */
[----:B--2---:R-:W-:Y:S02]  /*12010*/  VIADD R21, R80, 0xffffff03 ;  /* 0xffffff0350157836 */ /* 0x004fe40000000000 */
[----:B------:R-:W2:Y:S01]  /*12020*/  LDC R80, c[0x0][0x3a0] ;  /* 0x0000e800ff507b82 */ /* 0x000ea20000000800 */
[----:B------:R3:W-:Y:S04]  /*12030*/  LDGSTS.E [R132+0x201e0], desc[UR20][R2.64], !P3 ;  /* 0x201e000002847fae */ /* 0x0007e8000d9a1014 */
[----:B------:R-:W4:Y:S01]  /*12040*/  LDL.LU.64 R150, [R1+0x640] ;  /* 0x0006400001967983 */ /* 0x000f220000300a00 */
[----:B------:R-:W-:-:S03]  /*12050*/  ISETP.GE.U32.AND P1, PT, R21, 0x7ffffe84, PT ;  /* 0x7ffffe841500780c */ /* 0x000fc60003f26070 */
[----:B------:R-:W4:Y:S01]  /*12060*/  LDL.LU.64 R166, [R1+0x200] ;  /* 0x0002000001a67983 */ /* 0x000f220000300a00 */
[----:B-1----:R-:W-:-:S03]  /*12070*/  VIADD R21, R49, 0xffffff02 ;  /* 0xffffff0231157836 */ /* 0x002fc60000000000 */
[----:B------:R-:W4:Y:S02]  /*12080*/  LDL.LU.64 R136, [R1+0x1c0] ;  /* 0x0001c00001887983 */ /* 0x000f240000300a00 */
[----:B------:R-:W-:Y:S01]  /*12090*/  ISETP.GE.U32.AND P3, PT, R21, 0x7ffffe83, PT ;  /* 0x7ffffe831500780c */ /* 0x000fe20003f66070 */
[----:B------:R-:W-:Y:S02]  /*120a0*/  VIADD R21, R48, 0xffffff01 ;  /* 0xffffff0130157836 */ /* 0x000fe40000000000 */
[----:B---3--:R-:W-:-:S05]  /*120b0*/  IMAD.WIDE R2, R248, 0x4, R118 ;  /* 0x00000004f8027825 */ /* 0x008fca00078e0276 */
[----:B------:R2:W-:Y:S04]  /*120c0*/  STL.64 [R1+0x4e0], R2 ;  /* 0x0004e00201007387 */ /* 0x0005e80000100a00 */
[----:B------:R-:W3:Y:S04]  /*120d0*/  LDL.LU.64 R230, [R1+0x180] ;  /* 0x0001800001e67983 */ /* 0x000ee80000300a00 */
[----:B------:R-:W3:Y:S04]  /*120e0*/  LDL.LU.64 R214, [R1+0x140] ;  /* 0x0001400001d67983 */ /* 0x000ee80000300a00 */
[----:B------:R-:W3:Y:S04]  /*120f0*/  LDL.LU.64 R198, [R1+0x100] ;  /* 0x0001000001c67983 */ /* 0x000ee80000300a00 */
[----:B------:R-:W3:Y:S04]  /*12100*/  LDL.LU.64 R182, [R1+0xc0] ;  /* 0x0000c00001b67983 */ /* 0x000ee80000300a00 */
[----:B------:R-:W3:Y:S04]  /*12110*/  LDL.LU.64 R118, [R1+0x80] ;  /* 0x0000800001767983 */ /* 0x000ee80000300a00 */
[----:B------:R2:W-:Y:S01]  /*12120*/  LDGSTS.E [R132+0x201e4], desc[UR20][R2.64], !P2 ;  /* 0x201e400002847fae */ /* 0x0005e2000d1a1014 */
[----:B------:R-:W-:-:S03]  /*12130*/  IMAD.WIDE R148, R248, 0x4, R116 ;  /* 0x00000004f8947825 */ /* 0x000fc600078e0274 */
[----:B------:R-:W3:Y:S04]  /*12140*/  LDL.LU.64 R116, [R1+0x40] ;  /* 0x0000400001747983 */ /* 0x000ee80000300a00 */
[----:B------:R-:W-:Y:S01]  /*12150*/  STL.64 [R1+0x4e8], R148 ;  /* 0x0004e89401007387 */ /* 0x000fe20000100a00 */
[----:B----4-:R-:W-:-:S03]  /*12160*/  IMAD.WIDE R48, R248, 0x4, R114 ;  /* 0x00000004f8307825 */ /* 0x010fc600078e0272 */
[----:B------:R-:W-:Y:S04]  /*12170*/  LDGSTS.E [R132+0x201e8], desc[UR20][R148.64], !P4 ;  /* 0x201e800094847fae */ /* 0x000fe8000e1a1014 */
[----:B------:R-:W4:Y:S01]  /*12180*/  LDL.LU.64 R114, [R1] ;  /* 0x0000000001727983 */ /* 0x000f220000300a00 */
[----:B--2---:R-:W-:Y:S01]  /*12190*/  VIADD R2, R80, 0xffffff00 ;  /* 0xffffff0050027836 */ /* 0x004fe20000000000 */
[----:B------:R-:W-:Y:S02]  /*121a0*/  ISETP.GE.U32.AND P2, PT, R21, 0x7ffffe82, PT ;  /* 0x7ffffe821500780c */ /* 0x000fe40003f46070 */
[----:B------:R1:W-:Y:S02]  /*121b0*/  LDGSTS.E [R132+0x201ec], desc[UR20][R48.64], !P6 ;  /* 0x201ec00030847fae */ /* 0x0003e4000f1a1014 */
[----:B------:R-:W-:-:S02]  /*121c0*/  ISETP.GE.U32.AND P6, PT, R2, 0x7ffffe81, PT ;  /* 0x7ffffe810200780c */ /* 0x000fc40003fc6070 */
[----:B------:R-:W-:Y:S01]  /*121d0*/  ISETP.GT.AND P4, PT, R83, 0xff, PT ;  /* 0x000000ff5300780c */ /* 0x000fe20003f84270 */
[----:B------:R1:W-:Y:S01]  /*121e0*/  STL.64 [R1+0x238], R48 ;  /* 0x0002383001007387 */ /* 0x0003e20000100a00 */
[----:B------:R-:W-:Y:S01]  /*121f0*/  SHF.L.U32 R21, R249, 0x7, RZ ;  /* 0x00000007f9157819 */ /* 0x000fe200000006ff */
[----:B------:R-:W-:-:S04]  /*12200*/  IMAD.WIDE R82, R248, 0x4, R212 ;  /* 0x00000004f8527825 */ /* 0x000fc800078e02d4 */
[C---:B------:R-:W-:Y:S01]  /*12210*/  IMAD.WIDE R80, R248.reuse, 0x4, R228 ;  /* 0x00000004f8507825 */ /* 0x040fe200078e02e4 */
[----:B------:R-:W-:Y:S03]  /*12220*/  STL.64 [R1+0x230], R82 ;  /* 0x0002305201007387 */ /* 0x000fe60000100a00 */
[C---:B-1----:R-:W-:Y:S01]  /*12230*/  IMAD.WIDE R48, R248.reuse, 0x4, R250 ;  /* 0x00000004f8307825 */ /* 0x042fe200078e02fa */
[----:B------:R-:W-:Y:S03]  /*12240*/  LDGSTS.E [R132+0x201f0], desc[UR20][R82.64], !P1 ;  /* 0x201f000052847fae */ /* 0x000fe6000c9a1014 */
[----:B------:R-:W-:Y:S01]  /*12250*/  IMAD.WIDE R2, R248, 0x4, R134 ;  /* 0x00000004f8027825 */ /* 0x000fe200078e0286 */
[----:B------:R-:W-:Y:S04]  /*12260*/  STL.64 [R1+0x228], R80 ;  /* 0x0002285001007387 */ /* 0x000fe80000100a00 */
[----:B------:R-:W-:Y:S04]  /*12270*/  LDGSTS.E [R132+0x201f4], desc[UR20][R80.64], !P3 ;  /* 0x201f400050847fae */ /* 0x000fe8000d9a1014 */
[----:B------:R1:W-:Y:S04]  /*12280*/  STL.64 [R1+0x4f8], R48 ;  /* 0x0004f83001007387 */ /* 0x0003e80000100a00 */
[----:B------:R1:W-:Y:S04]  /*12290*/  LDGSTS.E [R132+0x201f8], desc[UR20][R48.64], !P2 ;  /* 0x201f800030847fae */ /* 0x0003e8000d1a1014 */
[----:B------:R2:W-:Y:S04]  /*122a0*/  STL.64 [R1+0x538], R2 ;  /* 0x0005380201007387 */ /* 0x0005e80000100a00 */
[----:B------:R2:W-:Y:S01]  /*122b0*/  LDGSTS.E [R132+0x201fc], desc[UR20][R2.64], !P6 ;  /* 0x201fc00002847fae */ /* 0x0005e2000f1a1014 */
[----:B-1----:R-:W-:-:S04]  /*122c0*/  IMAD.WIDE R48, R21, 0x4, R166 ;  /* 0x0000000415307825 */ /* 0x002fc800078e02a6 */
[----:B------:R-:W-:-:S04]  /*122d0*/  IMAD.WIDE R136, R21, 0x4, R136 ;  /* 0x0000000415887825 */ /* 0x000fc800078e0288 */
[----:B---3--:R-:W-:-:S04]  /*122e0*/  IMAD.WIDE R230, R21, 0x4, R230 ;  /* 0x0000000415e67825 */ /* 0x008fc800078e02e6 */
[----:B------:R-:W-:-:S04]  /*122f0*/  IMAD.WIDE R214, R21, 0x4, R214 ;  /* 0x0000000415d67825 */ /* 0x000fc800078e02d6 */
[----:B------:R-:W-:-:S04]  /*12300*/  IMAD.WIDE R198, R21, 0x4, R198 ;  /* 0x0000000415c67825 */ /* 0x000fc800078e02c6 */
[----:B------:R-:W-:-:S04]  /*12310*/  IMAD.WIDE R182, R21, 0x4, R182 ;  /* 0x0000000415b67825 */ /* 0x000fc800078e02b6 */
[C---:B----4-:R-:W-:Y:S01]  /*12320*/  IMAD.WIDE R242, R21.reuse, 0x4, R114 ;  /* 0x0000000415f27825 */ /* 0x050fe200078e0272 */
[----:B------:R-:W1:Y:S03]  /*12330*/  S2R R83, SR_TID.X ;  /* 0x0000000000537919 */ /* 0x000e660000002100 */
[C---:B--2---:R-:W-:Y:S01]  /*12340*/  IMAD.WIDE R2, R21.reuse, 0x4, R150 ;  /* 0x0000000415027825 */ /* 0x044fe200078e0296 */
[----:B------:R-:W-:Y:S01]  /*12350*/  SEL R20, R20, RZ, P4 ;  /* 0x000000ff14147207 */ /* 0x000fe20002000000 */
[----:B------:R-:W0:Y:S04]  /*12360*/  LDGDEPBAR ;  /* 0x00000000000079af */ /* 0x000e280000000000 */
[----:B------:R-:W-:Y:S01]  /*12370*/  STL.64 [R1+0x4f0], R2 ;  /* 0x0004f00201007387 */ /* 0x000fe20000100a00 */
[----:B------:R-:W-:-:S03]  /*12380*/  IMAD.WIDE R166, R21, 0x4, R118 ;  /* 0x0000000415a67825 */ /* 0x000fc600078e0276 */
[----:B------:R2:W-:Y:S01]  /*12390*/  STL.64 [R1+0x540], R48 ;  /* 0x0005403001007387 */ /* 0x0005e20000100a00 */
[----:B------:R-:W-:-:S03]  /*123a0*/  IMAD.WIDE R150, R21, 0x4, R116 ;  /* 0x0000000415967825 */ /* 0x000fc600078e0274 */
[----:B------:R3:W-:Y:S04]  /*123b0*/  STL.64 [R1+0x580], R136 ;  /* 0x0005808801007387 */ /* 0x0007e80000100a00 */
[----:B------:R4:W-:Y:S04]  /*123c0*/  STL.64 [R1+0x5c0], R230 ;  /* 0x0005c0e601007387 */ /* 0x0009e80000100a00 */
[----:B------:R1:W-:Y:S04]  /*123d0*/  STL.64 [R1+0x600], R214 ;  /* 0x000600d601007387 */ /* 0x0003e80000100a00 */
[----:B------:R1:W-:Y:S04]  /*123e0*/  STL.64 [R1+0x648], R198 ;  /* 0x000648c601007387 */ /* 0x0003e80000100a00 */
[----:B------:R1:W-:Y:S04]  /*123f0*/  STL.64 [R1+0x688], R182 ;  /* 0x000688b601007387 */ /* 0x0003e80000100a00 */
[----:B------:R-:W4:Y:S04]  /*12400*/  LDL.LU.64 R180, [R1+0x638] ;  /* 0x0006380001b47983 */ /* 0x000f280000300a00 */
[----:B------:R1:W-:Y:S04]  /*12410*/  STL.64 [R1+0x6c8], R166 ;  /* 0x0006c8a601007387 */ /* 0x0003e80000100a00 */
[----:B------:R-:W4:Y:S04]  /*12420*/  LDL.LU.64 R196, [R1+0x1f8] ;  /* 0x0001f80001c47983 */ /* 0x000f280000300a00 */
[----:B------:R1:W-:Y:S04]  /*12430*/  STL.64 [R1+0x708], R150 ;  /* 0x0007089601007387 */ /* 0x0003e80000100a00 */
[----:B------:R-:W4:Y:S04]  /*12440*/  LDL.LU.64 R134, [R1+0x1b8] ;  /* 0x0001b80001867983 */ /* 0x000f280000300a00 */
[----:B------:R-:W-:Y:S04]  /*12450*/  STL.64 [R1+0x748], R242 ;  /* 0x000748f201007387 */ /* 0x000fe80000100a00 */
[----:B------:R-:W4:Y:S04]  /*12460*/  LDL.LU.64 R250, [R1+0x178] ;  /* 0x0001780001fa7983 */ /* 0x000f280000300a00 */
[----:B------:R-:W4:Y:S04]  /*12470*/  LDL.LU.64 R228, [R1+0x138] ;  /* 0x0001380001e47983 */ /* 0x000f280000300a00 */
[----:B------:R-:W4:Y:S04]  /*12480*/  LDL.LU.64 R212, [R1+0xf8] ;  /* 0x0000f80001d47983 */ /* 0x000f280000300a00 */
[----:B------:R-:W4:Y:S04]  /*12490*/  LDL.LU.64 R118, [R1+0xb8] ;  /* 0x0000b80001767983 */ /* 0x000f280000300a00 */
[----:B------:R-:W4:Y:S04]  /*124a0*/  LDL.LU.64 R116, [R1+0x78] ;  /* 0x0000780001747983 */ /* 0x000f280000300a00 */
[----:B------:R-:W4:Y:S01]  /*124b0*/  LDL.LU.64 R114, [R1+0x38] ;  /* 0x0000380001727983 */ /* 0x000f220000300a00 */
[----:B-1----:R-:W-:Y:S01]  /*124c0*/  IMAD R83, R83, 0x80, R83 ;  /* 0x0000008053537824 */ /* 0x002fe200078e0253 */
[----:B------:R-:W-:Y:S01]  /*124d0*/  ISETP.NE.U32.AND P4, PT, R20, RZ, PT ;  /* 0x000000ff1400720c */ /* 0x000fe20003f85070 */
[----:B------:R-:W-:Y:S01]  /*124e0*/  IMAD.WIDE R226, R21, 0x4, R226 ;  /* 0x0000000415e27825 */ /* 0x000fe200078e02e2 */
[----:B------:R-:W1:Y:S03]  /*124f0*/  LDC R20, c[0x0][0x3a0] ;  /* 0x0000e800ff147b82 */ /* 0x000e660000000800 */
[----:B------:R-:W-:-:S02]  /*12500*/  IMAD.SHL.U32 R83, R83, 0x4, RZ ;  /* 0x0000000453537824 */ /* 0x000fc400078e00ff */
[----:B------:R-:W-:-:S03]  /*12510*/  IMAD.WIDE R164, R21, 0x4, R210 ;  /* 0x0000000415a47825 */ /* 0x000fc600078e02d2 */
[----:B------:R-:W-:Y:S01]  /*12520*/  LOP3.LUT R83, R83, 0xc07c, RZ, 0xc0, !PT ;  /* 0x0000c07c53537812 */ /* 0x000fe200078ec0ff */
[----:B------:R-:W-:Y:S01]  /*12530*/  IMAD.WIDE R148, R21, 0x4, R194 ;  /* 0x0000000415947825 */ /* 0x000fe200078e02c2 */
[----:B------:R-:W-:Y:S03]  /*12540*/  STL.64 [R1+0x780], R226 ;  /* 0x000780e201007387 */ /* 0x000fe60000100a00 */
[----:B------:R-:W-:Y:S02]  /*12550*/  IMAD.MOV.U32 R210, RZ, RZ, R48 ;  /* 0x000000ffffd27224 */ /* 0x000fe400078e0030 */
[----:B------:R-:W-:Y:S02]  /*12560*/  IMAD.MOV.U32 R211, RZ, RZ, R49 ;  /* 0x000000ffffd37224 */ /* 0x000fe400078e0031 */
[----:B------:R-:W-:Y:S02]  /*12570*/  IMAD.MOV.U32 R194, RZ, RZ, R2 ;  /* 0x000000ffffc27224 */ /* 0x000fe400078e0002 */
[----:B------:R-:W-:-:S02]  /*12580*/  IMAD.MOV.U32 R195, RZ, RZ, R3 ;  /* 0x000000ffffc37224 */ /* 0x000fc400078e0003 */
[----:B------:R-:W-:Y:S01]  /*12590*/  IMAD.WIDE R80, R21, 0x4, R178 ;  /* 0x0000000415507825 */ /* 0x000fe200078e02b2 */
[----:B------:R-:W-:Y:S03]  /*125a0*/  STL.64 [R1+0x7b0], R164 ;  /* 0x0007b0a401007387 */ /* 0x000fe60000100a00 */
[----:B------:R-:W-:Y:S02]  /*125b0*/  VIADD R83, R83, UR6 ;  /* 0x0000000653537c36 */ /* 0x000fe40008000000 */
[C---:B--2---:R-:W-:Y:S01]  /*125c0*/  IMAD.WIDE R48, R21.reuse, 0x4, R162 ;  /* 0x0000000415307825 */ /* 0x044fe200078e02a2 */
[----:B------:R-:W-:Y:S03]  /*125d0*/  STL.64 [R1+0x7d8], R148 ;  /* 0x0007d89401007387 */ /* 0x000fe60000100a00 */
[C---:B------:R-:W-:Y:S01]  /*125e0*/  IMAD.WIDE R2, R21.reuse, 0x4, R146 ;  /* 0x0000000415027825 */ /* 0x040fe200078e0292 */
[----:B------:R2:W-:Y:S04]  /*125f0*/  STL.64 [R1+0x7f8], R80 ;  /* 0x0007f85001007387 */ /* 0x0005e80000100a00 */
[----:B------:R-:W-:Y:S04]  /*12600*/  LDGSTS.E [R83+0x10000], desc[UR20][R194.64], P4 ;  /* 0x10000000c2537fae */ /* 0x000fe8000a1a1014 */
[----:B------:R1:W-:Y:S04]  /*12610*/  STL.64 [R1+0x810], R48 ;  /* 0x0008103001007387 */ /* 0x0003e80000100a00 */
[----:B------:R-:W-:Y:S04]  /*12620*/  LDGSTS.E [R83+0x10400], desc[UR20][R210.64], P4 ;  /* 0x10400000d2537fae */ /* 0x000fe8000a1a1014 */
[----:B------:R1:W-:Y:S04]  /*12630*/  STL.64 [R1+0x820], R2 ;  /* 0x0008200201007387 */ /* 0x0003e80000100a00 */
[----:B------:R-:W-:Y:S04]  /*12640*/  LDGSTS.E [R83+0x10800], desc[UR20][R136.64], P4 ;  /* 0x1080000088537fae */ /* 0x000fe8000a1a1014 */
[----:B------:R-:W-:Y:S04]  /*12650*/  LDGSTS.E [R83+0x10c00], desc[UR20][R230.64], P4 ;  /* 0x10c00000e6537fae */ /* 0x000fe8000a1a1014 */
[----:B------:R-:W-:Y:S04]  /*12660*/  LDGSTS.E [R83+0x11000], desc[UR20][R214.64], P4 ;  /* 0x11000000d6537fae */ /* 0x000fe8000a1a1014 */
[----:B---3--:R-:W3:Y:S04]  /*12670*/  LDL.LU.64 R136, [R1+0xab0] ;  /* 0x000ab00001887983 */ /* 0x008ee80000300a00 */
[----:B----4-:R-:W4:Y:S04]  /*12680*/  LDL.LU.64 R230, [R1+0xaa8] ;  /* 0x000aa80001e67983 */ /* 0x010f280000300a00 */
[----:B------:R-:W3:Y:S04]  /*12690*/  LDL.LU.64 R214, [R1+0xaa0] ;  /* 0x000aa00001d67983 */ /* 0x000ee80000300a00 */
[----:B------:R-:W-:Y:S04]  /*126a0*/  LDGSTS.E [R83+0x11400], desc[UR20][R198.64], P4 ;  /* 0x11400000c6537fae */ /* 0x000fe8000a1a1014 */
[----:B------:R-:W-:Y:S04]  /*126b0*/  LDGSTS.E [R83+0x11800], desc[UR20][R182.64], P4 ;  /* 0x11800000b6537fae */ /* 0x000fe8000a1a1014 */
[----:B------:R-:W-:Y:S04]  /*126c0*/  LDGSTS.E [R83+0x11c00], desc[UR20][R166.64], P4 ;  /* 0x11c00000a6537fae */ /* 0x000fe8000a1a1014 */
[----:B------:R-:W3:Y:S04]  /*126d0*/  LDL.LU.64 R198, [R1+0xa98] ;  /* 0x000a980001c67983 */ /* 0x000ee80000300a00 */
[----:B------:R-:W3:Y:S04]  /*126e0*/  LDL.LU.64 R182, [R1+0xa90] ;  /* 0x000a900001b67983 */ /* 0x000ee80000300a00 */
[----:B------:R-:W3:Y:S04]  /*126f0*/  LDL.LU.64 R166, [R1+0xa88] ;  /* 0x000a880001a67983 */ /* 0x000ee80000300a00 */
[----:B------:R-:W-:Y:S04]  /*12700*/  LDGSTS.E [R83+0x12000], desc[UR20][R150.64], P4 ;  /* 0x1200000096537fae */ /* 0x000fe8000a1a1014 */
[----:B------:R-:W-:Y:S04]  /*12710*/  LDGSTS.E [R83+0x12400], desc[UR20][R242.64], P4 ;  /* 0x12400000f2537fae */ /* 0x000fe8000a1a1014 */
[----:B------:R-:W-:Y:S04]  /*12720*/  LDGSTS.E [R83+0x12800], desc[UR20][R226.64], P4 ;  /* 0x12800000e2537fae */ /* 0x000fe8000a1a1014 */
[----:B------:R-:W3:Y:S04]  /*12730*/  LDL.LU.64 R150, [R1+0xa80] ;  /* 0x000a800001967983 */ /* 0x000ee80000300a00 */
[----:B------:R1:W-:Y:S04]  /*12740*/  LDGSTS.E [R83+0x12c00], desc[UR20][R164.64], P4 ;  /* 0x12c00000a4537fae */ /* 0x0003e8000a1a1014 */
[----:B------:R-:W-:Y:S04]  /*12750*/  LDGSTS.E [R83+0x13000], desc[UR20][R148.64], P4 ;  /* 0x1300000094537fae */ /* 0x000fe8000a1a1014 */
[----:B------:R-:W-:Y:S04]  /*12760*/  LDGSTS.E [R83+0x13400], desc[UR20][R80.64], P4 ;  /* 0x1340000050537fae */ /* 0x000fe8000a1a1014 */
[----:B------:R-:W-:Y:S04]  /*12770*/  LDGSTS.E [R83+0x13800], desc[UR20][R48.64], P4 ;  /* 0x1380000030537fae */ /* 0x000fe8000a1a1014 */
[----:B------:R-:W-:Y:S01]  /*12780*/  LDGSTS.E [R83+0x13c00], desc[UR20][R2.64], P4 ;  /* 0x13c0000002537fae */ /* 0x000fe2000a1a1014 */
[----:B------:R-:W-:-:S04]  /*12790*/  IMAD.WIDE R146, R21, 0x4, R180 ;  /* 0x0000000415927825 */ /* 0x000fc800078e02b4 */
[C---:B------:R-:W-:Y:S01]  /*127a0*/  IMAD.WIDE R162, R21.reuse, 0x4, R196 ;  /* 0x0000000415a27825 */ /* 0x040fe200078e02c4 */
[----:B------:R-:W-:Y:S03]  /*127b0*/  STL.64 [R1+0x240], R146 ;  /* 0x0002409201007387 */ /* 0x000fe60000100a00 */
[C---:B------:R-:W-:Y:S01]  /*127c0*/  IMAD.WIDE R134, R21.reuse, 0x4, R134 ;  /* 0x0000000415867825 */ /* 0x040fe200078e0286 */
[----:B------:R1:W-:Y:S03]  /*127d0*/  STL.64 [R1+0x530], R162 ;  /* 0x000530a201007387 */ /* 0x0003e60000100a00 */
        /* <DEDUP_REMOVED lines=9> */
[----:B--2---:R-:W2:Y:S03]  /*12870*/  LDL.LU.64 R80, [R1+0x630] ;  /* 0x0006300001507983 */ /* 0x004ea60000300a00 */
[C---:B-1----:R-:W-:Y:S01]  /*12880*/  IMAD.WIDE R164, R21.reuse, 0x4, R114 ;  /* 0x0000000415a47825 */ /* 0x042fe200078e0272 */
[----:B------:R1:W-:Y:S04]  /*12890*/  STL.64 [R1+0x680], R196 ;  /* 0x000680c401007387 */ /* 0x0003e80000100a00 */
[----:B------:R-:W4:Y:S04]  /*128a0*/  LDL.LU.64 R48, [R1+0x1f0] ;  /* 0x0001f00001307983 */ /* 0x000f280000300a00 */
[----:B------:R1:W-:Y:S04]  /*128b0*/  STL.64 [R1+0x6c0], R180 ;  /* 0x0006c0b401007387 */ /* 0x0003e80000100a00 */
[----:B------:R-:W4:Y:S04]  /*128c0*/  LDL.LU.64 R148, [R1+0x1b0] ;  /* 0x0001b00001947983 */ /* 0x000f280000300a00 */
[----:B------:R1:W-:Y:S04]  /*128d0*/  STL.64 [R1+0x700], R164 ;  /* 0x000700a401007387 */ /* 0x0003e80000100a00 */
[----:B------:R-:W4:Y:S04]  /*128e0*/  LDL.LU.64 R242, [R1+0x170] ;  /* 0x0001700001f27983 */ /* 0x000f280000300a00 */
[----:B------:R-:W4:Y:S04]  /*128f0*/  LDL.LU.64 R2, [R1+0x130] ;  /* 0x0001300001027983 */ /* 0x000f280000300a00 */
[----:B------:R-:W4:Y:S04]  /*12900*/  LDL.LU.64 R82, [R1+0xf0] ;  /* 0x0000f00001527983 */ /* 0x000f280000300a00 */
[----:B------:R-:W4:Y:S04]  /*12910*/  LDL.LU.64 R118, [R1+0xb0] ;  /* 0x0000b00001767983 */ /* 0x000f280000300a00 */
[----:B------:R-:W4:Y:S04]  /*12920*/  LDL.LU.64 R116, [R1+0x70] ;  /* 0x0000700001747983 */ /* 0x000f280000300a00 */
[----:B------:R-:W4:Y:S01]  /*12930*/  LDL.LU.64 R114, [R1+0x30] ;  /* 0x0000300001727983 */ /* 0x000f220000300a00 */
[----:B------:R-:W-:Y:S01]  /*12940*/  IMAD.WIDE R210, R21, 0x4, R224 ;  /* 0x0000000415d27825 */ /* 0x000fe200078e02e0 */
[----:B------:R-:W-:-:S03]  /*12950*/  MOV R224, R146 ;  /* 0x0000009200e07202 */ /* 0x000fc60000000f00 */
[----:B------:R-:W-:-:S04]  /*12960*/  IMAD.WIDE R226, R21, 0x4, R240 ;  /* 0x0000000415e27825 */ /* 0x000fc800078e02f0 */
[----:B------:R-:W-:Y:S02]  /*12970*/  IMAD.MOV.U32 R225, RZ, RZ, R147 ;  /* 0x000000ffffe17224 */ /* 0x000fe400078e0093 */
[----:B------:R-:W-:Y:S02]  /*12980*/  IMAD.MOV.U32 R240, RZ, RZ, R162 ;  /* 0x000000fffff07224 */ /* 0x000fe400078e00a2 */
[----:B------:R-:W-:Y:S01]  /*12990*/  IMAD.MOV.U32 R241, RZ, RZ, R163 ;  /* 0x000000fffff17224 */ /* 0x000fe200078e00a3 */
[----:B------:R-:W-:Y:S01]  /*129a0*/  LDGSTS.E [R133+0x10080], desc[UR20][R224.64], P4 ;  /* 0x10080000e0857fae */ /* 0x000fe2000a1a1014 */
[----:B------:R-:W-:-:S03]  /*129b0*/  IMAD.WIDE R194, R21, 0x4, R208 ;  /* 0x0000000415c27825 */ /* 0x000fc600078e02d0 */
[----:B------:R-:W-:Y:S01]  /*129c0*/  LDGSTS.E [R133+0x10480], desc[UR20][R240.64], P4 ;  /* 0x10480000f0857fae */ /* 0x000fe2000a1a1014 */
[----:B------:R-:W-:-:S03]  /*129d0*/  IMAD.WIDE R178, R21, 0x4, R192 ;  /* 0x0000000415b27825 */ /* 0x000fc600078e02c0 */
[----:B------:R-:W-:Y:S01]  /*129e0*/  LDGSTS.E [R133+0x10880], desc[UR20][R134.64], P4 ;  /* 0x1088000086857fae */ /* 0x000fe2000a1a1014 */
[----:B------:R-:W-:-:S03]  /*129f0*/  IMAD.WIDE R162, R21, 0x4, R176 ;  /* 0x0000000415a27825 */ /* 0x000fc600078e02b0 */
[----:B------:R-:W-:Y:S01]  /*12a00*/  LDGSTS.E [R133+0x10c80], desc[UR20][R250.64], P4 ;  /* 0x10c80000fa857fae */ /* 0x000fe2000a1a1014 */
[----:B------:R-:W-:-:S03]  /*12a10*/  IMAD.WIDE R146, R21, 0x4, R160 ;  /* 0x0000000415927825 */ /* 0x000fc600078e02a0 */
[----:B------:R-:W-:Y:S04]  /*12a20*/  LDGSTS.E [R133+0x11080], desc[UR20][R228.64], P4 ;  /* 0x11080000e4857fae */ /* 0x000fe8000a1a1014 */
[----:B------:R-:W-:Y:S01]  /*12a30*/  LDGSTS.E [R133+0x11480], desc[UR20][R212.64], P4 ;  /* 0x11480000d4857fae */ /* 0x000fe2000a1a1014 */
[----:B------:R-:W-:-:S03]  /*12a40*/  IMAD.WIDE R144, R21, 0x4, R144 ;  /* 0x0000000415907825 */ /* 0x000fc600078e0290 */
[----:B------:R-:W-:Y:S04]  /*12a50*/  LDGSTS.E [R133+0x11880], desc[UR20][R196.64], P4 ;  /* 0x11880000c4857fae */ /* 0x000fe8000a1a1014 */
[----:B------:R-:W-:Y:S04]  /*12a60*/  STL.64 [R1+0x740], R226 ;  /* 0x000740e201007387 */ /* 0x000fe80000100a00 */
        /* <DEDUP_REMOVED lines=11> */
[----:B------:R-:W4:Y:S04]  /*12b20*/  LDL.LU.64 R134, [R1+0xa78] ;  /* 0x000a780001867983 */ /* 0x000f280000300a00 */
[----:B------:R-:W-:Y:S04]  /*12b30*/  LDGSTS.E [R133+0x13480], desc[UR20][R162.64], P4 ;  /* 0x13480000a2857fae */ /* 0x000fe8000a1a1014 */
[----:B------:R2:W-:Y:S04]  /*12b40*/  STL.64 [R1+0x818], R144 ;  /* 0x0008189001007387 */ /* 0x0005e80000100a00 */
[----:B------:R-:W-:Y:S04]  /*12b50*/  LDGSTS.E [R133+0x13880], desc[UR20][R146.64], P4 ;  /* 0x1388000092857fae */ /* 0x000fe8000a1a1014 */
[----:B------:R-:W4:Y:S04]  /*12b60*/  LDL.LU.64 R250, [R1+0xa70] ;  /* 0x000a700001fa7983 */ /* 0x000f280000300a00 */
[----:B------:R2:W-:Y:S04]  /*12b70*/  LDGSTS.E [R133+0x13c80], desc[UR20][R144.64], P4 ;  /* 0x13c8000090857fae */ /* 0x0005e8000a1a1014 */
[----:B---3--:R-:W3:Y:S04]  /*12b80*/  LDL.LU.64 R228, [R1+0xa68] ;  /* 0x000a680001e47983 */ /* 0x008ee80000300a00 */
[----:B------:R-:W3:Y:S04]  /*12b90*/  LDL.LU.64 R212, [R1+0xa60] ;  /* 0x000a600001d47983 */ /* 0x000ee80000300a00 */
[----:B-1----:R-:W3:Y:S04]  /*12ba0*/  LDL.LU.64 R196, [R1+0xa58] ;  /* 0x000a580001c47983 */ /* 0x002ee80000300a00 */
[----:B------:R-:W3:Y:S04]  /*12bb0*/  LDL.LU.64 R180, [R1+0xa50] ;  /* 0x000a500001b47983 */ /* 0x000ee80000300a00 */
[----:B------:R-:W3:Y:S01]  /*12bc0*/  LDL.LU.64 R164, [R1+0xa48] ;  /* 0x000a480001a47983 */ /* 0x000ee20000300a00 */
[----:B--2---:R-:W-:-:S04]  /*12bd0*/  IMAD.WIDE R144, R21, 0x4, R80 ;  /* 0x0000000415907825 */ /* 0x004fc800078e0250 */
[C---:B----4-:R-:W-:Y:S01]  /*12be0*/  IMAD.WIDE R132, R21.reuse, 0x4, R48 ;  /* 0x0000000415847825 */ /* 0x050fe200078e0230 */
        /* <DEDUP_REMOVED lines=10> */
[----:B------:R-:W-:Y:S03]  /*12c90*/  STL.64 [R1+0x5f0], R240 ;  /* 0x0005f0f001007387 */ /* 0x000fe60000100a00 */
[C---:B------:R-:W-:Y:S01]  /*12ca0*/  IMAD.WIDE R208, R21.reuse, 0x4, R116 ;  /* 0x0000000415d07825 */ /* 0x040fe200078e0274 */
[----:B------:R-:W3:Y:S03]  /*12cb0*/  LDL.LU.64 R194, [R1+0x628] ;  /* 0x0006280001c27983 */ /* 0x000ee60000300a00 */
[C---:B------:R-:W-:Y:S01]  /*12cc0*/  IMAD.WIDE R192, R21.reuse, 0x4, R114 ;  /* 0x0000000415c07825 */ /* 0x040fe200078e0272 */
[----:B------:R3:W-:Y:S04]  /*12cd0*/  STL.64 [R1+0x638], R224 ;  /* 0x000638e001007387 */ /* 0x0007e80000100a00 */
[----:B------:R-:W3:Y:S04]  /*12ce0*/  LDL.LU.64 R210, [R1+0x1e8] ;  /* 0x0001e80001d27983 */ /* 0x000ee80000300a00 */
[----:B------:R1:W-:Y:S04]  /*12cf0*/  STL.64 [R1+0x678], R208 ;  /* 0x000678d001007387 */ /* 0x0003e80000100a00 */
[----:B------:R-:W3:Y:S04]  /*12d00*/  LDL.LU.64 R226, [R1+0x1a8] ;  /* 0x0001a80001e27983 */ /* 0x000ee80000300a00 */
[----:B------:R1:W-:Y:S04]  /*12d10*/  STL.64 [R1+0x6b8], R192 ;  /* 0x0006b8c001007387 */ /* 0x0003e80000100a00 */
[----:B------:R-:W3:Y:S04]  /*12d20*/  LDL.LU.64 R80, [R1+0x168] ;  /* 0x0001680001507983 */ /* 0x000ee80000300a00 */
[----:B------:R-:W3:Y:S04]  /*12d30*/  LDL.LU.64 R48, [R1+0x128] ;  /* 0x0001280001307983 */ /* 0x000ee80000300a00 */
[----:B------:R-:W3:Y:S04]  /*12d40*/  LDL.LU.64 R82, [R1+0xe8] ;  /* 0x0000e80001527983 */ /* 0x000ee80000300a00 */
[----:B------:R-:W3:Y:S04]  /*12d50*/  LDL.LU.64 R118, [R1+0xa8] ;  /* 0x0000a80001767983 */ /* 0x000ee80000300a00 */
[----:B------:R-:W3:Y:S04]  /*12d60*/  LDL.LU.64 R116, [R1+0x68] ;  /* 0x0000680001747983 */ /* 0x000ee80000300a00 */
[----:B------:R-:W3:Y:S01]  /*12d70*/  LDL.LU.64 R114, [R1+0x28] ;  /* 0x0000280001727983 */ /* 0x000ee20000300a00 */
[----:B------:R-:W-:-:S04]  /*12d80*/  IMAD.WIDE R176, R21, 0x4, R222 ;  /* 0x0000000415b07825 */ /* 0x000fc800078e02de */
[----:B------:R-:W-:-:S04]  /*12d90*/  IMAD.WIDE R178, R21, 0x4, R238 ;  /* 0x0000000415b27825 */ /* 0x000fc800078e02ee */
[----:B------:R-:W-:Y:S02]  /*12da0*/  IMAD.MOV.U32 R222, RZ, RZ, R144 ;  /* 0x000000ffffde7224 */ /* 0x000fe400078e0090 */
[----:B------:R-:W-:Y:S02]  /*12db0*/  IMAD.MOV.U32 R223, RZ, RZ, R145 ;  /* 0x000000ffffdf7224 */ /* 0x000fe400078e0091 */
[----:B------:R-:W-:Y:S02]  /*12dc0*/  IMAD.MOV.U32 R238, RZ, RZ, R132 ;  /* 0x000000ffffee7224 */ /* 0x000fe400078e0084 */
[----:B------:R-:W-:Y:S01]  /*12dd0*/  IMAD.MOV.U32 R239, RZ, RZ, R133 ;  /* 0x000000ffffef7224 */ /* 0x000fe200078e0085 */
[----:B------:R3:W-:Y:S01]  /*12de0*/  LDGSTS.E [R244+0x10100], desc[UR20][R222.64], P4 ;  /* 0x10100000def47fae */ /* 0x0007e2000a1a1014 */
[----:B------:R-:W-:-:S03]  /*12df0*/  IMAD.WIDE R162, R21, 0x4, R206 ;  /* 0x0000000415a27825 */ /* 0x000fc600078e02ce */
[----:B------:R-:W-:Y:S01]  /*12e00*/  LDGSTS.E [R244+0x10500], desc[UR20][R238.64], P4 ;  /* 0x10500000eef47fae */ /* 0x000fe2000a1a1014 */
[----:B------:R-:W-:-:S03]  /*12e10*/  IMAD.WIDE R160, R21, 0x4, R190 ;  /* 0x0000000415a07825 */ /* 0x000fc600078e02be */
[----:B------:R3:W-:Y:S01]  /*12e20*/  STL.64 [R1+0x6f8], R178 ;  /* 0x0006f8b201007387 */ /* 0x0007e20000100a00 */
[----:B------:R-:W-:-:S03]  /*12e30*/  IMAD.WIDE R146, R21, 0x4, R174 ;  /* 0x0000000415927825 */ /* 0x000fc600078e02ae */
[----:B------:R-:W-:Y:S01]  /*12e40*/  LDGSTS.E [R244+0x10900], desc[UR20][R148.64], P4 ;  /* 0x1090000094f47fae */ /* 0x000fe2000a1a1014 */
[----:B-1----:R-:W-:-:S03]  /*12e50*/  IMAD.WIDE R144, R21, 0x4, R158 ;  /* 0x0000000415907825 */ /* 0x002fc600078e029e */
[----:B------:R1:W-:Y:S01]  /*12e60*/  STL.64 [R1+0x738], R176 ;  /* 0x000738b001007387 */ /* 0x0003e20000100a00 */
[----:B--2---:R-:W-:-:S03]  /*12e70*/  IMAD.WIDE R132, R21, 0x4, R142 ;  /* 0x0000000415847825 */ /* 0x004fc600078e028e */
[----:B------:R-:W-:Y:S04]  /*12e80*/  LDGSTS.E [R244+0x10d00], desc[UR20][R242.64], P4 ;  /* 0x10d00000f2f47fae */ /* 0x000fe8000a1a1014 */
[----:B------:R2:W-:Y:S04]  /*12e90*/  STL.64 [R1+0x770], R162 ;  /* 0x000770a201007387 */ /* 0x0005e80000100a00 */
[----:B------:R-:W-:Y:S04]  /*12ea0*/  LDGSTS.E [R244+0x11100], desc[UR20][R2.64], P4 ;  /* 0x1110000002f47fae */ /* 0x000fe8000a1a1014 */
[----:B------:R1:W-:Y:S04]  /*12eb0*/  STL.64 [R1+0x7a0], R160 ;  /* 0x0007a0a001007387 */ /* 0x0003e80000100a00 */
[----:B------:R-:W-:Y:S04]  /*12ec0*/  LDGSTS.E [R244+0x11500], desc[UR20][R240.64], P4 ;  /* 0x11500000f0f47fae */ /* 0x000fe8000a1a1014 */
[----:B------:R1:W-:Y:S04]  /*12ed0*/  STL.64 [R1+0x7c8], R146 ;  /* 0x0007c89201007387 */ /* 0x0003e80000100a00 */
[----:B------:R1:W-:Y:S04]  /*12ee0*/  LDGSTS.E [R244+0x11900], desc[UR20][R224.64], P4 ;  /* 0x11900000e0f47fae */ /* 0x0003e8000a1a1014 */
[----:B------:R1:W-:Y:S04]  /*12ef0*/  STL.64 [R1+0x7e8], R144 ;  /* 0x0007e89001007387 */ /* 0x0003e80000100a00 */
[----:B----4-:R-:W4:Y:S04]  /*12f00*/  LDL.LU.64 R148, [R1+0xa40] ;  /* 0x000a400001947983 */ /* 0x010f280000300a00 */
[----:B------:R1:W-:Y:S04]  /*12f10*/  LDGSTS.E [R244+0x11d00], desc[UR20][R208.64], P4 ;  /* 0x11d00000d0f47fae */ /* 0x0003e8000a1a1014 */
[----:B------:R1:W-:Y:S04]  /*12f20*/  STL.64 [R1+0x800], R132 ;  /* 0x0008008401007387 */ /* 0x0003e80000100a00 */
[----:B------:R-:W4:Y:S04]  /*12f30*/  LDL.LU.64 R242, [R1+0xa38] ;  /* 0x000a380001f27983 */ /* 0x000f280000300a00 */
[----:B------:R1:W-:Y:S04]  /*12f40*/  LDGSTS.E [R244+0x12100], desc[UR20][R192.64], P4 ;  /* 0x12100000c0f47fae */ /* 0x0003e8000a1a1014 */
[----:B------:R-:W5:Y:S04]  /*12f50*/  LDL.LU.64 R2, [R1+0xa30] ;  /* 0x000a300001027983 */ /* 0x000f680000300a00 */
[----:B------:R1:W-:Y:S04]  /*12f60*/  LDGSTS.E [R244+0x12500], desc[UR20][R178.64], P4 ;  /* 0x12500000b2f47fae */ /* 0x0003e8000a1a1014 */
[----:B------:R1:W-:Y:S04]  /*12f70*/  LDGSTS.E [R244+0x12900], desc[UR20][R176.64], P4 ;  /* 0x12900000b0f47fae */ /* 0x0003e8000a1a1014 */
[----:B------:R2:W-:Y:S04]  /*12f80*/  LDGSTS.E [R244+0x12d00], desc[UR20][R162.64], P4 ;  /* 0x12d00000a2f47fae */ /* 0x0005e8000a1a1014 */
[----:B------:R1:W-:Y:S01]  /*12f90*/  LDGSTS.E [R244+0x13100], desc[UR20][R160.64], P4 ;  /* 0x13100000a0f47fae */ /* 0x0003e2000a1a1014 */
[----:B---3--:R-:W-:-:S03]  /*12fa0*/  IMAD.WIDE R222, R21, 0x4, R210 ;  /* 0x0000000415de7825 */ /* 0x008fc600078e02d2 */
[----:B------:R3:W-:Y:S01]  /*12fb0*/  LDGSTS.E [R244+0x13500], desc[UR20][R146.64], P4 ;  /* 0x1350000092f47fae */ /* 0x0007e2000a1a1014 */
[----:B-1----:R-:W-:-:S03]  /*12fc0*/  IMAD.WIDE R224, R21, 0x4, R194 ;  /* 0x0000000415e07825 */ /* 0x002fc600078e02c2 */
[----:B------:R1:W-:Y:S01]  /*12fd0*/  LDGSTS.E [R244+0x13900], desc[UR20][R144.64], P4 ;  /* 0x1390000090f47fae */ /* 0x0003e2000a1a1014 */
[----:B------:R-:W-:-:S03]  /*12fe0*/  IMAD.WIDE R208, R21, 0x4, R226 ;  /* 0x0000000415d07825 */ /* 0x000fc600078e02e2 */
[----:B------:R-:W-:Y:S04]  /*12ff0*/  STL.64 [R1+0x250], R224 ;  /* 0x000250e001007387 */ /* 0x000fe80000100a00 */
[----:B------:R-:W-:Y:S01]  /*13000*/  STL.64 [R1+0x290], R222 ;  /* 0x000290de01007387 */ /* 0x000fe20000100a00 */
[----:B------:R-:W-:-:S03]  /*13010*/  IMAD.WIDE R206, R21, 0x4, R80 ;  /* 0x0000000415ce7825 */ /* 0x000fc600078e0250 */
[----:B------:R-:W-:Y:S01]  /*13020*/  STL.64 [R1+0x4b8], R208 ;  /* 0x0004b8d001007387 */ /* 0x000fe20000100a00 */
[----:B------:R-:W-:-:S03]  /*13030*/  IMAD.WIDE R192, R21, 0x4, R48 ;  /* 0x0000000415c07825 */ /* 0x000fc600078e0230 */
[----:B------:R-:W-:Y:S01]  /*13040*/  STL.64 [R1+0x520], R206 ;  /* 0x000520ce01007387 */ /* 0x000fe20000100a00 */
[----:B------:R-:W-:-:S03]  /*13050*/  IMAD.WIDE R190, R21, 0x4, R82 ;  /* 0x0000000415be7825 */ /* 0x000fc600078e0252 */
[----:B------:R1:W-:Y:S01]  /*13060*/  STL.64 [R1+0x568], R192 ;  /* 0x000568c001007387 */ /* 0x0003e20000100a00 */
[----:B------:R-:W-:-:S03]  /*13070*/  IMAD.WIDE R178, R21, 0x4, R118 ;  /* 0x0000000415b27825 */ /* 0x000fc600078e0276 */
[----:B------:R1:W-:Y:S01]  /*13080*/  STL.64 [R1+0x5a8], R190 ;  /* 0x0005a8be01007387 */ /* 0x0003e20000100a00 */
[----:B------:R-:W-:-:S03]  /*13090*/  IMAD.WIDE R176, R21, 0x4, R116 ;  /* 0x0000000415b07825 */ /* 0x000fc600078e0274 */
[----:B------:R-:W4:Y:S01]  /*130a0*/  LDL.LU.64 R194, [R1+0x620] ;  /* 0x0006200001c27983 */ /* 0x000f220000300a00 */
[----:B------:R-:W-:-:S03]  /*130b0*/  IMAD.WIDE R174, R21, 0x4, R114 ;  /* 0x0000000415ae7825 */ /* 0x000fc600078e0272 */
        /* <DEDUP_REMOVED lines=11> */
[----:B--2---:R-:W-:-:S03]  /*13170*/  IMAD.WIDE R162, R21, 0x4, R236 ;  /* 0x0000000415a27825 */ /* 0x004fc600078e02ec */
[----:B------:R2:W-:Y:S01]  /*13180*/  LDGSTS.E [R244+0x13d00], desc[UR20][R132.64], P4 ;  /* 0x13d0000084f47fae */ /* 0x0005e2000a1a1014 */
[----:B------:R-:W-:-:S03]  /*13190*/  IMAD.WIDE R160, R21, 0x4, R220 ;  /* 0x0000000415a07825 */ /* 0x000fc600078e02dc */
[----:B------:R-:W-:Y:S01]  /*131a0*/  LDGSTS.E [R245+0x10180], desc[UR20][R224.64], P4 ;  /* 0x10180000e0f57fae */ /* 0x000fe2000a1a1014 */
[----:B------:R-:W-:-:S03]  /*131b0*/  IMAD.WIDE R158, R21, 0x4, R204 ;  /* 0x00000004159e7825 */ /* 0x000fc600078e02cc */
[----:B------:R-:W-:Y:S01]  /*131c0*/  LDGSTS.E [R245+0x10580], desc[UR20][R222.64], P4 ;  /* 0x10580000def57fae */ /* 0x000fe2000a1a1014 */
[----:B---3--:R-:W-:-:S03]  /*131d0*/  IMAD.WIDE R146, R21, 0x4, R188 ;  /* 0x0000000415927825 */ /* 0x008fc600078e02bc */
[----:B------:R-:W-:Y:S01]  /*131e0*/  LDGSTS.E [R245+0x10980], desc[UR20][R208.64], P4 ;  /* 0x10980000d0f57fae */ /* 0x000fe2000a1a1014 */
[----:B-1----:R-:W-:-:S03]  /*131f0*/  IMAD.WIDE R144, R21, 0x4, R172 ;  /* 0x0000000415907825 */ /* 0x002fc600078e02ac */
[----:B------:R1:W-:Y:S01]  /*13200*/  STL.64 [R1+0x6b0], R162 ;  /* 0x0006b0a201007387 */ /* 0x0003e20000100a00 */
[----:B------:R-:W-:-:S03]  /*13210*/  IMAD.WIDE R142, R21, 0x4, R156 ;  /* 0x00000004158e7825 */ /* 0x000fc600078e029c */
[----:B------:R-:W-:Y:S01]  /*13220*/  LDGSTS.E [R245+0x10d80], desc[UR20][R206.64], P4 ;  /* 0x10d80000cef57fae */ /* 0x000fe2000a1a1014 */
[----:B--2---:R-:W-:-:S03]  /*13230*/  IMAD.WIDE R132, R21, 0x4, R140 ;  /* 0x0000000415847825 */ /* 0x004fc600078e028c */
[----:B------:R2:W-:Y:S04]  /*13240*/  STL.64 [R1+0x6f0], R160 ;  /* 0x0006f0a001007387 */ /* 0x0005e80000100a00 */
[----:B------:R3:W-:Y:S04]  /*13250*/  LDGSTS.E [R245+0x11180], desc[UR20][R192.64], P4 ;  /* 0x11180000c0f57fae */ /* 0x0007e8000a1a1014 */
[----:B------:R1:W-:Y:S04]  /*13260*/  STL.64 [R1+0x730], R158 ;  /* 0x0007309e01007387 */ /* 0x0003e80000100a00 */
[----:B------:R1:W-:Y:S04]  /*13270*/  LDGSTS.E [R245+0x11580], desc[UR20][R190.64], P4 ;  /* 0x11580000bef57fae */ /* 0x0003e8000a1a1014 */
[----:B------:R1:W-:Y:S04]  /*13280*/  STL.64 [R1+0x768], R146 ;  /* 0x0007689201007387 */ /* 0x0003e80000100a00 */
[----:B------:R1:W-:Y:S04]  /*13290*/  STL.64 [R1+0x798], R144 ;  /* 0x0007989001007387 */ /* 0x0003e80000100a00 */
[----:B------:R1:W-:Y:S04]  /*132a0*/  LDGSTS.E [R245+0x11980], desc[UR20][R178.64], P4 ;  /* 0x11980000b2f57fae */ /* 0x0003e8000a1a1014 */
[----:B------:R1:W-:Y:S04]  /*132b0*/  STL.64 [R1+0x7c0], R142 ;  /* 0x0007c08e01007387 */ /* 0x0003e80000100a00 */
[----:B------:R1:W-:Y:S04]  /*132c0*/  LDGSTS.E [R245+0x11d80], desc[UR20][R176.64], P4 ;  /* 0x11d80000b0f57fae */ /* 0x0003e8000a1a1014 */
[----:B------:R1:W-:Y:S04]  /*132d0*/  STL.64 [R1+0x7e0], R132 ;  /* 0x0007e08401007387 */ /* 0x0003e80000100a00 */
[----:B------:R1:W-:Y:S04]  /*132e0*/  LDGSTS.E [R245+0x12180], desc[UR20][R174.64], P4 ;  /* 0x12180000aef57fae */ /* 0x0003e8000a1a1014 */
[----:B------:R1:W-:Y:S04]  /*132f0*/  LDGSTS.E [R245+0x12580], desc[UR20][R162.64], P4 ;  /* 0x12580000a2f57fae */ /* 0x0003e8000a1a1014 */
[----:B------:R2:W-:Y:S04]  /*13300*/  LDGSTS.E [R245+0x12980], desc[UR20][R160.64], P4 ;  /* 0x12980000a0f57fae */ /* 0x0005e8000a1a1014 */
[----:B------:R1:W-:Y:S04]  /*13310*/  LDGSTS.E [R245+0x12d80], desc[UR20][R158.64], P4 ;  /* 0x12d800009ef57fae */ /* 0x0003e8000a1a1014 */
[----:B------:R1:W-:Y:S01]  /*13320*/  LDGSTS.E [R245+0x13180], desc[UR20][R146.64], P4 ;  /* 0x1318000092f57fae */ /* 0x0003e2000a1a1014 */
[----:B----4-:R-:W-:-:S03]  /*13330*/  IMAD.WIDE R188, R21, 0x4, R226 ;  /* 0x0000000415bc7825 */ /* 0x010fc600078e02e2 */
[----:B------:R4:W-:Y:S01]  /*13340*/  LDGSTS.E [R245+0x13580], desc[UR20][R144.64], P4 ;  /* 0x1358000090f57fae */ /* 0x0009e2000a1a1014 */
[----:B---3--:R-:W-:-:S03]  /*13350*/  IMAD.WIDE R192, R21, 0x4, R194 ;  /* 0x0000000415c07825 */ /* 0x008fc600078e02c2 */
[----:B------:R3:W-:Y:S01]  /*13360*/  LDGSTS.E [R245+0x13980], desc[UR20][R142.64], P4 ;  /* 0x139800008ef57fae */ /* 0x0007e2000a1a1014 */
[----:B-1----:R-:W-:-:S03]  /*13370*/  IMAD.WIDE R190, R21, 0x4, R210 ;  /* 0x0000000415be7825 */ /* 0x002fc600078e02d2 */
[----:B------:R-:W-:Y:S01]  /*13380*/  STL.64 [R1+0x258], R192 ;  /* 0x000258c001007387 */ /* 0x000fe20000100a00 */
[----:B------:R-:W-:-:S03]  /*13390*/  IMAD.WIDE R178, R21, 0x4, R80 ;  /* 0x0000000415b27825 */ /* 0x000fc600078e0250 */
        /* <DEDUP_REMOVED lines=8> */
[----:B------:R-:W-:Y:S01]  /*13420*/  STL.64 [R1+0x560], R174 ;  /* 0x000560ae01007387 */ /* 0x000fe20000100a00 */
[----:B--2---:R-:W-:-:S03]  /*13430*/  IMAD.WIDE R160, R21, 0x4, R114 ;  /* 0x0000000415a07825 */ /* 0x004fc600078e0272 */
[----:B------:R-:W2:Y:S04]  /*13440*/  LDL.LU.64 R118, [R1+0x618] ;  /* 0x0006180001767983 */ /* 0x000ea80000300a00 */
[----:B------:R-:W-:Y:S04]  /*13450*/  STL.64 [R1+0x5a0], R172 ;  /* 0x0005a0ac01007387 */ /* 0x000fe80000100a00 */
[----:B------:R-:W2:Y:S04]  /*13460*/  LDL.LU.64 R194, [R1+0x1d8] ;  /* 0x0001d80001c27983 */ /* 0x000ea80000300a00 */
[----:B------:R-:W-:Y:S04]  /*13470*/  STL.64 [R1+0x5e0], R162 ;  /* 0x0005e0a201007387 */ /* 0x000fe80000100a00 */
[----:B------:R-:W1:Y:S04]  /*13480*/  LDL.LU.64 R210, [R1+0x198] ;  /* 0x0001980001d27983 */ /* 0x000e680000300a00 */
[----:B------:R1:W-:Y:S04]  /*13490*/  STL.64 [R1+0x628], R160 ;  /* 0x000628a001007387 */ /* 0x0003e80000100a00 */
[----:B------:R-:W2:Y:S04]  /*134a0*/  LDL.LU.64 R226, [R1+0x158] ;  /* 0x0001580001e27983 */ /* 0x000ea80000300a00 */
[----:B------:R-:W2:Y:S04]  /*134b0*/  LDL.LU.64 R80, [R1+0x118] ;  /* 0x0001180001507983 */ /* 0x000ea80000300a00 */
[----:B------:R-:W2:Y:S04]  /*134c0*/  LDL.LU.64 R48, [R1+0xd8] ;  /* 0x0000d80001307983 */ /* 0x000ea80000300a00 */
[----:B------:R-:W2:Y:S04]  /*134d0*/  LDL.LU.64 R82, [R1+0x98] ;  /* 0x0000980001527983 */ /* 0x000ea80000300a00 */
[----:B------:R-:W2:Y:S04]  /*134e0*/  LDL.LU.64 R116, [R1+0x58] ;  /* 0x0000580001747983 */ /* 0x000ea80000300a00 */
[----:B------:R-:W2:Y:S01]  /*134f0*/  LDL.LU.64 R114, [R1+0x18] ;  /* 0x0000180001727983 */ /* 0x000ea20000300a00 */
[----:B------:R-:W-:-:S03]  /*13500*/  IMAD.WIDE R158, R21, 0x4, R234 ;  /* 0x00000004159e7825 */ /* 0x000fc600078e02ea */
[----:B------:R3:W-:Y:S01]  /*13510*/  LDGSTS.E [R245+0x13d80], desc[UR20][R132.64], P4 ;  /* 0x13d8000084f57fae */ /* 0x0007e2000a1a1014 */
[----:B------:R-:W-:-:S03]  /*13520*/  IMAD.WIDE R156, R21, 0x4, R218 ;  /* 0x00000004159c7825 */ /* 0x000fc600078e02da */
[----:B------:R-:W-:Y:S01]  /*13530*/  LDGSTS.E [R246+0x10200], desc[UR20][R192.64], P4 ;  /* 0x10200000c0f67fae */ /* 0x000fe2000a1a1014 */
[----:B------:R-:W-:-:S03]  /*13540*/  IMAD.WIDE R146, R21, 0x4, R202 ;  /* 0x0000000415927825 */ /* 0x000fc600078e02ca */
[----:B------:R-:W-:Y:S01]  /*13550*/  LDGSTS.E [R246+0x10600], desc[UR20][R190.64], P4 ;  /* 0x10600000bef67fae */ /* 0x000fe2000a1a1014 */
[----:B----4-:R-:W-:-:S03]  /*13560*/  IMAD.WIDE R144, R21, 0x4, R186 ;  /* 0x0000000415907825 */ /* 0x010fc600078e02ba */
[----:B------:R-:W-:Y:S01]  /*13570*/  LDGSTS.E [R246+0x10a00], desc[UR20][R188.64], P4 ;  /* 0x10a00000bcf67fae */ /* 0x000fe2000a1a1014 */
[----:B---3--:R-:W-:-:S03]  /*13580*/  IMAD.WIDE R142, R21, 0x4, R170 ;  /* 0x00000004158e7825 */ /* 0x008fc600078e02aa */
[----:B------:R-:W-:Y:S01]  /*13590*/  LDGSTS.E [R246+0x10e00], desc[UR20][R178.64], P4 ;  /* 0x10e00000b2f67fae */ /* 0x000fe2000a1a1014 */
[----:B------:R-:W-:-:S03]  /*135a0*/  IMAD.WIDE R140, R21, 0x4, R154 ;  /* 0x00000004158c7825 */ /* 0x000fc600078e029a */
[----:B------:R3:W-:Y:S01]  /*135b0*/  STL.64 [R1+0x668], R158 ;  /* 0x0006689e01007387 */ /* 0x0007e20000100a00 */
[----:B------:R-:W-:-:S03]  /*135c0*/  IMAD.WIDE R132, R21, 0x4, R138 ;  /* 0x0000000415847825 */ /* 0x000fc600078e028a */
[----:B------:R1:W-:Y:S04]  /*135d0*/  LDGSTS.E [R246+0x11200], desc[UR20][R176.64], P4 ;  /* 0x11200000b0f67fae */ /* 0x0003e8000a1a1014 */
[----:B------:R-:W-:Y:S04]  /*135e0*/  STL.64 [R1+0x6a8], R156 ;  /* 0x0006a89c01007387 */ /* 0x000fe80000100a00 */
        /* <DEDUP_REMOVED lines=8> */
[----:B------:R3:W-:Y:S04]  /*13670*/  LDGSTS.E [R246+0x12600], desc[UR20][R158.64], P4 ;  /* 0x126000009ef67fae */ /* 0x0007e8000a1a1014 */
[----:B------:R1:W-:Y:S04]  /*13680*/  STL.64 [R1+0x7b8], R132 ;  /* 0x0007b88401007387 */ /* 0x0003e80000100a00 */
[----:B------:R1:W-:Y:S04]  /*13690*/  LDGSTS.E [R246+0x12a00], desc[UR20][R156.64], P4 ;  /* 0x12a000009cf67fae */ /* 0x0003e8000a1a1014 */
[----:B------:R-:W-:Y:S04]  /*136a0*/  LDGSTS.E [R246+0x12e00], desc[UR20][R146.64], P4 ;  /* 0x12e0000092f67fae */ /* 0x000fe8000a1a1014 */
[----:B------:R1:W-:Y:S04]  /*136b0*/  LDGSTS.E [R246+0x13200], desc[UR20][R144.64], P4 ;  /* 0x1320000090f67fae */ /* 0x0003e8000a1a1014 */
[----:B------:R1:W-:Y:S04]  /*136c0*/  LDGSTS.E [R246+0x13600], desc[UR20][R142.64], P4 ;  /* 0x136000008ef67fae */ /* 0x0003e8000a1a1014 */
[----:B------:R1:W-:Y:S01]  /*136d0*/  LDGSTS.E [R246+0x13a00], desc[UR20][R140.64], P4 ;  /* 0x13a000008cf67fae */ /* 0x0003e2000a1a1014 */
[----:B--2---:R-:W-:-:S03]  /*136e0*/  IMAD.WIDE R170, R21, 0x4, R194 ;  /* 0x0000000415aa7825 */ /* 0x004fc600078e02c2 */
[----:B------:R2:W-:Y:S01]  /*136f0*/  LDGSTS.E [R246+0x13e00], desc[UR20][R132.64], P4 ;  /* 0x13e0000084f67fae */ /* 0x0005e2000a1a1014 */
[----:B-1----:R-:W-:-:S04]  /*13700*/  IMAD.WIDE R176, R21, 0x4, R210 ;  /* 0x0000000415b07825 */ /* 0x002fc800078e02d2 */
[----:B------:R-:W-:-:S04]  /*13710*/  IMAD.WIDE R178, R21, 0x4, R226 ;  /* 0x0000000415b27825 */ /* 0x000fc800078e02e2 */
[----:B------:R-:W-:-:S04]  /*13720*/  IMAD.WIDE R160, R21, 0x4, R80 ;  /* 0x0000000415a07825 */ /* 0x000fc800078e0250 */
[C---:B------:R-:W-:Y:S02]  /*13730*/  IMAD.WIDE R162, R21.reuse, 0x4, R82 ;  /* 0x0000000415a27825 */ /* 0x040fe400078e0252 */
[----:B------:R-:W2:Y:S02]  /*13740*/  LDL.LU.64 R82, [R1+0x210] ;  /* 0x0002100001527983 */ /* 0x000ea40000300a00 */
[C---:B------:R-:W-:Y:S02]  /*13750*/  IMAD.WIDE R174, R21.reuse, 0x4, R116 ;  /* 0x0000000415ae7825 */ /* 0x040fe400078e0274 */
[----:B------:R-:W2:Y:S02]  /*13760*/  LDL.LU.64 R116, [R1+0x1d0] ;  /* 0x0001d00001747983 */ /* 0x000ea40000300a00 */
[C---:B---3--:R-:W-:Y:S02]  /*13770*/  IMAD.WIDE R158, R21.reuse, 0x4, R114 ;  /* 0x00000004159e7825 */ /* 0x048fe400078e0272 */
[----:B------:R-:W-:Y:S04]  /*13780*/  STL.64 [R1+0x598], R174 ;  /* 0x000598ae01007387 */ /* 0x000fe80000100a00 */
[----:B----4-:R-:W3:Y:S04]  /*13790*/  LDL.LU.64 R146, [R1+0x190] ;  /* 0x0001900001927983 */ /* 0x010ee80000300a00 */
[----:B------:R-:W-:Y:S01]  /*137a0*/  STL.64 [R1+0x5d8], R158 ;  /* 0x0005d89e01007387 */ /* 0x000fe20000100a00 */
[----:B------:R-:W-:-:S03]  /*137b0*/  IMAD.WIDE R172, R21, 0x4, R48 ;  /* 0x0000000415ac7825 */ /* 0x000fc600078e0230 */
[----:B------:R-:W4:Y:S04]  /*137c0*/  LDL.LU.64 R194, [R1+0x150] ;  /* 0x0001500001c27983 */ /* 0x000f280000300a00 */
[----:B------:R-:W4:Y:S04]  /*137d0*/  LDL.LU.64 R210, [R1+0x110] ;  /* 0x0001100001d27983 */ /* 0x000f280000300a00 */
[----:B------:R-:W4:Y:S04]  /*137e0*/  LDL.LU.64 R226, [R1+0xd0] ;  /* 0x0000d00001e27983 */ /* 0x000f280000300a00 */
[----:B------:R-:W4:Y:S04]  /*137f0*/  LDL.LU.64 R80, [R1+0x90] ;  /* 0x0000900001507983 */ /* 0x000f280000300a00 */
[----:B------:R-:W4:Y:S04]  /*13800*/  LDL.LU.64 R48, [R1+0x50] ;  /* 0x0000500001307983 */ /* 0x000f280000300a00 */
[----:B------:R-:W4:Y:S01]  /*13810*/  LDL.LU.64 R114, [R1+0x10] ;  /* 0x0000100001727983 */ /* 0x000f220000300a00 */
[----:B------:R-:W-:-:S05]  /*13820*/  IMAD.WIDE R118, R21, 0x4, R118 ;  /* 0x0000000415767825 */ /* 0x000fca00078e0276 */
        /* <DEDUP_REMOVED lines=13> */
[----:B--2---:R-:W-:-:S03]  /*13900*/  IMAD.WIDE R132, R21, 0x4, R136 ;  /* 0x0000000415847825 */ /* 0x004fc600078e0288 */
[----:B------:R1:W-:Y:S04]  /*13910*/  STL.64 [R1+0x620], R156 ;  /* 0x0006209c01007387 */ /* 0x0003e80000100a00 */
[----:B------:R-:W-:Y:S04]  /*13920*/  LDGSTS.E [R247+0x11e80], desc[UR20][R174.64], P4 ;  /* 0x11e80000aef77fae */ /* 0x000fe8000a1a1014 */
[----:B------:R2:W-:Y:S04]  /*13930*/  STL.64 [R1+0x660], R154 ;  /* 0x0006609a01007387 */ /* 0x0005e80000100a00 */
[----:B------:R-:W-:Y:S04]  /*13940*/  LDGSTS.E [R247+0x12280], desc[UR20][R158.64], P4 ;  /* 0x122800009ef77fae */ /* 0x000fe8000a1a1014 */
[----:B------:R1:W-:Y:S04]  /*13950*/  STL.64 [R1+0x6a0], R144 ;  /* 0x0006a09001007387 */ /* 0x0003e80000100a00 */
[----:B------:R1:W-:Y:S04]  /*13960*/  LDGSTS.E [R247+0x12680], desc[UR20][R156.64], P4 ;  /* 0x126800009cf77fae */ /* 0x0003e8000a1a1014 */
[----:B------:R1:W-:Y:S04]  /*13970*/  STL.64 [R1+0x6e0], R142 ;  /* 0x0006e08e01007387 */ /* 0x0003e80000100a00 */
[----:B------:R1:W-:Y:S04]  /*13980*/  STL.64 [R1+0x720], R140 ;  /* 0x0007208c01007387 */ /* 0x0003e80000100a00 */
[----:B------:R1:W-:Y:S04]  /*13990*/  STL.64 [R1+0x758], R138 ;  /* 0x0007588a01007387 */ /* 0x0003e80000100a00 */
[----:B------:R2:W-:Y:S04]  /*139a0*/  LDGSTS.E [R247+0x12a80], desc[UR20][R154.64], P4 ;  /* 0x12a800009af77fae */ /* 0x0005e8000a1a1014 */
[----:B------:R1:W-:Y:S04]  /*139b0*/  STL.64 [R1+0x788], R132 ;  /* 0x0007888401007387 */ /* 0x0003e80000100a00 */
[----:B------:R1:W-:Y:S04]  /*139c0*/  LDGSTS.E [R247+0x12e80], desc[UR20][R144.64], P4 ;  /* 0x12e8000090f77fae */ /* 0x0003e8000a1a1014 */
[----:B------:R1:W-:Y:S04]  /*139d0*/  LDGSTS.E [R247+0x13280], desc[UR20][R142.64], P4 ;  /* 0x132800008ef77fae */ /* 0x0003e8000a1a1014 */
[----:B------:R1:W-:Y:S04]  /*139e0*/  LDGSTS.E [R247+0x13680], desc[UR20][R140.64], P4 ;  /* 0x136800008cf77fae */ /* 0x0003e8000a1a1014 */
[----:B------:R1:W-:Y:S01]  /*139f0*/  LDGSTS.E [R247+0x13a80], desc[UR20][R138.64], P4 ;  /* 0x13a800008af77fae */ /* 0x0003e2000a1a1014 */
[----:B---3--:R-:W-:-:S03]  /*13a00*/  IMAD.WIDE R190, R21, 0x4, R146 ;  /* 0x0000000415be7825 */ /* 0x008fc600078e0292 */
[----:B------:R3:W-:Y:S01]  /*13a10*/  LDGSTS.E [R247+0x13e80], desc[UR20][R132.64], P4 ;  /* 0x13e8000084f77fae */ /* 0x0007e2000a1a1014 */
[----:B----4-:R-:W-:-:S04]  /*13a20*/  IMAD.WIDE R186, R21, 0x4, R194 ;  /* 0x0000000415ba7825 */ /* 0x010fc800078e02c2 */
[----:B------:R-:W-:-:S04]  /*13a30*/  IMAD.WIDE R184, R21, 0x4, R210 ;  /* 0x0000000415b87825 */ /* 0x000fc800078e02d2 */
[C---:B-1----:R-:W-:Y:S02]  /*13a40*/  IMAD.WIDE R156, R21.reuse, 0x4, R48 ;  /* 0x00000004159c7825 */ /* 0x042fe400078e0230 */
[----:B------:R-:W4:Y:S02]  /*13a50*/  LDL.LU.64 R48, [R1+0x208] ;  /* 0x0002080001307983 */ /* 0x000f240000300a00 */
[C---:B--2---:R-:W-:Y:S02]  /*13a60*/  IMAD.WIDE R154, R21.reuse, 0x4, R114 ;  /* 0x00000004159a7825 */ /* 0x044fe400078e0272 */
[----:B------:R-:W-:Y:S02]  /*13a70*/  STL.64 [R1+0x550], R156 ;  /* 0x0005509c01007387 */ /* 0x000fe40000100a00 */
[C---:B------:R-:W-:Y:S02]  /*13a80*/  IMAD.WIDE R168, R21.reuse, 0x4, R80 ;  /* 0x0000000415a87825 */ /* 0x040fe400078e0250 */
[----:B------:R-:W2:Y:S04]  /*13a90*/  LDL.LU.64 R80, [R1+0x1c8] ;  /* 0x0001c80001507983 */ /* 0x000ea80000300a00 */
[----:B------:R-:W2:Y:S04]  /*13aa0*/  LDL.LU.64 R114, [R1+0x188] ;  /* 0x0001880001727983 */ /* 0x000ea80000300a00 */
[----:B------:R-:W-:Y:S04]  /*13ab0*/  STL.64 [R1+0x590], R154 ;  /* 0x0005909a01007387 */ /* 0x000fe80000100a00 */
[----:B------:R-:W2:Y:S01]  /*13ac0*/  LDL.LU.64 R224, [R1+0x148] ;  /* 0x0001480001e07983 */ /* 0x000ea20000300a00 */
[----:B------:R-:W-:-:S03]  /*13ad0*/  IMAD.WIDE R174, R21, 0x4, R226 ;  /* 0x0000000415ae7825 */ /* 0x000fc600078e02e2 */
[----:B------:R-:W2:Y:S04]  /*13ae0*/  LDL.LU.64 R240, [R1+0x108] ;  /* 0x0001080001f07983 */ /* 0x000ea80000300a00 */
[----:B------:R-:W2:Y:S04]  /*13af0*/  LDL.LU.64 R146, [R1+0xc8] ;  /* 0x0000c80001927983 */ /* 0x000ea80000300a00 */
[----:B------:R-:W2:Y:S04]  /*13b00*/  LDL.LU.64 R194, [R1+0x88] ;  /* 0x0000880001c27983 */ /* 0x000ea80000300a00 */
[----:B------:R-:W2:Y:S04]  /*13b10*/  LDL.LU.64 R210, [R1+0x48] ;  /* 0x0000480001d27983 */ /* 0x000ea80000300a00 */
[----:B------:R-:W2:Y:S01]  /*13b20*/  LDL.LU.64 R226, [R1+0x8] ;  /* 0x0000080001e27983 */ /* 0x000ea20000300a00 */
[----:B------:R-:W-:-:S04]  /*13b30*/  IMAD.WIDE R82, R21, 0x4, R82 ;  /* 0x0000000415527825 */ /* 0x000fc800078e0252 */
[C---:B------:R-:W-:Y:S01]  /*13b40*/  IMAD.WIDE R116, R21.reuse, 0x4, R116 ;  /* 0x0000000415747825 */ /* 0x040fe200078e0274 */
[----:B------:R-:W-:Y:S03]  /*13b50*/  LDGSTS.E [R250+0x10300], desc[UR20][R82.64], P4 ;  /* 0x1030000052fa7fae */ /* 0x000fe6000a1a1014 */
        /* <DEDUP_REMOVED lines=12> */
[C---:B---3--:R-:W-:Y:S01]  /*13c20*/  IMAD.WIDE R132, R21.reuse, 0x4, R134 ;  /* 0x0000000415847825 */ /* 0x048fe200078e0286 */
        /* <DEDUP_REMOVED lines=9> */
[----:B------:R3:W-:Y:S01]  /*13cc0*/  LDGSTS.E [R250+0x12f00], desc[UR20][R142.64], P4 ;  /* 0x12f000008efa7fae */ /* 0x0007e2000a1a1014 */
[----:B-1----:R-:W-:-:S03]  /*13cd0*/  IMAD.WIDE R144, R21, 0x4, R228 ;  /* 0x0000000415907825 */ /* 0x002fc600078e02e4 */
[----:B------:R1:W-:Y:S04]  /*13ce0*/  STL.64 [R1+0x718], R136 ;  /* 0x0007188801007387 */ /* 0x0003e80000100a00 */
[----:B------:R1:W-:Y:S01]  /*13cf0*/  LDGSTS.E [R250+0x13300], desc[UR20][R140.64], P4 ;  /* 0x133000008cfa7fae */ /* 0x0003e2000a1a1014 */
[----:B---3--:R-:W-:-:S03]  /*13d00*/  IMAD.WIDE R142, R21, 0x4, R212 ;  /* 0x00000004158e7825 */ /* 0x008fc600078e02d4 */
[----:B------:R3:W-:Y:S04]  /*13d10*/  STL.64 [R1+0x750], R132 ;  /* 0x0007508401007387 */ /* 0x0007e80000100a00 */
[----:B------:R3:W-:Y:S01]  /*13d20*/  LDGSTS.E [R250+0x13700], desc[UR20][R138.64], P4 ;  /* 0x137000008afa7fae */ /* 0x0007e2000a1a1014 */
[----:B------:R-:W-:-:S03]  /*13d30*/  IMAD.WIDE R134, R21, 0x4, R148 ;  /* 0x0000000415867825 */ /* 0x000fc600078e0294 */
[----:B------:R3:W-:Y:S01]  /*13d40*/  LDGSTS.E [R250+0x13b00], desc[UR20][R136.64], P4 ;  /* 0x13b0000088fa7fae */ /* 0x0007e2000a1a1014 */
[----:B-1----:R-:W-:-:S03]  /*13d50*/  IMAD.WIDE R140, R21, 0x4, R196 ;  /* 0x00000004158c7825 */ /* 0x002fc600078e02c4 */
[----:B------:R1:W-:Y:S01]  /*13d60*/  LDGSTS.E [R250+0x13f00], desc[UR20][R132.64], P4 ;  /* 0x13f0000084fa7fae */ /* 0x0003e2000a1a1014 */
[----:B---3--:R-:W-:-:S04]  /*13d70*/  IMAD.WIDE R138, R21, 0x4, R180 ;  /* 0x00000004158a7825 */ /* 0x008fc800078e02b4 */
[----:B------:R-:W-:-:S04]  /*13d80*/  IMAD.WIDE R136, R21, 0x4, R164 ;  /* 0x0000000415887825 */ /* 0x000fc800078e02a4 */
[----:B-1----:R-:W-:-:S04]  /*13d90*/  IMAD.WIDE R132, R21, 0x4, R242 ;  /* 0x0000000415847825 */ /* 0x002fc800078e02f2 */
[----:B------:R-:W-:-:S05]  /*13da0*/  VIADD R20, R20, 0x7f ;  /* 0x0000007f14147836 */ /* 0x000fca0000000000 */
[C---:B------:R-:W-:Y:S01]  /*13db0*/  ISETP.GE.AND P1, PT, R20.reuse, 0x100, PT ;  /* 0x000001001400780c */ /* 0x040fe20003f26270 */
[----:B------:R-:W-:Y:S01]  /*13dc0*/  UMOV UR4, URZ ;  /* 0x000000ff00047c82 */ /* 0x000fe20008000000 */
[----:B------:R-:W-:Y:S01]  /*13dd0*/  ISETP.GE.AND P6, PT, R20, 0x80, PT ;  /* 0x000000801400780c */ /* 0x000fe20003fc6270 */
[----:B----4-:R-:W-:-:S05]  /*13de0*/  IMAD.WIDE R48, R21, 0x4, R48 ;  /* 0x0000000415307825 */ /* 0x010fca00078e0230 */
[----:B------:R1:W-:Y:S01]  /*13df0*/  LDGSTS.E [R251+0x10380], desc[UR20][R48.64], P4 ;  /* 0x1038000030fb7fae */ /* 0x0003e2000a1a1014 */
[----:B--2---:R-:W-:-:S04]  /*13e00*/  IMAD.WIDE R80, R21, 0x4, R80 ;  /* 0x0000000415507825 */ /* 0x004fc800078e0250 */
[C---:B------:R-:W-:Y:S01]  /*13e10*/  IMAD.WIDE R114, R21.reuse, 0x4, R114 ;  /* 0x0000000415727825 */ /* 0x040fe200078e0272 */
[----:B------:R1:W-:Y:S04]  /*13e20*/  LDGSTS.E [R251+0x10780], desc[UR20][R80.64], P4 ;  /* 0x1078000050fb7fae */ /* 0x0003e8000a1a1014 */
[----:B------:R1:W-:Y:S01]  /*13e30*/  LDGSTS.E [R251+0x10b80], desc[UR20][R114.64], P4 ;  /* 0x10b8000072fb7fae */ /* 0x0003e2000a1a1014 */
[----:B------:R-:W-:-:S04]  /*13e40*/  IMAD.WIDE R182, R21, 0x4, R146 ;  /* 0x0000000415b67825 */ /* 0x000fc800078e0292 */
[----:B------:R-:W-:-:S04]  /*13e50*/  IMAD.WIDE R150, R21, 0x4, R210 ;  /* 0x0000000415967825 */ /* 0x000fc800078e02d2 */
[C---:B------:R-:W-:Y:S01]  /*13e60*/  IMAD.WIDE R146, R21.reuse, 0x4, R226 ;  /* 0x0000000415927825 */ /* 0x040fe200078e02e2 */
[----:B------:R1:W-:Y:S04]  /*13e70*/  STL.64 [R1+0x500], R150 ;  /* 0x0005009601007387 */ /* 0x0003e80000100a00 */
[----:B------:R1:W-:Y:S04]  /*13e80*/  STL.64 [R1+0x548], R146 ;  /* 0x0005489201007387 */ /* 0x0003e80000100a00 */
[----:B------:R1:W-:Y:S04]  /*13e90*/  STL.64 [R1+0x588], R144 ;  /* 0x0005889001007387 */ /* 0x0003e80000100a00 */
[----:B------:R1:W-:Y:S01]  /*13ea0*/  STL.64 [R1+0x5c8], R142 ;  /* 0x0005c88e01007387 */ /* 0x0003e20000100a00 */
[----:B------:R-:W-:-:S03]  /*13eb0*/  IMAD.WIDE R246, R21, 0x4, R224 ;  /* 0x0000000415f67825 */ /* 0x000fc600078e02e0 */
[----:B------:R1:W-:Y:S01]  /*13ec0*/  STL.64 [R1+0x608], R140 ;  /* 0x0006088c01007387 */ /* 0x0003e20000100a00 */
[----:B------:R-:W-:-:S03]  /*13ed0*/  IMAD.WIDE R188, R21, 0x4, R240 ;  /* 0x0000000415bc7825 */ /* 0x000fc600078e02f0 */
[----:B------:R1:W-:Y:S04]  /*13ee0*/  STL.64 [R1+0x650], R138 ;  /* 0x0006508a01007387 */ /* 0x0003e80000100a00 */
[----:B------:R1:W-:Y:S01]  /*13ef0*/  STL.64 [R1+0x690], R136 ;  /* 0x0006908801007387 */ /* 0x0003e20000100a00 */
[----:B------:R-:W-:-:S03]  /*13f00*/  IMAD.WIDE R166, R21, 0x4, R194 ;  /* 0x0000000415a67825 */ /* 0x000fc600078e02c2 */
[----:B------:R1:W-:Y:S04]  /*13f10*/  STL.64 [R1+0x6d0], R134 ;  /* 0x0006d08601007387 */ /* 0x0003e80000100a00 */
[----:B------:R1:W-:Y:S04]  /*13f20*/  STL.64 [R1+0x710], R132 ;  /* 0x0007108401007387 */ /* 0x0003e80000100a00 */
        /* <DEDUP_REMOVED lines=14> */
[----:B------:R-:W-:Y:S05]  /*14010*/  @!P1 BRA `(.L_x_8) ;  /* 0x000000e400fc9947 */ /* 0x000fea0003800000 */
[----:B-1----:R-:W-:Y:S01]  /*14020*/  IMAD.MOV.U32 R139, RZ, RZ, R10 ;  /* 0x000000ffff8b7224 */ /* 0x002fe200078e000a */
[----:B------:R-:W2:Y:S01]  /*14030*/  LDL.LU.64 R226, [R1+0x610] ;  /* 0x0006100001e27983 */ /* 0x000ea20000300a00 */
[----:B------:R-:W-:Y:S01]  /*14040*/  IMAD.MOV.U32 R146, RZ, RZ, R17 ;  /* 0x000000ffff927224 */ /* 0x000fe200078e0011 */
[----:B------:R-:W-:Y:S01]  /*14050*/  MOV R135, R5 ;  /* 0x0000000500877202 */ /* 0x000fe20000000f00 */
[----:B------:R-:W-:Y:S01]  /*14060*/  IMAD.MOV.U32 R251, RZ, RZ, R6 ;  /* 0x000000fffffb7224 */ /* 0x000fe200078e0006 */
[----:B------:R-:W-:Y:S01]  /*14070*/  MOV R144, R15 ;  /* 0x0000000f00907202 */ /* 0x000fe20000000f00 */
[----:B------:R-:W-:Y:S01]  /*14080*/  IMAD.MOV.U32 R17, RZ, RZ, R161 ;  /* 0x000000ffff117224 */ /* 0x000fe200078e00a1 */
[----:B------:R-:W-:Y:S01]  /*14090*/  MOV R154, R27 ;  /* 0x0000001b009a7202 */ /* 0x000fe20000000f00 */
[----:B------:R-:W-:Y:S02]  /*140a0*/  IMAD.MOV.U32 R10, RZ, RZ, R162 ;  /* 0x000000ffff0a7224 */ /* 0x000fe400078e00a2 */
[----:B------:R-:W-:-:S02]  /*140b0*/  IMAD.MOV.U32 R136, RZ, RZ, R7 ;  /* 0x000000ffff887224 */ /* 0x000fc400078e0007 */
[----:B------:R-:W-:Y:S02]  /*140c0*/  IMAD.MOV.U32 R137, RZ, RZ, R8 ;  /* 0x000000ffff897224 */ /* 0x000fe400078e0008 */
[----:B------:R-:W-:Y:S01]  /*140d0*/  IMAD.MOV.U32 R6, RZ, RZ, R166 ;  /* 0x000000ffff067224 */ /* 0x000fe200078e00a6 */
[----:B------:R-:W-:Y:S01]  /*140e0*/  MOV R166, R39 ;  /* 0x0000002700a67202 */ /* 0x000fe20000000f00 */
[----:B------:R-:W-:Y:S02]  /*140f0*/  IMAD.MOV.U32 R161, RZ, RZ, R34 ;  /* 0x000000ffffa17224 */ /* 0x000fe400078e0022 */
[----:B------:R-:W-:Y:S02]  /*14100*/  IMAD.MOV.U32 R162, RZ, RZ, R35 ;  /* 0x000000ffffa27224 */ /* 0x000fe400078e0023 */
[----:B------:R-:W-:Y:S01]  /*14110*/  IMAD.MOV.U32 R147, RZ, RZ, R18 ;  /* 0x000000ffff937224 */ /* 0x000fe200078e0012 */
[----:B------:R-:W3:Y:S01]  /*14120*/  LDL.LU.64 R34, [R1+0x438] ;  /* 0x0004380001227983 */ /* 0x000ee20000300a00 */
[----:B------:R-:W-:Y:S01]  /*14130*/  IMAD.MOV.U32 R156, RZ, RZ, R29 ;  /* 0x000000ffff9c7224 */ /* 0x000fe200078e001d */
[----:B------:R-:W-:Y:S01]  /*14140*/  MOV R29, R171 ;  /* 0x000000ab001d7202 */ /* 0x000fe20000000f00 */
[----:B------:R-:W-:-:S02]  /*14150*/  IMAD.MOV.U32 R7, RZ, RZ, R167 ;  /* 0x000000ffff077224 */ /* 0x000fc400078e00a7 */
[----:B------:R-:W-:Y:S02]  /*14160*/  IMAD.MOV.U32 R8, RZ, RZ, R168 ;  /* 0x000000ffff087224 */ /* 0x000fe400078e00a8 */
[----:B------:R-:W-:Y:S02]  /*14170*/  IMAD.MOV.U32 R165, RZ, RZ, R38 ;  /* 0x000000ffffa57224 */ /* 0x000fe400078e0026 */
[----:B------:R-:W-:Y:S01]  /*14180*/  IMAD.MOV.U32 R134, RZ, RZ, R4 ;  /* 0x000000ffff867224 */ /* 0x000fe200078e0004 */
[----:B------:R-:W4:Y:S01]  /*14190*/  LDL.LU.64 R38, [R1+0x420] ;  /* 0x0004200001267983 */ /* 0x000f220000300a00 */
[----:B------:R-:W-:Y:S02]  /*141a0*/  IMAD.MOV.U32 R148, RZ, RZ, R19 ;  /* 0x000000ffff947224 */ /* 0x000fe400078e0013 */
[----:B------:R-:W-:Y:S02]  /*141b0*/  IMAD.MOV.U32 R18, RZ, RZ, R172 ;  /* 0x000000ffff127224 */ /* 0x000fe400078e00ac */
[----:B------:R-:W-:-:S02]  /*141c0*/  IMAD.MOV.U32 R167, RZ, RZ, R40 ;  /* 0x000000ffffa77224 */ /* 0x000fc400078e0028 */
[----:B------:R-:W-:Y:S02]  /*141d0*/  IMAD.MOV.U32 R168, RZ, RZ, R41 ;  /* 0x000000ffffa87224 */ /* 0x000fe400078e0029 */
[----:B------:R-:W-:Y:S01]  /*141e0*/  IMAD.MOV.U32 R4, RZ, RZ, R174 ;  /* 0x000000ffff047224 */ /* 0x000fe200078e00ae */
[----:B------:R-:W3:Y:S01]  /*141f0*/  LDL.LU.64 R40, [R1+0x428] ;  /* 0x0004280001287983 */ /* 0x000ee20000300a00 */
[----:B------:R-:W-:Y:S02]  /*14200*/  IMAD.MOV.U32 R19, RZ, RZ, R173 ;  /* 0x000000ffff137224 */ /* 0x000fe400078e00ad */
[----:B------:R-:W-:Y:S02]  /*14210*/  IMAD.MOV.U32 R171, RZ, RZ, R44 ;  /* 0x000000ffffab7224 */ /* 0x000fe400078e002c */
[----:B------:R-:W-:Y:S02]  /*14220*/  IMAD.MOV.U32 R172, RZ, RZ, R45 ;  /* 0x000000ffffac7224 */ /* 0x000fe400078e002d */
[----:B------:R-:W3:Y:S01]  /*14230*/  LDL.LU.64 R44, [R1+0x430] ;  /* 0x00043000012c7983 */ /* 0x000ee20000300a00 */
[----:B------:R-:W-:-:S02]  /*14240*/  IMAD.MOV.U32 R173, RZ, RZ, R46 ;  /* 0x000000ffffad7224 */ /* 0x000fc400078e002e */
[----:B------:R-:W-:Y:S02]  /*14250*/  IMAD.MOV.U32 R174, RZ, RZ, R47 ;  /* 0x000000ffffae7224 */ /* 0x000fe400078e002f */
[----:B------:R-:W3:Y:S01]  /*14260*/  LDL.LU.64 R46, [R1+0x440] ;  /* 0x00044000012e7983 */ /* 0x000ee20000300a00 */
[----:B------:R-:W-:Y:S02]  /*14270*/  IMAD.MOV.U32 R138, RZ, RZ, R9 ;  /* 0x000000ffff8a7224 */ /* 0x000fe400078e0009 */
[----:B------:R-:W-:Y:S01]  /*14280*/  IMAD.MOV.U32 R155, RZ, RZ, R28 ;  /* 0x000000ffff9b7224 */ /* 0x000fe200078e001c */
[----:B------:R-:W-:Y:S01]  /*14290*/  STL [R1], R130 ;  /* 0x0000008201007387 */ /* 0x000fe20000100800 */
[----:B------:R-:W-:Y:S02]  /*142a0*/  IMAD.MOV.U32 R28, RZ, RZ, R170 ;  /* 0x000000ffff1c7224 */ /* 0x000fe400078e00aa */
[----:B------:R-:W-:Y:S02]  /*142b0*/  IMAD.MOV.U32 R9, RZ, RZ, R169 ;  /* 0x000000ffff097224 */ /* 0x000fe400078e00a9 */
[----:B------:R-:W-:-:S02]  /*142c0*/  IMAD.MOV.U32 R169, RZ, RZ, R42 ;  /* 0x000000ffffa97224 */ /* 0x000fc400078e002a */
[----:B------:R-:W-:Y:S02]  /*142d0*/  IMAD.MOV.U32 R170, RZ, RZ, R43 ;  /* 0x000000ffffaa7224 */ /* 0x000fe400078e002b */
[----:B------:R-:W4:Y:S01]  /*142e0*/  LDL.LU.64 R42, [R1+0x418] ;  /* 0x00041800012a7983 */ /* 0x000f220000300a00 */
[----:B------:R-:W-:Y:S02]  /*142f0*/  IMAD.MOV.U32 R140, RZ, RZ, R11 ;  /* 0x000000ffff8c7224 */ /* 0x000fe400078e000b */
[----:B------:R-:W-:Y:S02]  /*14300*/  IMAD.MOV.U32 R11, RZ, RZ, R163 ;  /* 0x000000ffff0b7224 */ /* 0x000fe400078e00a3 */
[----:B------:R-:W-:Y:S02]  /*14310*/  IMAD.MOV.U32 R159, RZ, RZ, R32 ;  /* 0x000000ffff9f7224 */ /* 0x000fe400078e0020 */
[----:B------:R-:W-:Y:S02]  /*14320*/  IMAD.MOV.U32 R163, RZ, RZ, R36 ;  /* 0x000000ffffa37224 */ /* 0x000fe400078e0024 */
[----:B------:R-:W-:-:S02]  /*14330*/  IMAD.MOV.U32 R164, RZ, RZ, R37 ;  /* 0x000000ffffa47224 */ /* 0x000fc400078e0025 */
[----:B------:R-:W-:Y:S01]  /*14340*/  IMAD.MOV.U32 R32, RZ, RZ, R176 ;  /* 0x000000ffff207224 */ /* 0x000fe200078e00b0 */
[----:B------:R-:W4:Y:S01]  /*14350*/  LDL.LU.64 R36, [R1+0x408] ;  /* 0x0004080001247983 */ /* 0x000f220000300a00 */
[----:B------:R-:W-:Y:S01]  /*14360*/  IMAD.MOV.U32 R5, RZ, RZ, R175 ;  /* 0x000000ffff057224 */ /* 0x000fe200078e00af */
[----:B------:R-:W-:Y:S01]  /*14370*/  MOV R176, R51 ;  /* 0x0000003300b07202 */ /* 0x000fe20000000f00 */
[----:B------:R-:W-:Y:S02]  /*14380*/  IMAD.MOV.U32 R175, RZ, RZ, R50 ;  /* 0x000000ffffaf7224 */ /* 0x000fe400078e0032 */
[----:B------:R-:W-:Y:S02]  /*14390*/  IMAD.MOV.U32 R145, RZ, RZ, R16 ;  /* 0x000000ffff917224 */ /* 0x000fe400078e0010 */
[----:B------:R-:W-:Y:S01]  /*143a0*/  IMAD.MOV.U32 R16, RZ, RZ, R160 ;  /* 0x000000ffff107224 */ /* 0x000fe200078e00a0 */
[----:B------:R-:W-:Y:S01]  /*143b0*/  MOV R160, R33 ;  /* 0x0000002100a07202 */ /* 0x000fe20000000f00 */
[----:B------:R-:W-:-:S02]  /*143c0*/  IMAD.MOV.U32 R33, RZ, RZ, R177 ;  /* 0x000000ffff217224 */ /* 0x000fc400078e00b1 */
[----:B------:R-:W-:Y:S02]  /*143d0*/  IMAD.MOV.U32 R157, RZ, RZ, R30 ;  /* 0x000000ffff9d7224 */ /* 0x000fe400078e001e */
[----:B------:R-:W-:Y:S02]  /*143e0*/  IMAD.MOV.U32 R158, RZ, RZ, R31 ;  /* 0x000000ffff9e7224 */ /* 0x000fe400078e001f */
[----:B------:R-:W-:Y:S02]  /*143f0*/  IMAD.MOV.U32 R151, RZ, RZ, R24 ;  /* 0x000000ffff977224 */ /* 0x000fe400078e0018 */
        /* <DEDUP_REMOVED lines=9> */
[----:B------:R-:W-:Y:S01]  /*14490*/  IMAD.MOV.U32 R27, RZ, RZ, R183 ;  /* 0x000000ffff1b7224 */ /* 0x000fe200078e00b7 */
[----:B------:R-:W-:Y:S01]  /*144a0*/  SHF.R.S32.HI R249, RZ, 0x1f, R21 ;  /* 0x0000001ffff97819 */ /* 0x000fe20000011415 */
[----:B------:R-:W-:Y:S01]  /*144b0*/  IMAD.MOV.U32 R180, RZ, RZ, R55 ;  /* 0x000000ffffb47224 */ /* 0x000fe200078e0037 */
[----:B------:R-:W-:Y:S01]  /*144c0*/  MOV R196, R71 ;  /* 0x0000004700c47202 */ /* 0x000fe20000000f00 */
[----:B------:R-:W-:Y:S01]  /*144d0*/  IMAD.MOV.U32 R181, RZ, RZ, R56 ;  /* 0x000000ffffb57224 */ /* 0x000fe200078e0038 */
[----:B------:R-:W-:Y:S01]  /*144e0*/  MOV R206, R85 ;  /* 0x0000005500ce7202 */ /* 0x000fe20000000f00 */
[----:B------:R-:W-:Y:S01]  /*144f0*/  IMAD.MOV.U32 R192, RZ, RZ, R67 ;  /* 0x000000ffffc07224 */ /* 0x000fe200078e0043 */
[----:B------:R-:W-:Y:S01]  /*14500*/  MOV R216, R95 ;  /* 0x0000005f00d87202 */ /* 0x000fe20000000f00 */
        /* <DEDUP_REMOVED lines=48> */
[----:B------:R-:W-:Y:S01]  /*14810*/  IMAD.SHL.U32 R250, R21, 0x4, RZ ;  /* 0x0000000415fa7824 */ /* 0x000fe200078e00ff */
[----:B------:R-:W-:Y:S01]  /*14820*/  UMOV UR11, 0x1 ;  /* 0x00000001000b7882 */ /* 0x000fe20000000000 */
[----:B------:R-:W-:Y:S01]  /*14830*/  UMOV UR5, URZ ;  /* 0x000000ff00057c82 */ /* 0x000fe20008000000 */
[----:B------:R-:W-:Y:S01]  /*14840*/  UMOV UR12, URZ ;  /* 0x000000ff000c7c82 */ /* 0x000fe20008000000 */
[----:B--2---:R-:W-:-:S02]  /*14850*/  IMAD.MOV.U32 R132, RZ, RZ, R226 ;  /* 0x000000ffff847224 */ /* 0x004fc400078e00e2 */
[----:B------:R-:W-:Y:S01]  /*14860*/  IMAD.MOV.U32 R133, RZ, RZ, R227 ;  /* 0x000000ffff857224 */ /* 0x000fe200078e00e3 */
[----:B---3--:R1:W-:Y:S01]  /*14870*/  STL [R1+0x8], R46 ;  /* 0x0000082e01007387 */ /* 0x0083e20000100800 */
[----:B------:R-:W-:Y:S02]  /*14880*/  IMAD.MOV.U32 R177, RZ, RZ, R52 ;  /* 0x000000ffffb17224 */ /* 0x000fe400078e0034 */
[----:B------:R-:W-:Y:S01]  /*14890*/  IMAD.MOV.U32 R30, RZ, RZ, R190 ;  /* 0x000000ffff1e7224 */ /* 0x000fe200078e00be */
[----:B------:R-:W2:Y:S01]  /*148a0*/  LDL.LU.64 R50, [R1+0x410] ;  /* 0x0004100001327983 */ /* 0x000ea20000300a00 */
[----:B------:R-:W-:Y:S02]  /*148b0*/  IMAD.MOV.U32 R31, RZ, RZ, R191 ;  /* 0x000000ffff1f7224 */ /* 0x000fe400078e00bf */
[----:B------:R-:W-:Y:S01]  /*148c0*/  IMAD.MOV.U32 R24, RZ, RZ, R178 ;  /* 0x000000ffff187224 */ /* 0x000fe200078e00b2 */
[----:B------:R3:W-:Y:S01]  /*148d0*/  STL [R1+0x10], R34 ;  /* 0x0000102201007387 */ /* 0x0007e20000100800 */
[----:B------:R-:W-:-:S02]  /*148e0*/  IMAD.MOV.U32 R25, RZ, RZ, R179 ;  /* 0x000000ffff197224 */ /* 0x000fc400078e00b3 */
[----:B------:R-:W-:Y:S01]  /*148f0*/  IMAD.MOV.U32 R12, RZ, RZ, R186 ;  /* 0x000000ffff0c7224 */ /* 0x000fe200078e00ba */
[----:B-1----:R-:W-:Y:S01]  /*14900*/  MOV R46, R47 ;  /* 0x0000002f002e7202 */ /* 0x002fe20000000f00 */
[----:B------:R-:W-:Y:S02]  /*14910*/  IMAD.MOV.U32 R22, RZ, RZ, R188 ;  /* 0x000000ffff167224 */ /* 0x000fe400078e00bc */
[----:B------:R-:W-:Y:S02]  /*14920*/  IMAD.MOV.U32 R23, RZ, RZ, R189 ;  /* 0x000000ffff177224 */ /* 0x000fe400078e00bd */
[----:B------:R-:W-:Y:S02]  /*14930*/  IMAD.MOV.U32 R14, RZ, RZ, R184 ;  /* 0x000000ffff0e7224 */ /* 0x000fe400078e00b8 */
[----:B------:R-:W-:Y:S02]  /*14940*/  IMAD.MOV.U32 R26, RZ, RZ, R182 ;  /* 0x000000ffff1a7224 */ /* 0x000fe400078e00b6 */
[----:B---3--:R-:W-:Y:S01]  /*14950*/  IMAD.MOV.U32 R34, RZ, RZ, R35 ;  /* 0x000000ffff227224 */ /* 0x008fe200078e0023 */
[----:B------:R-:W-:Y:S04]  /*14960*/  STL [R1+0x4], R46 ;  /* 0x0000042e01007387 */ /* 0x000fe80000100800 */
[----:B------:R1:W-:Y:S04]  /*14970*/  STL [R1+0xc], R34 ;  /* 0x00000c2201007387 */ /* 0x0003e80000100800 */
[----:B-1----:R-:W3:Y:S04]  /*14980*/  LDL.LU.64 R34, [R1+0x400] ;  /* 0x0004000001227983 */ /* 0x002ee80000300a00 */
[----:B------:R1:W-:Y:S02]  /*14990*/  STL [R1+0x18], R44 ;  /* 0x0000182c01007387 */ /* 0x0003e40000100800 */
[----:B-1----:R-:W-:-:S05]  /*149a0*/  IMAD.MOV.U32 R44, RZ, RZ, R45 ;  /* 0x000000ffff2c7224 */ /* 0x002fca00078e002d */
[----:B------:R-:W-:Y:S04]  /*149b0*/  STL [R1+0x14], R44 ;  /* 0x0000142c01007387 */ /* 0x000fe80000100800 */
[----:B------:R1:W-:Y:S04]  /*149c0*/  STL [R1+0x20], R40 ;  /* 0x0000202801007387 */ /* 0x0003e80000100800 */
[----:B------:R-:W3:Y:S04]  /*149d0*/  LDL.LU.64 R46, [R1+0x3f8] ;  /* 0x0003f800012e7983 */ /* 0x000ee80000300a00 */
[----:B----4-:R4:W-:Y:S01]  /*149e0*/  STL [R1+0x28], R38 ;  /* 0x0000282601007387 */ /* 0x0109e20000100800 */
[----:B-1----:R-:W-:-:S05]  /*149f0*/  IMAD.MOV.U32 R40, RZ, RZ, R41 ;  /* 0x000000ffff287224 */ /* 0x002fca00078e0029 */
[----:B------:R1:W-:Y:S04]  /*14a00*/  STL [R1+0x1c], R40 ;  /* 0x00001c2801007387 */ /* 0x0003e80000100800 */
[----:B------:R-:W3:Y:S01]  /*14a10*/  LDL.LU.64 R44, [R1+0x3f0] ;  /* 0x0003f000012c7983 */ /* 0x000ee20000300a00 */
[----:B----4-:R-:W-:-:S03]  /*14a20*/  IMAD.MOV.U32 R38, RZ, RZ, R39 ;  /* 0x000000ffff267224 */ /* 0x010fc600078e0027 */
[----:B-1----:R-:W4:Y:S04]  /*14a30*/  LDL.LU.64 R40, [R1+0x3d8] ;  /* 0x0003d80001287983 */ /* 0x002f280000300a00 */
[----:B------:R1:W-:Y:S04]  /*14a40*/  STL [R1+0x24], R38 ;  /* 0x0000242601007387 */ /* 0x0003e80000100800 */
[----:B------:R1:W-:Y:S04]  /*14a50*/  STL [R1+0x30], R42 ;  /* 0x0000302a01007387 */ /* 0x0003e80000100800 */
[----:B-1----:R-:W4:Y:S01]  /*14a60*/  LDL.LU.64 R38, [R1+0x3e8] ;  /* 0x0003e80001267983 */ /* 0x002f220000300a00 */
[----:B------:R-:W-:-:S05]  /*14a70*/  IMAD.MOV.U32 R42, RZ, RZ, R43 ;  /* 0x000000ffff2a7224 */ /* 0x000fca00078e002b */
[----:B------:R1:W-:Y:S04]  /*14a80*/  STL [R1+0x2c], R42 ;  /* 0x00002c2a01007387 */ /* 0x0003e80000100800 */
[----:B--2---:R2:W-:Y:S04]  /*14a90*/  STL [R1+0x38], R50 ;  /* 0x0000383201007387 */ /* 0x0045e80000100800 */
[----:B-1----:R-:W4:Y:S01]  /*14aa0*/  LDL.LU.64 R42, [R1+0x3e0] ;  /* 0x0003e000012a7983 */ /* 0x002f220000300a00 */
[----:B--2---:R-:W-:-:S05]  /*14ab0*/  IMAD.MOV.U32 R50, RZ, RZ, R51 ;  /* 0x000000ffff327224 */ /* 0x004fca00078e0033 */
[----:B------:R1:W-:Y:S04]  /*14ac0*/  STL [R1+0x34], R50 ;  /* 0x0000343201007387 */ /* 0x0003e80000100800 */
[----:B------:R2:W-:Y:S01]  /*14ad0*/  STL [R1+0x40], R36 ;  /* 0x0000402401007387 */ /* 0x0005e20000100800 */
[----:B-1----:R-:W-:-:S03]  /*14ae0*/  IMAD.MOV.U32 R50, RZ, RZ, R37 ;  /* 0x000000ffff327224 */ /* 0x002fc600078e0025 */
[----:B--2---:R-:W2:Y:S04]  /*14af0*/  LDL.LU.64 R36, [R1+0x3d0] ;  /* 0x0003d00001247983 */ /* 0x004ea80000300a00 */
[----:B------:R-:W-:Y:S04]  /*14b00*/  STL [R1+0x3c], R50 ;  /* 0x00003c3201007387 */ /* 0x000fe80000100800 */
[----:B---3--:R1:W-:Y:S02]  /*14b10*/  STL [R1+0x48], R34 ;  /* 0x0000482201007387 */ /* 0x0083e40000100800 */
[----:B-1----:R-:W-:-:S05]  /*14b20*/  IMAD.MOV.U32 R34, RZ, RZ, R35 ;  /* 0x000000ffff227224 */ /* 0x002fca00078e0023 */
[----:B------:R1:W-:Y:S04]  /*14b30*/  STL [R1+0x44], R34 ;  /* 0x0000442201007387 */ /* 0x0003e80000100800 */
[----:B------:R3:W-:Y:S04]  /*14b40*/  STL [R1+0x50], R46 ;  /* 0x0000502e01007387 */ /* 0x0007e80000100800 */
[----:B-1----:R-:W2:Y:S01]  /*14b50*/  LDL.LU.64 R34, [R1+0x3c8] ;  /* 0x0003c80001227983 */ /* 0x002ea20000300a00 */
[----:B---3--:R-:W-:-:S03]  /*14b60*/  IMAD.MOV.U32 R46, RZ, RZ, R47 ;  /* 0x000000ffff2e7224 */ /* 0x008fc600078e002f */
[----:B------:R-:W-:Y:S04]  /*14b70*/  STL [R1+0x58], R44 ;  /* 0x0000582c01007387 */ /* 0x000fe80000100800 */
[----:B------:R1:W-:Y:S04]  /*14b80*/  STL [R1+0x4c], R46 ;  /* 0x00004c2e01007387 */ /* 0x0003e80000100800 */
[----:B------:R-:W3:Y:S04]  /*14b90*/  LDL.LU.64 R50, [R1+0x3c0] ;  /* 0x0003c00001327983 */ /* 0x000ee80000300a00 */
[----:B-1----:R-:W3:Y:S01]  /*14ba0*/  LDL.LU.64 R46, [R1+0x3b8] ;  /* 0x0003b800012e7983 */ /* 0x002ee20000300a00 */
[----:B------:R-:W-:-:S03]  /*14bb0*/  MOV R44, R45 ;  /* 0x0000002d002c7202 */ /* 0x000fc60000000f00 */
[----:B----4-:R1:W-:Y:S04]  /*14bc0*/  STL [R1+0x60], R38 ;  /* 0x0000602601007387 */ /* 0x0103e80000100800 */
[----:B------:R-:W-:Y:S01]  /*14bd0*/  STL [R1+0x54], R44 ;  /* 0x0000542c01007387 */ /* 0x000fe20000100800 */
[----:B-1----:R-:W-:-:S05]  /*14be0*/  IMAD.MOV.U32 R38, RZ, RZ, R39 ;  /* 0x000000ffff267224 */ /* 0x002fca00078e0027 */
[----:B------:R1:W-:Y:S04]  /*14bf0*/  STL [R1+0x5c], R38 ;  /* 0x00005c2601007387 */ /* 0x0003e80000100800 */
[----:B-1----:R-:W4:Y:S04]  /*14c00*/  LDL.LU.64 R38, [R1+0x3b0] ;  /* 0x0003b00001267983 */ /* 0x002f280000300a00 */
[----:B------:R1:W-:Y:S02]  /*14c10*/  STL [R1+0x68], R42 ;  /* 0x0000682a01007387 */ /* 0x0003e40000100800 */
[----:B-1----:R-:W-:-:S05]  /*14c20*/  IMAD.MOV.U32 R42, RZ, RZ, R43 ;  /* 0x000000ffff2a7224 */ /* 0x002fca00078e002b */
[----:B------:R1:W-:Y:S04]  /*14c30*/  STL [R1+0x64], R42 ;  /* 0x0000642a01007387 */ /* 0x0003e80000100800 */
[----:B------:R1:W-:Y:S04]  /*14c40*/  STL [R1+0x70], R40 ;  /* 0x0000702801007387 */ /* 0x0003e80000100800 */
[----:B------:R-:W4:Y:S04]  /*14c50*/  LDL.LU.64 R44, [R1+0x3a8] ;  /* 0x0003a800012c7983 */ /* 0x000f280000300a00 */
[----:B-1----:R-:W4:Y:S01]  /*14c60*/  LDL.LU.64 R42, [R1+0x3a0] ;  /* 0x0003a000012a7983 */ /* 0x002f220000300a00 */
[----:B------:R-:W-:-:S05]  /*14c70*/  IMAD.MOV.U32 R40, RZ, RZ, R41 ;  /* 0x000000ffff287224 */ /* 0x000fca00078e0029 */
[----:B------:R-:W-:Y:S04]  /*14c80*/  STL [R1+0x6c], R40 ;  /* 0x00006c2801007387 */ /* 0x000fe80000100800 */
[----:B--2---:R1:W-:Y:S02]  /*14c90*/  STL [R1+0x78], R36 ;  /* 0x0000782401007387 */ /* 0x0043e40000100800 */
[----:B-1----:R-:W-:Y:S02]  /*14ca0*/  IMAD.MOV.U32 R36, RZ, RZ, R37 ;  /* 0x000000ffff247224 */ /* 0x002fe400078e0025 */
[----:B------:R-:W-:Y:S04]  /*14cb0*/  STL [R1+0x80], R34 ;  /* 0x0000802201007387 */ /* 0x000fe80000100800 */
[----:B------:R1:W-:Y:S04]  /*14cc0*/  STL [R1+0x74], R36 ;  /* 0x0000742401007387 */ /* 0x0003e80000100800 */
[----:B-1----:R-:W2:Y:S01]  /*14cd0*/  LDL.LU.64 R36, [R1+0x398] ;  /* 0x0003980001247983 */ /* 0x002ea20000300a00 */
[----:B------:R-:W-:-:S03]  /*14ce0*/  IMAD.MOV.U32 R34, RZ, RZ, R35 ;  /* 0x000000ffff227224 */ /* 0x000fc600078e0023 */
[----:B---3--:R1:W-:Y:S04]  /*14cf0*/  STL [R1+0x88], R50 ;  /* 0x0000883201007387 */ /* 0x0083e80000100800 */
[----:B------:R3:W-:Y:S01]  /*14d00*/  STL [R1+0x7c], R34 ;  /* 0x00007c2201007387 */ /* 0x0007e20000100800 */
[----:B-1----:R-:W-:-:S03]  /*14d10*/  IMAD.MOV.U32 R50, RZ, RZ, R51 ;  /* 0x000000ffff327224 */ /* 0x002fc600078e0033 */
[----:B---3--:R-:W3:Y:S04]  /*14d20*/  LDL.LU.64 R34, [R1+0x390] ;  /* 0x0003900001227983 */ /* 0x008ee80000300a00 */
[----:B------:R-:W3:Y:S04]  /*14d30*/  LDL.LU.64 R40, [R1+0x380] ;  /* 0x0003800001287983 */ /* 0x000ee80000300a00 */
[----:B------:R-:W-:Y:S04]  /*14d40*/  STL [R1+0x90], R46 ;  /* 0x0000902e01007387 */ /* 0x000fe80000100800 */
[----:B------:R1:W-:Y:S04]  /*14d50*/  STL [R1+0x84], R50 ;  /* 0x0000843201007387 */ /* 0x0003e80000100800 */
[----:B-1----:R-:W3:Y:S01]  /*14d60*/  LDL.LU.64 R50, [R1+0x388] ;  /* 0x0003880001327983 */ /* 0x002ee20000300a00 */
[----:B------:R-:W-:-:S03]  /*14d70*/  IMAD.MOV.U32 R46, RZ, RZ, R47 ;  /* 0x000000ffff2e7224 */ /* 0x000fc600078e002f */
[----:B----4-:R1:W-:Y:S04]  /*14d80*/  STL [R1+0x98], R38 ;  /* 0x0000982601007387 */ /* 0x0103e80000100800 */
[----:B------:R-:W-:Y:S01]  /*14d90*/  STL [R1+0x8c], R46 ;  /* 0x00008c2e01007387 */ /* 0x000fe20000100800 */
[----:B-1----:R-:W-:-:S05]  /*14da0*/  IMAD.MOV.U32 R38, RZ, RZ, R39 ;  /* 0x000000ffff267224 */ /* 0x002fca00078e0027 */
[----:B------:R1:W-:Y:S04]  /*14db0*/  STL [R1+0x94], R38 ;  /* 0x0000942601007387 */ /* 0x0003e80000100800 */
[----:B-1----:R-:W4:Y:S04]  /*14dc0*/  LDL.LU.64 R38, [R1+0x378] ;  /* 0x0003780001267983 */ /* 0x002f280000300a00 */
[----:B------:R1:W-:Y:S02]  /*14dd0*/  STL [R1+0xa0], R44 ;  /* 0x0000a02c01007387 */ /* 0x0003e40000100800 */
[----:B-1----:R-:W-:-:S05]  /*14de0*/  IMAD.MOV.U32 R44, RZ, RZ, R45 ;  /* 0x000000ffff2c7224 */ /* 0x002fca00078e002d */
[----:B------:R-:W-:Y:S04]  /*14df0*/  STL [R1+0x9c], R44 ;  /* 0x00009c2c01007387 */ /* 0x000fe80000100800 */
[----:B------:R1:W-:Y:S04]  /*14e00*/  STL [R1+0xa8], R42 ;  /* 0x0000a82a01007387 */ /* 0x0003e80000100800 */
[----:B------:R-:W4:Y:S01]  /*14e10*/  LDL.LU.64 R46, [R1+0x448] ;  /* 0x00044800012e7983 */ /* 0x000f220000300a00 */
[----:B-1----:R-:W-:-:S03]  /*14e20*/  MOV R42, R43 ;  /* 0x0000002b002a7202 */ /* 0x002fc60000000f00 */
[----:B--2---:R1:W-:Y:S04]  /*14e30*/  STL [R1+0xb0], R36 ;  /* 0x0000b02401007387 */ /* 0x0043e80000100800 */
[----:B------:R2:W-:Y:S04]  /*14e40*/  STL [R1+0xa4], R42 ;  /* 0x0000a42a01007387 */ /* 0x0005e80000100800 */
[----:B------:R-:W4:Y:S01]  /*14e50*/  LDL.LU.64 R44, [R1+0x368] ;  /* 0x00036800012c7983 */ /* 0x000f220000300a00 */
[----:B-1----:R-:W-:-:S03]  /*14e60*/  IMAD.MOV.U32 R36, RZ, RZ, R37 ;  /* 0x000000ffff247224 */ /* 0x002fc600078e0025 */
[----:B--2---:R-:W2:Y:S04]  /*14e70*/  LDL.LU.64 R42, [R1+0x350] ;  /* 0x00035000012a7983 */ /* 0x004ea80000300a00 */
[----:B------:R1:W-:Y:S04]  /*14e80*/  STL [R1+0xac], R36 ;  /* 0x0000ac2401007387 */ /* 0x0003e80000100800 */
[----:B---3--:R3:W-:Y:S04]  /*14e90*/  STL [R1+0xb8], R34 ;  /* 0x0000b82201007387 */ /* 0x0087e80000100800 */
[----:B-1----:R-:W2:Y:S01]  /*14ea0*/  LDL.LU.64 R36, [R1+0x360] ;  /* 0x0003600001247983 */ /* 0x002ea20000300a00 */
[----:B---3--:R-:W-:-:S05]  /*14eb0*/  IMAD.MOV.U32 R34, RZ, RZ, R35 ;  /* 0x000000ffff227224 */ /* 0x008fca00078e0023 */
[----:B------:R1:W-:Y:S04]  /*14ec0*/  STL [R1+0xb4], R34 ;  /* 0x0000b42201007387 */ /* 0x0003e80000100800 */
[----:B------:R3:W-:Y:S04]  /*14ed0*/  STL [R1+0xc0], R50 ;  /* 0x0000c03201007387 */ /* 0x0007e80000100800 */
[----:B-1----:R-:W2:Y:S01]  /*14ee0*/  LDL.LU.64 R34, [R1+0x358] ;  /* 0x0003580001227983 */ /* 0x002ea20000300a00 */
[----:B---3--:R-:W-:-:S05]  /*14ef0*/  IMAD.MOV.U32 R50, RZ, RZ, R51 ;  /* 0x000000ffff327224 */ /* 0x008fca00078e0033 */
[----:B------:R1:W-:Y:S04]  /*14f00*/  STL [R1+0xbc], R50 ;  /* 0x0000bc3201007387 */ /* 0x0003e80000100800 */
[----:B------:R3:W-:Y:S01]  /*14f10*/  STL [R1+0xc8], R40 ;  /* 0x0000c82801007387 */ /* 0x0007e20000100800 */
[----:B-1----:R-:W-:-:S03]  /*14f20*/  IMAD.MOV.U32 R50, RZ, RZ, R41 ;  /* 0x000000ffff327224 */ /* 0x002fc600078e0029 */
[----:B---3--:R-:W3:Y:S04]  /*14f30*/  LDL.LU.64 R40, [R1+0x348] ;  /* 0x0003480001287983 */ /* 0x008ee80000300a00 */
[----:B------:R-:W-:Y:S04]  /*14f40*/  STL [R1+0xc4], R50 ;  /* 0x0000c43201007387 */ /* 0x000fe80000100800 */
[----:B----4-:R1:W-:Y:S02]  /*14f50*/  STL [R1+0xd0], R38 ;  /* 0x0000d02601007387 */ /* 0x0103e40000100800 */
[----:B-1----:R-:W-:-:S05]  /*14f60*/  IMAD.MOV.U32 R38, RZ, RZ, R39 ;  /* 0x000000ffff267224 */ /* 0x002fca00078e0027 */
[----:B------:R1:W-:Y:S04]  /*14f70*/  STL [R1+0xcc], R38 ;  /* 0x0000cc2601007387 */ /* 0x0003e80000100800 */
[----:B------:R4:W-:Y:S04]  /*14f80*/  STL [R1+0xd8], R46 ;  /* 0x0000d82e01007387 */ /* 0x0009e80000100800 */
[----:B-1----:R-:W3:Y:S01]  /*14f90*/  LDL.LU.64 R38, [R1+0x340] ;  /* 0x0003400001267983 */ /* 0x002ee20000300a00 */
[----:B----4-:R-:W-:-:S03]  /*14fa0*/  IMAD.MOV.U32 R46, RZ, RZ, R47 ;  /* 0x000000ffff2e7224 */ /* 0x010fc600078e002f */
[----:B------:R-:W-:Y:S04]  /*14fb0*/  STL [R1+0xe0], R44 ;  /* 0x0000e02c01007387 */ /* 0x000fe80000100800 */
[----:B------:R1:W-:Y:S04]  /*14fc0*/  STL [R1+0xd4], R46 ;  /* 0x0000d42e01007387 */ /* 0x0003e80000100800 */
[----:B------:R-:W4:Y:S04]  /*14fd0*/  LDL.LU.64 R50, [R1+0x338] ;  /* 0x0003380001327983 */ /* 0x000f280000300a00 */
[----:B-1----:R-:W4:Y:S01]  /*14fe0*/  LDL.LU.64 R46, [R1+0x330] ;  /* 0x00033000012e7983 */ /* 0x002f220000300a00 */
[----:B------:R-:W-:-:S03]  /*14ff0*/  IMAD.MOV.U32 R44, RZ, RZ, R45 ;  /* 0x000000ffff2c7224 */ /* 0x000fc600078e002d */
[----:B--2---:R1:W-:Y:S04]  /*15000*/  STL [R1+0xe8], R36 ;  /* 0x0000e82401007387 */ /* 0x0043e80000100800 */
[----:B------:R-:W-:Y:S01]  /*15010*/  STL [R1+0xdc], R44 ;  /* 0x0000dc2c01007387 */ /* 0x000fe20000100800 */
[----:B-1----:R-:W-:-:S05]  /*15020*/  IMAD.MOV.U32 R36, RZ, RZ, R37 ;  /* 0x000000ffff247224 */ /* 0x002fca00078e0025 */
[----:B------:R1:W-:Y:S04]  /*15030*/  STL [R1+0xe4], R36 ;  /* 0x0000e42401007387 */ /* 0x0003e80000100800 */
[----:B-1----:R-:W2:Y:S04]  /*15040*/  LDL.LU.64 R36, [R1+0x450] ;  /* 0x0004500001247983 */ /* 0x002ea80000300a00 */
[----:B------:R1:W-:Y:S02]  /*15050*/  STL [R1+0xf0], R34 ;  /* 0x0000f02201007387 */ /* 0x0003e40000100800 */
[----:B-1----:R-:W-:-:S05]  /*15060*/  IMAD.MOV.U32 R34, RZ, RZ, R35 ;  /* 0x000000ffff227224 */ /* 0x002fca00078e0023 */
[----:B------:R1:W-:Y:S04]  /*15070*/  STL [R1+0xec], R34 ;  /* 0x0000ec2201007387 */ /* 0x0003e80000100800 */
[----:B------:R1:W-:Y:S04]  /*15080*/  STL [R1+0xf8], R42 ;  /* 0x0000f82a01007387 */ /* 0x0003e80000100800 */
[----:B------:R-:W2:Y:S04]  /*15090*/  LDL.LU.64 R44, [R1+0x320] ;  /* 0x00032000012c7983 */ /* 0x000ea80000300a00 */
[----:B-1----:R-:W2:Y:S01]  /*150a0*/  LDL.LU.64 R34, [R1+0x318] ;  /* 0x0003180001227983 */ /* 0x002ea20000300a00 */
[----:B------:R-:W-:-:S05]  /*150b0*/  MOV R42, R43 ;  /* 0x0000002b002a7202 */ /* 0x000fca0000000f00 */
[----:B------:R-:W-:Y:S04]  /*150c0*/  STL [R1+0xf4], R42 ;  /* 0x0000f42a01007387 */ /* 0x000fe80000100800 */
[----:B---3--:R1:W-:Y:S02]  /*150d0*/  STL [R1+0x100], R40 ;  /* 0x0001002801007387 */ /* 0x0083e40000100800 */
[----:B-1----:R-:W-:Y:S02]  /*150e0*/  IMAD.MOV.U32 R40, RZ, RZ, R41 ;  /* 0x000000ffff287224 */ /* 0x002fe400078e0029 */
[----:B------:R1:W-:Y:S04]  /*150f0*/  STL [R1+0x108], R38 ;  /* 0x0001082601007387 */ /* 0x0003e80000100800 */
[----:B------:R3:W-:Y:S04]  /*15100*/  STL [R1+0xfc], R40 ;  /* 0x0000fc2801007387 */ /* 0x0007e80000100800 */
[----:B------:R-:W2:Y:S01]  /*15110*/  LDL.LU.64 R42, [R1+0x310] ;  /* 0x00031000012a7983 */ /* 0x000ea20000300a00 */
[----:B-1----:R-:W-:-:S03]  /*15120*/  IMAD.MOV.U32 R38, RZ, RZ, R39 ;  /* 0x000000ffff267224 */ /* 0x002fc600078e0027 */
[----:B----4-:R1:W-:Y:S04]  /*15130*/  STL [R1+0x110], R50 ;  /* 0x0001103201007387 */ /* 0x0103e80000100800 */
[----:B------:R4:W-:Y:S04]  /*15140*/  STL [R1+0x104], R38 ;  /* 0x0001042601007387 */ /* 0x0009e80000100800 */
[----:B---3--:R-:W3:Y:S01]  /*15150*/  LDL.LU.64 R40, [R1+0x308] ;  /* 0x0003080001287983 */ /* 0x008ee20000300a00 */
[----:B-1----:R-:W-:-:S03]  /*15160*/  IMAD.MOV.U32 R50, RZ, RZ, R51 ;  /* 0x000000ffff327224 */ /* 0x002fc600078e0033 */
[----:B----4-:R-:W4:Y:S04]  /*15170*/  LDL.LU.64 R38, [R1+0x2f8] ;  /* 0x0002f80001267983 */ /* 0x010f280000300a00 */
[----:B------:R-:W-:Y:S04]  /*15180*/  STL [R1+0x118], R46 ;  /* 0x0001182e01007387 */ /* 0x000fe80000100800 */
[----:B------:R1:W-:Y:S04]  /*15190*/  STL [R1+0x10c], R50 ;  /* 0x00010c3201007387 */ /* 0x0003e80000100800 */
        /* <DEDUP_REMOVED lines=9> */
[----:B------:R-:W-:Y:S04]  /*15230*/  STL [R1+0x124], R44 ;  /* 0x0001242c01007387 */ /* 0x000fe80000100800 */
[----:B------:R1:W-:Y:S04]  /*15240*/  STL [R1+0x130], R34 ;  /* 0x0001302201007387 */ /* 0x0003e80000100800 */
[----:B------:R-:W2:Y:S01]  /*15250*/  LDL.LU.64 R46, [R1+0x470] ;  /* 0x00047000012e7983 */ /* 0x000ea20000300a00 */
[----:B-1----:R-:W-:-:S03]  /*15260*/  IMAD.MOV.U32 R34, RZ, RZ, R35 ;  /* 0x000000ffff227224 */ /* 0x002fc600078e0023 */
[----:B------:R-:W-:Y:S04]  /*15270*/  STL [R1+0x138], R42 ;  /* 0x0001382a01007387 */ /* 0x000fe80000100800 */
[----:B------:R1:W-:Y:S01]  /*15280*/  STL [R1+0x12c], R34 ;  /* 0x00012c2201007387 */ /* 0x0003e20000100800 */
[----:B------:R-:W-:-:S03]  /*15290*/  IMAD.MOV.U32 R44, RZ, RZ, R43 ;  /* 0x000000ffff2c7224 */ /* 0x000fc600078e002b */
[----:B-1----:R-:W2:Y:S04]  /*152a0*/  LDL.LU.64 R34, [R1+0x478] ;  /* 0x0004780001227983 */ /* 0x002ea80000300a00 */
[----:B------:R-:W2:Y:S04]  /*152b0*/  LDL.LU.64 R42, [R1+0x2c8] ;  /* 0x0002c800012a7983 */ /* 0x000ea80000300a00 */
[----:B------:R1:W-:Y:S04]  /*152c0*/  STL [R1+0x134], R44 ;  /* 0x0001342c01007387 */ /* 0x0003e80000100800 */
[----:B---3--:R3:W-:Y:S04]  /*152d0*/  STL [R1+0x140], R40 ;  /* 0x0001402801007387 */ /* 0x0087e80000100800 */
[----:B-1----:R-:W2:Y:S01]  /*152e0*/  LDL.LU.64 R44, [R1+0x480] ;  /* 0x00048000012c7983 */ /* 0x002ea20000300a00 */
[----:B---3--:R-:W-:-:S05]  /*152f0*/  IMAD.MOV.U32 R40, RZ, RZ, R41 ;  /* 0x000000ffff287224 */ /* 0x008fca00078e0029 */
[----:B------:R1:W-:Y:S04]  /*15300*/  STL [R1+0x13c], R40 ;  /* 0x00013c2801007387 */ /* 0x0003e80000100800 */
[----:B----4-:R3:W-:Y:S04]  /*15310*/  STL [R1+0x148], R50 ;  /* 0x0001483201007387 */ /* 0x0107e80000100800 */
[----:B-1----:R-:W4:Y:S01]  /*15320*/  LDL.LU.64 R40, [R1+0x2d0] ;  /* 0x0002d00001287983 */ /* 0x002f220000300a00 */
[----:B---3--:R-:W-:-:S05]  /*15330*/  MOV R50, R51 ;  /* 0x0000003300327202 */ /* 0x008fca0000000f00 */
[----:B------:R1:W-:Y:S04]  /*15340*/  STL [R1+0x144], R50 ;  /* 0x0001443201007387 */ /* 0x0003e80000100800 */
[----:B------:R3:W-:Y:S01]  /*15350*/  STL [R1+0x150], R38 ;  /* 0x0001502601007387 */ /* 0x0007e20000100800 */
[----:B-1----:R-:W-:-:S03]  /*15360*/  IMAD.MOV.U32 R50, RZ, RZ, R39 ;  /* 0x000000ffff327224 */ /* 0x002fc600078e0027 */
[----:B---3--:R-:W3:Y:S04]  /*15370*/  LDL.LU.64 R38, [R1+0x2c0] ;  /* 0x0002c00001267983 */ /* 0x008ee80000300a00 */
[----:B------:R-:W-:Y:S04]  /*15380*/  STL [R1+0x14c], R50 ;  /* 0x00014c3201007387 */ /* 0x000fe80000100800 */
[----:B--2---:R1:W-:Y:S02]  /*15390*/  STL [R1+0x158], R36 ;  /* 0x0001582401007387 */ /* 0x0043e40000100800 */
[----:B-1----:R-:W-:-:S05]  /*153a0*/  IMAD.MOV.U32 R36, RZ, RZ, R37 ;  /* 0x000000ffff247224 */ /* 0x002fca00078e0025 */
[----:B------:R1:W-:Y:S04]  /*153b0*/  STL [R1+0x154], R36 ;  /* 0x0001542401007387 */ /* 0x0003e80000100800 */
[----:B------:R2:W-:Y:S04]  /*153c0*/  STL [R1+0x160], R46 ;  /* 0x0001602e01007387 */ /* 0x0005e80000100800 */
[----:B-1----:R-:W3:Y:S01]  /*153d0*/  LDL.LU.64 R36, [R1+0x2b8] ;  /* 0x0002b80001247983 */ /* 0x002ee20000300a00 */
[----:B--2---:R-:W-:-:S03]  /*153e0*/  IMAD.MOV.U32 R46, RZ, RZ, R47 ;  /* 0x000000ffff2e7224 */ /* 0x004fc600078e002f */
[----:B------:R-:W-:Y:S04]  /*153f0*/  STL [R1+0x168], R34 ;  /* 0x0001682201007387 */ /* 0x000fe80000100800 */
[----:B------:R1:W-:Y:S04]  /*15400*/  STL [R1+0x15c], R46 ;  /* 0x00015c2e01007387 */ /* 0x0003e80000100800 */
[----:B------:R-:W2:Y:S01]  /*15410*/  LDL.LU.64 R50, [R1+0x2a8] ;  /* 0x0002a80001327983 */ /* 0x000ea20000300a00 */
[----:B-1----:R-:W-:-:S03]  /*15420*/  IMAD.MOV.U32 R46, RZ, RZ, R35 ;  /* 0x000000ffff2e7224 */ /* 0x002fc600078e0023 */
[----:B------:R-:W2:Y:S04]  /*15430*/  LDL.LU.64 R34, [R1+0x2b0] ;  /* 0x0002b00001227983 */ /* 0x000ea80000300a00 */
[----:B------:R-:W-:Y:S04]  /*15440*/  STL [R1+0x164], R46 ;  /* 0x0001642e01007387 */ /* 0x000fe80000100800 */
[----:B------:R1:W-:Y:S02]  /*15450*/  STL [R1+0x170], R44 ;  /* 0x0001702c01007387 */ /* 0x0003e40000100800 */
[----:B-1----:R-:W-:-:S05]  /*15460*/  IMAD.MOV.U32 R44, RZ, RZ, R45 ;  /* 0x000000ffff2c7224 */ /* 0x002fca00078e002d */
[----:B------:R-:W-:Y:S04]  /*15470*/  STL [R1+0x16c], R44 ;  /* 0x00016c2c01007387 */ /* 0x000fe80000100800 */
[----:B------:R-:W2:Y:S04]  /*15480*/  LDL.LU.64 R46, [R1+0x488] ;  /* 0x00048800012e7983 */ /* 0x000ea80000300a00 */
[----:B----4-:R1:W-:Y:S02]  /*15490*/  STL [R1+0x178], R40 ;  /* 0x0001782801007387 */ /* 0x0103e40000100800 */
[----:B-1----:R-:W-:-:S05]  /*154a0*/  IMAD.MOV.U32 R40, RZ, RZ, R41 ;  /* 0x000000ffff287224 */ /* 0x002fca00078e0029 */
[----:B------:R1:W-:Y:S04]  /*154b0*/  STL [R1+0x174], R40 ;  /* 0x0001742801007387 */ /* 0x0003e80000100800 */
[----:B------:R4:W-:Y:S04]  /*154c0*/  STL [R1+0x180], R42 ;  /* 0x0001802a01007387 */ /* 0x0009e80000100800 */
[----:B------:R-:W2:Y:S04]  /*154d0*/  LDL.LU.64 R44, [R1+0x490] ;  /* 0x00049000012c7983 */ /* 0x000ea80000300a00 */
[----:B-1----:R-:W2:Y:S01]  /*154e0*/  LDL.LU.64 R40, [R1+0x4c0] ;  /* 0x0004c00001287983 */ /* 0x002ea20000300a00 */
[----:B----4-:R-:W-:-:S05]  /*154f0*/  IMAD.MOV.U32 R42, RZ, RZ, R43 ;  /* 0x000000ffff2a7224 */ /* 0x010fca00078e002b */
[----:B------:R-:W-:Y:S04]  /*15500*/  STL [R1+0x17c], R42 ;  /* 0x00017c2a01007387 */ /* 0x000fe80000100800 */
[----:B---3--:R1:W-:Y:S02]  /*15510*/  STL [R1+0x188], R38 ;  /* 0x0001882601007387 */ /* 0x0083e40000100800 */
[----:B-1----:R-:W-:Y:S02]  /*15520*/  IMAD.MOV.U32 R38, RZ, RZ, R39 ;  /* 0x000000ffff267224 */ /* 0x002fe400078e0027 */
[----:B------:R-:W-:Y:S04]  /*15530*/  STL [R1+0x190], R36 ;  /* 0x0001902401007387 */ /* 0x000fe80000100800 */
[----:B------:R1:W-:Y:S04]  /*15540*/  STL [R1+0x184], R38 ;  /* 0x0001842601007387 */ /* 0x0003e80000100800 */
[----:B-1----:R-:W3:Y:S01]  /*15550*/  LDL.LU.64 R38, [R1+0x4c8] ;  /* 0x0004c80001267983 */ /* 0x002ee20000300a00 */
[----:B------:R-:W-:-:S03]  /*15560*/  IMAD.MOV.U32 R52, RZ, RZ, R37 ;  /* 0x000000ffff347224 */ /* 0x000fc600078e0025 */
[----:B------:R-:W4:Y:S04]  /*15570*/  LDL.LU.64 R36, [R1+0x280] ;  /* 0x0002800001247983 */ /* 0x000f280000300a00 */
[----:B------:R-:W4:Y:S04]  /*15580*/  LDL.LU.64 R42, [R1+0x278] ;  /* 0x00027800012a7983 */ /* 0x000f280000300a00 */
[----:B------:R-:W-:Y:S04]  /*15590*/  STL [R1+0x18c], R52 ;  /* 0x00018c3401007387 */ /* 0x000fe80000100800 */
[----:B--2---:R1:W-:Y:S04]  /*155a0*/  STL [R1+0x198], R34 ;  /* 0x0001982201007387 */ /* 0x0043e80000100800 */
[----:B------:R-:W-:Y:S01]  /*155b0*/  STL [R1+0x1a0], R50 ;  /* 0x0001a03201007387 */ /* 0x000fe20000100800 */
[----:B-1----:R-:W-:-:S05]  /*155c0*/  MOV R34, R35 ;  /* 0x0000002300227202 */ /* 0x002fca0000000f00 */
[----:B------:R1:W-:Y:S04]  /*155d0*/  STL [R1+0x194], R34 ;  /* 0x0001942201007387 */ /* 0x0003e80000100800 */
[----:B-1----:R-:W2:Y:S01]  /*155e0*/  LDL.LU.64 R34, [R1+0x270] ;  /* 0x0002700001227983 */ /* 0x002ea20000300a00 */
[----:B------:R-:W-:-:S03]  /*155f0*/  IMAD.MOV.U32 R50, RZ, RZ, R51 ;  /* 0x000000ffff327224 */ /* 0x000fc600078e0033 */
[----:B------:R1:W-:Y:S04]  /*15600*/  STL [R1+0x1a8], R46 ;  /* 0x0001a82e01007387 */ /* 0x0003e80000100800 */
        /* <DEDUP_REMOVED lines=8> */
[----:B-1----:R-:W2:Y:S01]  /*15690*/  LDL.LU.64 R44, [R1+0x260] ;  /* 0x00026000012c7983 */ /* 0x002ea20000300a00 */
[----:B------:R-:W-:-:S03]  /*156a0*/  IMAD.MOV.U32 R40, RZ, RZ, R41 ;  /* 0x000000ffff287224 */ /* 0x000fc600078e0029 */
[----:B---3--:R-:W-:Y:S04]  /*156b0*/  STL [R1+0x1c0], R38 ;  /* 0x0001c02601007387 */ /* 0x008fe80000100800 */
[----:B------:R1:W-:Y:S04]  /*156c0*/  STL [R1+0x1b4], R40 ;  /* 0x0001b42801007387 */ /* 0x0003e80000100800 */
[----:B-1----:R-:W3:Y:S01]  /*156d0*/  LDL.LU.64 R40, [R1+0x4d0] ;  /* 0x0004d00001287983 */ /* 0x002ee20000300a00 */
[----:B------:R-:W-:-:S03]  /*156e0*/  IMAD.MOV.U32 R38, RZ, RZ, R39 ;  /* 0x000000ffff267224 */ /* 0x000fc600078e0027 */
[----:B----4-:R-:W-:Y:S04]  /*156f0*/  STL [R1+0x1c8], R36 ;  /* 0x0001c82401007387 */ /* 0x010fe80000100800 */
[----:B------:R1:W-:Y:S02]  /*15700*/  STL [R1+0x1bc], R38 ;  /* 0x0001bc2601007387 */ /* 0x0003e40000100800 */
[----:B-1----:R-:W-:Y:S02]  /*15710*/  IMAD.MOV.U32 R38, RZ, RZ, R37 ;  /* 0x000000ffff267224 */ /* 0x002fe400078e0025 */
[----:B------:R-:W4:Y:S04]  /*15720*/  LDL.LU.64 R36, [R1+0x4d8] ;  /* 0x0004d80001247983 */ /* 0x000f280000300a00 */
[----:B------:R1:W-:Y:S04]  /*15730*/  STL [R1+0x1c4], R38 ;  /* 0x0001c42601007387 */ /* 0x0003e80000100800 */
[----:B------:R1:W-:Y:S04]  /*15740*/  STL [R1+0x1d0], R42 ;  /* 0x0001d02a01007387 */ /* 0x0003e80000100800 */
[----:B-1----:R-:W4:Y:S01]  /*15750*/  LDL.LU.64 R38, [R1+0x4e0] ;  /* 0x0004e00001267983 */ /* 0x002f220000300a00 */
[----:B------:R-:W-:-:S03]  /*15760*/  IMAD.MOV.U32 R42, RZ, RZ, R43 ;  /* 0x000000ffff2a7224 */ /* 0x000fc600078e002b */
[----:B--2---:R-:W-:Y:S04]  /*15770*/  STL [R1+0x1d8], R34 ;  /* 0x0001d82201007387 */ /* 0x004fe80000100800 */
[----:B------:R1:W-:Y:S02]  /*15780*/  STL [R1+0x1cc], R42 ;  /* 0x0001cc2a01007387 */ /* 0x0003e40000100800 */
[----:B-1----:R-:W-:-:S05]  /*15790*/  IMAD.MOV.U32 R42, RZ, RZ, R35 ;  /* 0x000000ffff2a7224 */ /* 0x002fca00078e0023 */
[----:B------:R1:W-:Y:S01]  /*157a0*/  STL [R1+0x1d4], R42 ;  /* 0x0001d42a01007387 */ /* 0x0003e20000100800 */
[----:B------:R-:W-:Y:S01]  /*157b0*/  IMAD.MOV.U32 R34, RZ, RZ, R32 ;  /* 0x000000ffff227224 */ /* 0x000fe200078e0020 */
[----:B------:R-:W-:Y:S02]  /*157c0*/  MOV R35, R33 ;  /* 0x0000002100237202 */ /* 0x000fe40000000f00 */
[----:B-1----:R-:W2:Y:S04]  /*157d0*/  LDL.LU.64 R42, [R1+0x4e8] ;  /* 0x0004e800012a7983 */ /* 0x002ea80000300a00 */
[----:B------:R-:W2:Y:S04]  /*157e0*/  LDL.LU.64 R32, [R1+0x238] ;  /* 0x0002380001207983 */ /* 0x000ea80000300a00 */
[----:B------:R1:W-:Y:S02]  /*157f0*/  STL [R1+0x1e0], R46 ;  /* 0x0001e02e01007387 */ /* 0x0003e40000100800 */
[----:B-1----:R-:W-:-:S05]  /*15800*/  IMAD.MOV.U32 R46, RZ, RZ, R47 ;  /* 0x000000ffff2e7224 */ /* 0x002fca00078e002f */
[----:B------:R-:W-:Y:S04]  /*15810*/  STL [R1+0x1dc], R46 ;  /* 0x0001dc2e01007387 */ /* 0x000fe80000100800 */
[----:B------:R1:W-:Y:S04]  /*15820*/  STL [R1+0x1e8], R44 ;  /* 0x0001e82c01007387 */ /* 0x0003e80000100800 */
[----:B------:R-:W2:Y:S01]  /*15830*/  LDL.LU.64 R50, [R1+0x230] ;  /* 0x0002300001327983 */ /* 0x000ea20000300a00 */
[----:B-1----:R-:W-:-:S05]  /*15840*/  IMAD.MOV.U32 R44, RZ, RZ, R45 ;  /* 0x000000ffff2c7224 */ /* 0x002fca00078e002d */
[----:B------:R1:W-:Y:S04]  /*15850*/  STL [R1+0x1e4], R44 ;  /* 0x0001e42c01007387 */ /* 0x0003e80000100800 */
[----:B---3--:R3:W-:Y:S01]  /*15860*/  STL [R1+0x1f0], R40 ;  /* 0x0001f02801007387 */ /* 0x0087e20000100800 */
[----:B-1----:R-:W-:-:S03]  /*15870*/  IMAD.MOV.U32 R44, RZ, RZ, R41 ;  /* 0x000000ffff2c7224 */ /* 0x002fc600078e0029 */
[----:B---3--:R-:W3:Y:S04]  /*15880*/  LDL.LU.64 R40, [R1+0x228] ;  /* 0x0002280001287983 */ /* 0x008ee80000300a00 */
[----:B------:R-:W3:Y:S04]  /*15890*/  LDL.LU.64 R46, [R1+0x4f8] ;  /* 0x0004f800012e7983 */ /* 0x000ee80000300a00 */
[----:B------:R-:W-:Y:S04]  /*158a0*/  STL [R1+0x1ec], R44 ;  /* 0x0001ec2c01007387 */ /* 0x000fe80000100800 */
[----:B----4-:R1:W-:Y:S02]  /*158b0*/  STL [R1+0x1f8], R36 ;  /* 0x0001f82401007387 */ /* 0x0103e40000100800 */
[----:B-1----:R-:W-:-:S05]  /*158c0*/  IMAD.MOV.U32 R36, RZ, RZ, R37 ;  /* 0x000000ffff247224 */ /* 0x002fca00078e0025 */
[----:B------:R1:W-:Y:S04]  /*158d0*/  STL [R1+0x1f4], R36 ;  /* 0x0001f42401007387 */ /* 0x0003e80000100800 */
[----:B------:R-:W4:Y:S01]  /*158e0*/  LDL.LU.64 R44, [R1+0x538] ;  /* 0x00053800012c7983 */ /* 0x000f220000300a00 */
[----:B------:R-:W-:Y:S02]  /*158f0*/  IMAD.MOV.U32 R37, RZ, RZ, R29 ;  /* 0x000000ffff257224 */ /* 0x000fe400078e001d */
[----:B------:R-:W-:Y:S02]  /*15900*/  IMAD.MOV.U32 R52, RZ, RZ, R39 ;  /* 0x000000ffff347224 */ /* 0x000fe400078e0027 */
[----:B-1----:R-:W-:Y:S02]  /*15910*/  IMAD.MOV.U32 R36, RZ, RZ, R28 ;  /* 0x000000ffff247224 */ /* 0x002fe400078e001c */
[----:B------:R-:W4:Y:S04]  /*15920*/  LDL.LU.64 R28, [R1+0x4f0] ;  /* 0x0004f000011c7983 */ /* 0x000f280000300a00 */
[----:B------:R1:W-:Y:S04]  /*15930*/  STL [R1+0x200], R38 ;  /* 0x0002002601007387 */ /* 0x0003e80000100800 */
[----:B------:R-:W-:Y:S01]  /*15940*/  STL [R1+0x1fc], R52 ;  /* 0x0001fc3401007387 */ /* 0x000fe20000100800 */
[----:B-1----:R-:W-:-:S02]  /*15950*/  IMAD.MOV.U32 R38, RZ, RZ, R34 ;  /* 0x000000ffff267224 */ /* 0x002fc400078e0022 */
[----:B------:R-:W-:Y:S02]  /*15960*/  IMAD.MOV.U32 R39, RZ, RZ, R35 ;  /* 0x000000ffff277224 */ /* 0x000fe400078e0023 */
[----:B------:R-:W4:Y:S04]  /*15970*/  LDL.LU.64 R34, [R1+0x240] ;  /* 0x0002400001227983 */ /* 0x000f280000300a00 */
[----:B--2---:R1:W-:Y:S02]  /*15980*/  STL [R1+0x208], R42 ;  /* 0x0002082a01007387 */ /* 0x0043e40000100800 */
[----:B-1----:R-:W-:-:S05]  /*15990*/  MOV R42, R43 ;  /* 0x0000002b002a7202 */ /* 0x002fca0000000f00 */
[----:B------:R1:W-:Y:S04]  /*159a0*/  STL [R1+0x204], R42 ;  /* 0x0002042a01007387 */ /* 0x0003e80000100800 */
[----:B------:R2:W-:Y:S04]  /*159b0*/  STL [R1+0x210], R32 ;  /* 0x0002102001007387 */ /* 0x0005e80000100800 */
[----:B-1----:R-:W4:Y:S01]  /*159c0*/  LDL.LU.64 R42, [R1+0x248] ;  /* 0x00024800012a7983 */ /* 0x002f220000300a00 */
[----:B--2---:R-:W-:-:S03]  /*159d0*/  IMAD.MOV.U32 R32, RZ, RZ, R33 ;  /* 0x000000ffff207224 */ /* 0x004fc600078e0021 */
[----:B------:R-:W-:Y:S04]  /*159e0*/  STL [R1+0x218], R50 ;  /* 0x0002183201007387 */ /* 0x000fe80000100800 */
[----:B------:R1:W-:Y:S04]  /*159f0*/  STL [R1+0x20c], R32 ;  /* 0x00020c2001007387 */ /* 0x0003e80000100800 */
[----:B-1----:R-:W2:Y:S01]  /*15a00*/  LDL.LU.64 R32, [R1+0x250] ;  /* 0x0002500001207983 */ /* 0x002ea20000300a00 */
[----:B------:R-:W-:-:S03]  /*15a10*/  IMAD.MOV.U32 R50, RZ, RZ, R51 ;  /* 0x000000ffff327224 */ /* 0x000fc600078e0033 */
[----:B---3--:R-:W-:Y:S04]  /*15a20*/  STL [R1+0x220], R40 ;  /* 0x0002202801007387 */ /* 0x008fe80000100800 */
[----:B------:R1:W-:Y:S02]  /*15a30*/  STL [R1+0x214], R50 ;  /* 0x0002143201007387 */ /* 0x0003e40000100800 */
[----:B-1----:R-:W-:Y:S02]  /*15a40*/  IMAD.MOV.U32 R50, RZ, RZ, R41 ;  /* 0x000000ffff327224 */ /* 0x002fe400078e0029 */
[----:B------:R-:W3:Y:S04]  /*15a50*/  LDL.LU.64 R40, [R1+0x258] ;  /* 0x0002580001287983 */ /* 0x000ee80000300a00 */
[----:B------:R-:W-:Y:S04]  /*15a60*/  STL [R1+0x21c], R50 ;  /* 0x00021c3201007387 */ /* 0x000fe80000100800 */
[----:B------:R1:W-:Y:S02]  /*15a70*/  STL [R1+0x228], R46 ;  /* 0x0002282e01007387 */ /* 0x0003e40000100800 */
[----:B-1----:R-:W-:-:S05]  /*15a80*/  IMAD.MOV.U32 R46, RZ, RZ, R47 ;  /* 0x000000ffff2e7224 */ /* 0x002fca00078e002f */
[----:B------:R-:W-:Y:S04]  /*15a90*/  STL [R1+0x224], R46 ;  /* 0x0002242e01007387 */ /* 0x000fe80000100800 */
[----:B----4-:R1:W-:Y:S02]  /*15aa0*/  STL [R1+0x230], R44 ;  /* 0x0002302c01007387 */ /* 0x0103e40000100800 */
[----:B-1----:R-:W-:-:S05]  /*15ab0*/  IMAD.MOV.U32 R44, RZ, RZ, R45 ;  /* 0x000000ffff2c7224 */ /* 0x002fca00078e002d */
[----:B------:R-:W-:Y:S04]  /*15ac0*/  STL [R1+0x22c], R44 ;  /* 0x00022c2c01007387 */ /* 0x000fe80000100800 */
[----:B------:R1:W-:Y:S02]  /*15ad0*/  STL [R1+0x238], R28 ;  /* 0x0002381c01007387 */ /* 0x0003e40000100800 */
[----:B-1----:R-:W-:-:S05]  /*15ae0*/  IMAD.MOV.U32 R28, RZ, RZ, R29 ;  /* 0x000000ffff1c7224 */ /* 0x002fca00078e001d */
[----:B------:R1:W-:Y:S04]  /*15af0*/  STL [R1+0x234], R28 ;  /* 0x0002341c01007387 */ /* 0x0003e80000100800 */
[----:B-1----:R-:W4:Y:S04]  /*15b00*/  LDL.LU.64 R28, [R1+0x540] ;  /* 0x00054000011c7983 */ /* 0x002f280000300a00 */
[----:B------:R1:W-:Y:S02]  /*15b10*/  STL [R1+0x240], R34 ;  /* 0x0002402201007387 */ /* 0x0003e40000100800 */
[----:B-1----:R-:W-:-:S05]  /*15b20*/  IMAD.MOV.U32 R34, RZ, RZ, R35 ;  /* 0x000000ffff227224 */ /* 0x002fca00078e0023 */
[----:B------:R1:W-:Y:S04]  /*15b30*/  STL [R1+0x23c], R34 ;  /* 0x00023c2201007387 */ /* 0x0003e80000100800 */
[----:B------:R1:W-:Y:S04]  /*15b40*/  STL [R1+0x248], R42 ;  /* 0x0002482a01007387 */ /* 0x0003e80000100800 */
[----:B-1----:R-:W4:Y:S01]  /*15b50*/  LDL.LU.64 R34, [R1+0x530] ;  /* 0x0005300001227983 */ /* 0x002f220000300a00 */
[----:B------:R-:W-:-:S03]  /*15b60*/  IMAD.MOV.U32 R42, RZ, RZ, R43 ;  /* 0x000000ffff2a7224 */ /* 0x000fc600078e002b */
[----:B--2---:R-:W-:Y:S04]  /*15b70*/  STL [R1+0x250], R32 ;  /* 0x0002502001007387 */ /* 0x004fe80000100800 */
[----:B------:R1:W-:Y:S04]  /*15b80*/  STL [R1+0x244], R42 ;  /* 0x0002442a01007387 */ /* 0x0003e80000100800 */
[----:B-1----:R-:W2:Y:S01]  /*15b90*/  LDL.LU.64 R42, [R1+0x288] ;  /* 0x00028800012a7983 */ /* 0x002ea20000300a00 */
[----:B------:R-:W-:-:S03]  /*15ba0*/  IMAD.MOV.U32 R44, RZ, RZ, R33 ;  /* 0x000000ffff2c7224 */ /* 0x000fc600078e0021 */
[----:B------:R-:W2:Y:S04]  /*15bb0*/  LDL.LU.64 R32, [R1+0x290] ;  /* 0x0002900001207983 */ /* 0x000ea80000300a00 */
[----:B------:R-:W-:Y:S04]  /*15bc0*/  STL [R1+0x24c], R44 ;  /* 0x00024c2c01007387 */ /* 0x000fe80000100800 */
[----:B---3--:R1:W-:Y:S02]  /*15bd0*/  STL [R1+0x258], R40 ;  /* 0x0002582801007387 */ /* 0x0083e40000100800 */
[----:B-1----:R-:W-:-:S05]  /*15be0*/  MOV R40, R41 ;  /* 0x0000002900287202 */ /* 0x002fca0000000f00 */
[----:B------:R1:W-:Y:S04]  /*15bf0*/  STL [R1+0x254], R40 ;  /* 0x0002542801007387 */ /* 0x0003e80000100800 */
[----:B------:R-:W-:Y:S04]  /*15c00*/  STL [R1+0x260], R118 ;  /* 0x0002607601007387 */ /* 0x000fe80000100800 */
[----:B-1----:R-:W3:Y:S04]  /*15c10*/  LDL.LU.64 R40, [R1+0x298] ;  /* 0x0002980001287983 */ /* 0x002ee80000300a00 */
[----:B------:R-:W-:Y:S04]  /*15c20*/  STL [R1+0x25c], R119 ;  /* 0x00025c7701007387 */ /* 0x000fe80000100800 */
[----:B------:R-:W-:Y:S04]  /*15c30*/  STL [R1+0x268], R82 ;  /* 0x0002685201007387 */ /* 0x000fe80000100800 */
[----:B------:R-:W-:Y:S04]  /*15c40*/  STL [R1+0x264], R83 ;  /* 0x0002645301007387 */ /* 0x000fe80000100800 */
[----:B------:R-:W-:Y:S04]  /*15c50*/  STL [R1+0x270], R48 ;  /* 0x0002703001007387 */ /* 0x000fe80000100800 */
[----:B------:R-:W-:Y:S04]  /*15c60*/  STL [R1+0x26c], R49 ;  /* 0x00026c3101007387 */ /* 0x000fe80000100800 */
[----:B----4-:R1:W-:Y:S02]  /*15c70*/  STL [R1+0x278], R28 ;  /* 0x0002781c01007387 */ /* 0x0103e40000100800 */
[----:B-1----:R-:W-:-:S02]  /*15c80*/  IMAD.MOV.U32 R28, RZ, RZ, R29 ;  /* 0x000000ffff1c7224 */ /* 0x002fc400078e001d */
[----:B------:R-:W-:Y:S04]  /*15c90*/  STL [R1+0x280], R34 ;  /* 0x0002802201007387 */ /* 0x000fe80000100800 */
        /* <DEDUP_REMOVED lines=9> */
[----:B------:R1:W-:Y:S02]  /*15d30*/  STL [R1+0x284], R42 ;  /* 0x0002842a01007387 */ /* 0x0003e40000100800 */
[----:B-1----:R-:W-:-:S02]  /*15d40*/  IMAD.MOV.U32 R42, RZ, RZ, R33 ;  /* 0x000000ffff2a7224 */ /* 0x002fc400078e0021 */
[----:B------:R-:W2:Y:S04]  /*15d50*/  LDL.LU.64 R32, [R1+0x4b8] ;  /* 0x0004b80001207983 */ /* 0x000ea80000300a00 */
[----:B------:R-:W-:Y:S04]  /*15d60*/  STL [R1+0x28c], R42 ;  /* 0x00028c2a01007387 */ /* 0x000fe80000100800 */
[----:B---3--:R1:W-:Y:S02]  /*15d70*/  STL [R1+0x298], R40 ;  /* 0x0002982801007387 */ /* 0x0083e40000100800 */
[----:B-1----:R-:W-:-:S05]  /*15d80*/  IMAD.MOV.U32 R40, RZ, RZ, R41 ;  /* 0x000000ffff287224 */ /* 0x002fca00078e0029 */
[----:B------:R-:W-:Y:S04]  /*15d90*/  STL [R1+0x294], R40 ;  /* 0x0002942801007387 */ /* 0x000fe80000100800 */
[----:B------:R1:W-:Y:S04]  /*15da0*/  STL [R1+0x2a0], R36 ;  /* 0x0002a02401007387 */ /* 0x0003e80000100800 */
[----:B------:R-:W3:Y:S01]  /*15db0*/  LDL.LU.64 R42, [R1+0x2d8] ;  /* 0x0002d800012a7983 */ /* 0x000ee20000300a00 */
[----:B-1----:R-:W-:-:S05]  /*15dc0*/  IMAD.MOV.U32 R36, RZ, RZ, R37 ;  /* 0x000000ffff247224 */ /* 0x002fca00078e0025 */
[----:B------:R1:W-:Y:S04]  /*15dd0*/  STL [R1+0x29c], R36 ;  /* 0x00029c2401007387 */ /* 0x0003e80000100800 */
[----:B------:R-:W-:Y:S04]  /*15de0*/  STL [R1+0x2a8], R116 ;  /* 0x0002a87401007387 */ /* 0x000fe80000100800 */
[----:B------:R-:W-:Y:S04]  /*15df0*/  STL [R1+0x2a4], R117 ;  /* 0x0002a47501007387 */ /* 0x000fe80000100800 */
[----:B------:R-:W-:Y:S04]  /*15e00*/  STL [R1+0x2b0], R80 ;  /* 0x0002b05001007387 */ /* 0x000fe80000100800 */
[----:B------:R-:W-:Y:S01]  /*15e10*/  STL [R1+0x2ac], R81 ;  /* 0x0002ac5101007387 */ /* 0x000fe20000100800 */
[----:B------:R-:W-:-:S02]  /*15e20*/  IMAD.MOV.U32 R40, RZ, RZ, R38 ;  /* 0x000000ffff287224 */ /* 0x000fc400078e0026 */
[----:B------:R-:W-:Y:S01]  /*15e30*/  IMAD.MOV.U32 R41, RZ, RZ, R39 ;  /* 0x000000ffff297224 */ /* 0x000fe200078e0027 */
[----:B----4-:R4:W-:Y:S01]  /*15e40*/  STL [R1+0x2b8], R28 ;  /* 0x0002b81c01007387 */ /* 0x0109e20000100800 */
[----:B-1----:R-:W-:-:S03]  /*15e50*/  IMAD.MOV.U32 R36, RZ, RZ, R29 ;  /* 0x000000ffff247224 */ /* 0x002fc600078e001d */
[----:B----4-:R-:W4:Y:S04]  /*15e60*/  LDL.LU.64 R28, [R1+0x5c0] ;  /* 0x0005c000011c7983 */ /* 0x010f280000300a00 */
[----:B------:R-:W-:Y:S04]  /*15e70*/  STL [R1+0x2b4], R36 ;  /* 0x0002b42401007387 */ /* 0x000fe80000100800 */
[----:B--2---:R1:W-:Y:S04]  /*15e80*/  STL [R1+0x2c0], R34 ;  /* 0x0002c02201007387 */ /* 0x0043e80000100800 */
[----:B------:R-:W2:Y:S01]  /*15e90*/  LDL.LU.64 R38, [R1+0x5b8] ;  /* 0x0005b80001267983 */ /* 0x000ea20000300a00 */
[----:B-1----:R-:W-:-:S05]  /*15ea0*/  MOV R34, R35 ;  /* 0x0000002300227202 */ /* 0x002fca0000000f00 */
[----:B------:R1:W-:Y:S04]  /*15eb0*/  STL [R1+0x2bc], R34 ;  /* 0x0002bc2201007387 */ /* 0x0003e80000100800 */
[----:B------:R1:W-:Y:S04]  /*15ec0*/  STL [R1+0x2c8], R44 ;  /* 0x0002c82c01007387 */ /* 0x0003e80000100800 */
[----:B------:R-:W2:Y:S04]  /*15ed0*/  LDL.LU.64 R36, [R1+0x570] ;  /* 0x0005700001247983 */ /* 0x000ea80000300a00 */
[----:B-1----:R-:W2:Y:S01]  /*15ee0*/  LDL.LU.64 R34, [R1+0x520] ;  /* 0x0005200001227983 */ /* 0x002ea20000300a00 */
[----:B------:R-:W-:-:S03]  /*15ef0*/  IMAD.MOV.U32 R44, RZ, RZ, R45 ;  /* 0x000000ffff2c7224 */ /* 0x000fc600078e002d */
[----:B------:R-:W-:Y:S04]  /*15f00*/  STL [R1+0x2d0], R32 ;  /* 0x0002d02001007387 */ /* 0x000fe80000100800 */
[----:B------:R1:W-:Y:S02]  /*15f10*/  STL [R1+0x2c4], R44 ;  /* 0x0002c42c01007387 */ /* 0x0003e40000100800 */
[----:B-1----:R-:W-:Y:S02]  /*15f20*/  IMAD.MOV.U32 R44, RZ, RZ, R33 ;  /* 0x000000ffff2c7224 */ /* 0x002fe400078e0021 */
[----:B------:R-:W2:Y:S04]  /*15f30*/  LDL.LU.64 R32, [R1+0x4b0] ;  /* 0x0004b00001207983 */ /* 0x000ea80000300a00 */
[----:B------:R-:W-:Y:S04]  /*15f40*/  STL [R1+0x2cc], R44 ;  /* 0x0002cc2c01007387 */ /* 0x000fe80000100800 */
[----:B---3--:R1:W-:Y:S02]  /*15f50*/  STL [R1+0x2d8], R42 ;  /* 0x0002d82a01007387 */ /* 0x0083e40000100800 */
[----:B-1----:R-:W-:-:S05]  /*15f60*/  IMAD.MOV.U32 R42, RZ, RZ, R43 ;  /* 0x000000ffff2a7224 */ /* 0x002fca00078e002b */
[----:B------:R-:W-:Y:S04]  /*15f70*/  STL [R1+0x2d4], R42 ;  /* 0x0002d42a01007387 */ /* 0x000fe80000100800 */
[----:B------:R1:W-:Y:S02]  /*15f80*/  STL [R1+0x2e0], R40 ;  /* 0x0002e02801007387 */ /* 0x0003e40000100800 */
[----:B-1----:R-:W-:-:S05]  /*15f90*/  IMAD.MOV.U32 R40, RZ, RZ, R41 ;  /* 0x000000ffff287224 */ /* 0x002fca00078e0029 */
[----:B------:R-:W-:Y:S04]  /*15fa0*/  STL [R1+0x2dc], R40 ;  /* 0x0002dc2801007387 */ /* 0x000fe80000100800 */
[----:B------:R1:W-:Y:S04]  /*15fb0*/  STL [R1+0x2e8], R30 ;  /* 0x0002e81e01007387 */ /* 0x0003e80000100800 */
[----:B------:R-:W-:Y:S01]  /*15fc0*/  STL [R1+0x2f0], R114 ;  /* 0x0002f07201007387 */ /* 0x000fe20000100800 */
[----:B-1----:R-:W-:-:S05]  /*15fd0*/  IMAD.MOV.U32 R30, RZ, RZ, R31 ;  /* 0x000000ffff1e7224 */ /* 0x002fca00078e001f */
[----:B------:R1:W-:Y:S04]  /*15fe0*/  STL [R1+0x2e4], R30 ;  /* 0x0002e41e01007387 */ /* 0x0003e80000100800 */
[----:B------:R-:W-:Y:S04]  /*15ff0*/  STL [R1+0x2ec], R115 ;  /* 0x0002ec7301007387 */ /* 0x000fe80000100800 */
[----:B-1----:R-:W3:Y:S04]  /*16000*/  LDL.LU.64 R30, [R1+0x600] ;  /* 0x00060000011e7983 */ /* 0x002ee80000300a00 */
[----:B----4-:R1:W-:Y:S01]  /*16010*/  STL [R1+0x2f8], R28 ;  /* 0x0002f81c01007387 */ /* 0x0103e20000100800 */
[----:B------:R-:W-:-:S03]  /*16020*/  IMAD.MOV.U32 R40, RZ, RZ, R29 ;  /* 0x000000ffff287224 */ /* 0x000fc600078e001d */
[----:B-1----:R-:W4:Y:S04]  /*16030*/  LDL.LU.64 R28, [R1+0x5f8] ;  /* 0x0005f800011c7983 */ /* 0x002f280000300a00 */
[----:B------:R1:W-:Y:S04]  /*16040*/  STL [R1+0x2f4], R40 ;  /* 0x0002f42801007387 */ /* 0x0003e80000100800 */
[----:B--2---:R2:W-:Y:S01]  /*16050*/  STL [R1+0x300], R38 ;  /* 0x0003002601007387 */ /* 0x0045e20000100800 */
[----:B-1----:R-:W-:-:S03]  /*16060*/  IMAD.MOV.U32 R40, RZ, RZ, R39 ;  /* 0x000000ffff287224 */ /* 0x002fc600078e0027 */
[----:B--2---:R-:W2:Y:S04]  /*16070*/  LDL.LU.64 R38, [R1+0x5b0] ;  /* 0x0005b00001267983 */ /* 0x004ea80000300a00 */
[----:B------:R-:W-:Y:S04]  /*16080*/  STL [R1+0x2fc], R40 ;  /* 0x0002fc2801007387 */ /* 0x000fe80000100800 */
[----:B------:R1:W-:Y:S04]  /*16090*/  STL [R1+0x308], R36 ;  /* 0x0003082401007387 */ /* 0x0003e80000100800 */
[----:B------:R-:W-:Y:S01]  /*160a0*/  STL [R1+0x310], R34 ;  /* 0x0003102201007387 */ /* 0x000fe20000100800 */
[----:B-1----:R-:W-:-:S05]  /*160b0*/  IMAD.MOV.U32 R36, RZ, RZ, R37 ;  /* 0x000000ffff247224 */ /* 0x002fca00078e0025 */
[----:B------:R1:W-:Y:S01]  /*160c0*/  STL [R1+0x304], R36 ;  /* 0x0003042401007387 */ /* 0x0003e20000100800 */
[----:B------:R-:W-:-:S03]  /*160d0*/  IMAD.MOV.U32 R40, RZ, RZ, R35 ;  /* 0x000000ffff287224 */ /* 0x000fc600078e0023 */
[----:B-1----:R-:W2:Y:S04]  /*160e0*/  LDL.LU.64 R36, [R1+0x568] ;  /* 0x0005680001247983 */ /* 0x002ea80000300a00 */
[----:B------:R-:W2:Y:S04]  /*160f0*/  LDL.LU.64 R34, [R1+0x518] ;  /* 0x0005180001227983 */ /* 0x000ea80000300a00 */
[----:B------:R-:W-:Y:S04]  /*16100*/  STL [R1+0x30c], R40 ;  /* 0x00030c2801007387 */ /* 0x000fe80000100800 */
[----:B------:R1:W-:Y:S04]  /*16110*/  STL [R1+0x318], R32 ;  /* 0x0003182001007387 */ /* 0x0003e80000100800 */
[----:B------:R1:W-:Y:S02]  /*16120*/  STL [R1+0x320], R24 ;  /* 0x0003201801007387 */ /* 0x0003e40000100800 */
[----:B-1----:R-:W-:Y:S01]  /*16130*/  MOV R32, R33 ;  /* 0x0000002100207202 */ /* 0x002fe20000000f00 */
[----:B------:R-:W-:-:S04]  /*16140*/  IMAD.MOV.U32 R24, RZ, RZ, R25 ;  /* 0x000000ffff187224 */ /* 0x000fc800078e0019 */
[----:B------:R-:W-:Y:S04]  /*16150*/  STL [R1+0x314], R32 ;  /* 0x0003142001007387 */ /* 0x000fe80000100800 */
[----:B------:R1:W-:Y:S01]  /*16160*/  STL [R1+0x328], R12 ;  /* 0x0003280c01007387 */ /* 0x0003e20000100800 */
[----:B------:R-:W-:-:S03]  /*16170*/  IMAD.MOV.U32 R25, RZ, RZ, R23 ;  /* 0x000000ffff197224 */ /* 0x000fc600078e0017 */
[----:B------:R1:W-:Y:S04]  /*16180*/  STL [R1+0x31c], R24 ;  /* 0x00031c1801007387 */ /* 0x0003e80000100800 */
[----:B------:R-:W-:Y:S01]  /*16190*/  STL [R1+0x330], R246 ;  /* 0x000330f601007387 */ /* 0x000fe20000100800 */
[----:B-1----:R-:W-:Y:S02]  /*161a0*/  IMAD.MOV.U32 R12, RZ, RZ, R13 ;  /* 0x000000ffff0c7224 */ /* 0x002fe400078e000d */
[----:B------:R-:W-:-:S03]  /*161b0*/  IMAD.MOV.U32 R24, RZ, RZ, R22 ;  /* 0x000000ffff187224 */ /* 0x000fc600078e0016 */
[----:B------:R1:W-:Y:S04]  /*161c0*/  STL [R1+0x324], R12 ;  /* 0x0003240c01007387 */ /* 0x0003e80000100800 */
[----:B------:R-:W2:Y:S04]  /*161d0*/  LDL.LU.64 R22, [R1+0x648] ;  /* 0x0006480001167983 */ /* 0x000ea80000300a00 */
[----:B------:R-:W-:Y:S04]  /*161e0*/  STL [R1+0x32c], R247 ;  /* 0x00032cf701007387 */ /* 0x000fe80000100800 */
[----:B---3--:R3:W-:Y:S04]  /*161f0*/  STL [R1+0x338], R30 ;  /* 0x0003381e01007387 */ /* 0x0087e80000100800 */
[----:B-1----:R-:W2:Y:S01]  /*16200*/  LDL.LU.64 R12, [R1+0x640] ;  /* 0x00064000010c7983 */ /* 0x002ea20000300a00 */
[----:B---3--:R-:W-:-:S03]  /*16210*/  IMAD.MOV.U32 R30, RZ, RZ, R31 ;  /* 0x000000ffff1e7224 */ /* 0x008fc600078e001f */
[----:B----4-:R1:W-:Y:S04]  /*16220*/  STL [R1+0x340], R28 ;  /* 0x0003401c01007387 */ /* 0x0103e80000100800 */
[----:B------:R3:W-:Y:S04]  /*16230*/  STL [R1+0x334], R30 ;  /* 0x0003341e01007387 */ /* 0x0007e80000100800 */
[----:B------:R-:W4:Y:S01]  /*16240*/  LDL.LU.64 R32, [R1+0x5f0] ;  /* 0x0005f00001207983 */ /* 0x000f220000300a00 */
[----:B-1----:R-:W-:-:S03]  /*16250*/  IMAD.MOV.U32 R28, RZ, RZ, R29 ;  /* 0x000000ffff1c7224 */ /* 0x002fc600078e001d */
[----:B---3--:R-:W3:Y:S04]  /*16260*/  LDL.LU.64 R30, [R1+0x5a8] ;  /* 0x0005a800011e7983 */ /* 0x008ee80000300a00 */
[----:B------:R1:W-:Y:S04]  /*16270*/  STL [R1+0x33c], R28 ;  /* 0x00033c1c01007387 */ /* 0x0003e80000100800 */
[----:B--2---:R2:W-:Y:S04]  /*16280*/  STL [R1+0x348], R38 ;  /* 0x0003482601007387 */ /* 0x0045e80000100800 */
[----:B-1----:R-:W3:Y:S01]  /*16290*/  LDL.LU.64 R28, [R1+0x560] ;  /* 0x00056000011c7983 */ /* 0x002ee20000300a00 */
[----:B--2---:R-:W-:-:S05]  /*162a0*/  IMAD.MOV.U32 R38, RZ, RZ, R39 ;  /* 0x000000ffff267224 */ /* 0x004fca00078e0027 */
[----:B------:R-:W-:Y:S04]  /*162b0*/  STL [R1+0x344], R38 ;  /* 0x0003442601007387 */ /* 0x000fe80000100800 */
[----:B------:R1:W-:Y:S02]  /*162c0*/  STL [R1+0x350], R36 ;  /* 0x0003502401007387 */ /* 0x0003e40000100800 */
[----:B-1----:R-:W-:-:S05]  /*162d0*/  IMAD.MOV.U32 R36, RZ, RZ, R37 ;  /* 0x000000ffff247224 */ /* 0x002fca00078e0025 */
[----:B------:R-:W-:Y:S04]  /*162e0*/  STL [R1+0x34c], R36 ;  /* 0x00034c2401007387 */ /* 0x000fe80000100800 */
[----:B------:R1:W-:Y:S02]  /*162f0*/  STL [R1+0x358], R34 ;  /* 0x0003582201007387 */ /* 0x0003e40000100800 */
[----:B-1----:R-:W-:-:S05]  /*16300*/  IMAD.MOV.U32 R34, RZ, RZ, R35 ;  /* 0x000000ffff227224 */ /* 0x002fca00078e0023 */
[----:B------:R1:W-:Y:S04]  /*16310*/  STL [R1+0x354], R34 ;  /* 0x0003542201007387 */ /* 0x0003e80000100800 */
[----:B------:R2:W-:Y:S01]  /*16320*/  STL [R1+0x360], R16 ;  /* 0x0003601001007387 */ /* 0x0005e20000100800 */
[----:B-1----:R-:W-:-:S03]  /*16330*/  MOV R34, R17 ;  /* 0x0000001100227202 */ /* 0x002fc60000000f00 */
[----:B--2---:R-:W2:Y:S04]  /*16340*/  LDL.LU.64 R16, [R1+0x688] ;  /* 0x0006880001107983 */ /* 0x004ea80000300a00 */
[----:B------:R1:W-:Y:S04]  /*16350*/  STL [R1+0x35c], R34 ;  /* 0x00035c2201007387 */ /* 0x0003e80000100800 */
[----:B------:R1:W-:Y:S02]  /*16360*/  STL [R1+0x368], R14 ;  /* 0x0003680e01007387 */ /* 0x0003e40000100800 */
[----:B-1----:R-:W-:-:S02]  /*16370*/  IMAD.MOV.U32 R34, RZ, RZ, R15 ;  /* 0x000000ffff227224 */ /* 0x002fc400078e000f */
[----:B------:R-:W2:Y:S04]  /*16380*/  LDL.LU.64 R14, [R1+0x680] ;  /* 0x00068000010e7983 */ /* 0x000ea80000300a00 */
[----:B------:R1:W-:Y:S04]  /*16390*/  STL [R1+0x364], R34 ;  /* 0x0003642201007387 */ /* 0x0003e80000100800 */
[----:B------:R1:W-:Y:S02]  /*163a0*/  STL [R1+0x370], R24 ;  /* 0x0003701801007387 */ /* 0x0003e40000100800 */
[----:B-1----:R-:W-:-:S02]  /*163b0*/  IMAD.MOV.U32 R34, RZ, RZ, R25 ;  /* 0x000000ffff227224 */ /* 0x002fc400078e0019 */
[----:B------:R-:W2:Y:S04]  /*163c0*/  LDL.64 R24, [R1+0x638] ;  /* 0x0006380001187983 */ /* 0x000ea80000100a00 */
[----:B------:R1:W-:Y:S04]  /*163d0*/  STL [R1+0x36c], R34 ;  /* 0x00036c2201007387 */ /* 0x0003e80000100800 */
[----:B------:R1:W-:Y:S02]  /*163e0*/  STL [R1+0x378], R22 ;  /* 0x0003781601007387 */ /* 0x0003e40000100800 */
[----:B-1----:R-:W-:-:S02]  /*163f0*/  IMAD.MOV.U32 R34, RZ, RZ, R23 ;  /* 0x000000ffff227224 */ /* 0x002fc400078e0017 */
[----:B------:R-:W2:Y:S04]  /*16400*/  LDL.LU.64 R22, [R1+0x5e8] ;  /* 0x0005e80001167983 */ /* 0x000ea80000300a00 */
[----:B------:R1:W-:Y:S04]  /*16410*/  STL [R1+0x374], R34 ;  /* 0x0003742201007387 */ /* 0x0003e80000100800 */
[----:B------:R1:W-:Y:S02]  /*16420*/  STL [R1+0x380], R12 ;  /* 0x0003800c01007387 */ /* 0x0003e40000100800 */
[----:B-1----:R-:W-:-:S02]  /*16430*/  IMAD.MOV.U32 R34, RZ, RZ, R13 ;  /* 0x000000ffff227224 */ /* 0x002fc400078e000d */
[----:B------:R-:W2:Y:S04]  /*16440*/  LDL.LU.64 R12, [R1+0x5a0] ;  /* 0x0005a000010c7983 */ /* 0x000ea80000300a00 */
[----:B------:R-:W-:Y:S04]  /*16450*/  STL [R1+0x37c], R34 ;  /* 0x00037c2201007387 */ /* 0x000fe80000100800 */
[----:B----4-:R1:W-:Y:S02]  /*16460*/  STL [R1+0x388], R32 ;  /* 0x0003882001007387 */ /* 0x0103e40000100800 */
[----:B-1----:R-:W-:-:S05]  /*16470*/  IMAD.MOV.U32 R32, RZ, RZ, R33 ;  /* 0x000000ffff207224 */ /* 0x002fca00078e0021 */
[----:B------:R-:W-:Y:S04]  /*16480*/  STL [R1+0x384], R32 ;  /* 0x0003842001007387 */ /* 0x000fe80000100800 */
[----:B---3--:R1:W-:Y:S02]  /*16490*/  STL [R1+0x390], R30 ;  /* 0x0003901e01007387 */ /* 0x0083e40000100800 */
[----:B-1----:R-:W-:-:S05]  /*164a0*/  IMAD.MOV.U32 R30, RZ, RZ, R31 ;  /* 0x000000ffff1e7224 */ /* 0x002fca00078e001f */
[----:B------:R-:W-:Y:S04]  /*164b0*/  STL [R1+0x38c], R30 ;  /* 0x00038c1e01007387 */ /* 0x000fe80000100800 */
[----:B------:R1:W-:Y:S02]  /*164c0*/  STL [R1+0x398], R28 ;  /* 0x0003981c01007387 */ /* 0x0003e40000100800 */
[----:B-1----:R-:W-:-:S05]  /*164d0*/  IMAD.MOV.U32 R28, RZ, RZ, R29 ;  /* 0x000000ffff1c7224 */ /* 0x002fca00078e001d */
[----:B------:R1:W-:Y:S04]  /*164e0*/  STL [R1+0x394], R28 ;  /* 0x0003941c01007387 */ /* 0x0003e80000100800 */
[----:B------:R3:W-:Y:S01]  /*164f0*/  STL [R1+0x3a0], R18 ;  /* 0x0003a01201007387 */ /* 0x0007e20000100800 */
[----:B-1----:R-:W-:-:S03]  /*16500*/  IMAD.MOV.U32 R28, RZ, RZ, R19 ;  /* 0x000000ffff1c7224 */ /* 0x002fc600078e0013 */
[----:B---3--:R-:W3:Y:S04]  /*16510*/  LDL.LU.64 R18, [R1+0x6c8] ;  /* 0x0006c80001127983 */ /* 0x008ee80000300a00 */
[----:B------:R1:W-:Y:S04]  /*16520*/  STL [R1+0x39c], R28 ;  /* 0x00039c1c01007387 */ /* 0x0003e80000100800 */
[----:B------:R4:W-:Y:S01]  /*16530*/  STL [R1+0x3a8], R4 ;  /* 0x0003a80401007387 */ /* 0x0009e20000100800 */
[----:B-1----:R-:W-:-:S03]  /*16540*/  IMAD.MOV.U32 R28, RZ, RZ, R5 ;  /* 0x000000ffff1c7224 */ /* 0x002fc600078e0005 */
[----:B----4-:R-:W4:Y:S04]  /*16550*/  LDL.LU.64 R4, [R1+0x6c0] ;  /* 0x0006c00001047983 */ /* 0x010f280000300a00 */
[----:B------:R1:W-:Y:S04]  /*16560*/  STL [R1+0x3a4], R28 ;  /* 0x0003a41c01007387 */ /* 0x0003e80000100800 */
[----:B------:R1:W-:Y:S02]  /*16570*/  STL [R1+0x3b0], R26 ;  /* 0x0003b01a01007387 */ /* 0x0003e40000100800 */
[----:B-1----:R-:W-:-:S02]  /*16580*/  MOV R28, R27 ;  /* 0x0000001b001c7202 */ /* 0x002fc40000000f00 */
[----:B------:R-:W4:Y:S04]  /*16590*/  LDL.LU.64 R26, [R1+0x678] ;  /* 0x00067800011a7983 */ /* 0x000f280000300a00 */
[----:B------:R1:W-:Y:S04]  /*165a0*/  STL [R1+0x3ac], R28 ;  /* 0x0003ac1c01007387 */ /* 0x0003e80000100800 */
[----:B--2---:R2:W-:Y:S01]  /*165b0*/  STL [R1+0x3b8], R16 ;  /* 0x0003b81001007387 */ /* 0x0045e20000100800 */
[----:B-1----:R-:W-:-:S03]  /*165c0*/  IMAD.MOV.U32 R28, RZ, RZ, R17 ;  /* 0x000000ffff1c7224 */ /* 0x002fc600078e0011 */
        /* <DEDUP_REMOVED lines=30> */
[----:B---3--:R3:W-:Y:S01]  /*167b0*/  STL [R1+0x3f8], R18 ;  /* 0x0003f81201007387 */ /* 0x0087e20000100800 */
[----:B-1----:R-:W-:-:S03]  /*167c0*/  IMAD.MOV.U32 R28, RZ, RZ, R19 ;  /* 0x000000ffff1c7224 */ /* 0x002fc600078e0013 */
[----:B---3--:R-:W3:Y:S04]  /*167d0*/  LDL.LU.64 R18, [R1+0x670] ;  /* 0x0006700001127983 */ /* 0x008ee80000300a00 */
[----:B------:R1:W-:Y:S04]  /*167e0*/  STL [R1+0x3f4], R28 ;  /* 0x0003f41c01007387 */ /* 0x0003e80000100800 */
[----:B----4-:R4:W-:Y:S01]  /*167f0*/  STL [R1+0x400], R4 ;  /* 0x0004000401007387 */ /* 0x0109e20000100800 */
[----:B-1----:R-:W-:-:S03]  /*16800*/  MOV R28, R5 ;  /* 0x00000005001c7202 */ /* 0x002fc60000000f00 */
[----:B----4-:R-:W4:Y:S04]  /*16810*/  LDL.LU.64 R4, [R1+0x628] ;  /* 0x0006280001047983 */ /* 0x010f280000300a00 */
[----:B------:R1:W-:Y:S04]  /*16820*/  STL [R1+0x3fc], R28 ;  /* 0x0003fc1c01007387 */ /* 0x0003e80000100800 */
[----:B------:R1:W-:Y:S02]  /*16830*/  STL [R1+0x408], R26 ;  /* 0x0004081a01007387 */ /* 0x0003e40000100800 */
[----:B-1----:R-:W-:-:S02]  /*16840*/  IMAD.MOV.U32 R28, RZ, RZ, R27 ;  /* 0x000000ffff1c7224 */ /* 0x002fc400078e001b */
        /* <DEDUP_REMOVED lines=14> */
[----:B------:R1:W-:Y:S04]  /*16930*/  STL [R1+0x428], R22 ;  /* 0x0004281601007387 */ /* 0x0003e80000100800 */
[----:B-1----:R-:W2:Y:S01]  /*16940*/  LDL.LU.64 R28, [R1+0x740] ;  /* 0x00074000011c7983 */ /* 0x002ea20000300a00 */
[----:B------:R-:W-:-:S05]  /*16950*/  IMAD.MOV.U32 R22, RZ, RZ, R23 ;  /* 0x000000ffff167224 */ /* 0x000fca00078e0017 */
[----:B------:R1:W-:Y:S04]  /*16960*/  STL [R1+0x424], R22 ;  /* 0x0004241601007387 */ /* 0x0003e80000100800 */
[----:B------:R1:W-:Y:S02]  /*16970*/  STL [R1+0x430], R12 ;  /* 0x0004300c01007387 */ /* 0x0003e40000100800 */
[----:B-1----:R-:W-:Y:S02]  /*16980*/  IMAD.MOV.U32 R22, RZ, RZ, R13 ;  /* 0x000000ffff167224 */ /* 0x002fe400078e000d */
        /* <DEDUP_REMOVED lines=14> */
[----:B---3--:R3:W-:Y:S04]  /*16a70*/  STL [R1+0x450], R18 ;  /* 0x0004501201007387 */ /* 0x0087e80000100800 */
[----:B-1----:R-:W2:Y:S01]  /*16a80*/  LDL.LU.64 R22, [R1+0x5d0] ;  /* 0x0005d00001167983 */ /* 0x002ea20000300a00 */
[----:B---3--:R-:W-:-:S05]  /*16a90*/  MOV R18, R19 ;  /* 0x0000001300127202 */ /* 0x008fca0000000f00 */
[----:B------:R1:W-:Y:S04]  /*16aa0*/  STL [R1+0x44c], R18 ;  /* 0x00044c1201007387 */ /* 0x0003e80000100800 */
[----:B----4-:R3:W-:Y:S01]  /*16ab0*/  STL [R1+0x458], R4 ;  /* 0x0004580401007387 */ /* 0x0107e20000100800 */
[----:B-1----:R-:W-:-:S03]  /*16ac0*/  IMAD.MOV.U32 R18, RZ, RZ, R5 ;  /* 0x000000ffff127224 */ /* 0x002fc600078e0005 */
[----:B---3--:R-:W3:Y:S04]  /*16ad0*/  LDL.LU.64 R4, [R1+0x588] ;  /* 0x0005880001047983 */ /* 0x008ee80000300a00 */
[----:B------:R1:W-:Y:S04]  /*16ae0*/  STL [R1+0x454], R18 ;  /* 0x0004541201007387 */ /* 0x0003e80000100800 */
[----:B------:R4:W-:Y:S04]  /*16af0*/  STL [R1+0x460], R26 ;  /* 0x0004601a01007387 */ /* 0x0009e80000100800 */
[----:B-1----:R-:W3:Y:S01]  /*16b00*/  LDL.LU.64 R18, [R1+0x780] ;  /* 0x0007800001127983 */ /* 0x002ee20000300a00 */
[----:B----4-:R-:W-:-:S03]  /*16b10*/  IMAD.MOV.U32 R26, RZ, RZ, R27 ;  /* 0x000000ffff1a7224 */ /* 0x010fc600078e001b */
[----:B--2---:R1:W-:Y:S04]  /*16b20*/  STL [R1+0x468], R16 ;  /* 0x0004681001007387 */ /* 0x0043e80000100800 */
[----:B------:R2:W-:Y:S01]  /*16b30*/  STL [R1+0x45c], R26 ;  /* 0x00045c1a01007387 */ /* 0x0005e20000100800 */
[----:B-1----:R-:W-:-:S03]  /*16b40*/  IMAD.MOV.U32 R16, RZ, RZ, R17 ;  /* 0x000000ffff107224 */ /* 0x002fc600078e0011 */
[----:B--2---:R-:W2:Y:S04]  /*16b50*/  LDL.LU.64 R26, [R1+0x778] ;  /* 0x00077800011a7983 */ /* 0x004ea80000300a00 */
[----:B------:R1:W-:Y:S04]  /*16b60*/  STL [R1+0x470], R14 ;  /* 0x0004700e01007387 */ /* 0x0003e80000100800 */
[----:B------:R4:W-:Y:S01]  /*16b70*/  STL [R1+0x464], R16 ;  /* 0x0004641001007387 */ /* 0x0009e20000100800 */
[----:B-1----:R-:W-:-:S03]  /*16b80*/  IMAD.MOV.U32 R14, RZ, RZ, R15 ;  /* 0x000000ffff0e7224 */ /* 0x002fc600078e000f */
[----:B----4-:R-:W4:Y:S04]  /*16b90*/  LDL.LU.64 R16, [R1+0x738] ;  /* 0x0007380001107983 */ /* 0x010f280000300a00 */
[----:B------:R1:W-:Y:S04]  /*16ba0*/  STL [R1+0x478], R24 ;  /* 0x0004781801007387 */ /* 0x0003e80000100800 */
[----:B------:R1:W-:Y:S02]  /*16bb0*/  STL [R1+0x46c], R14 ;  /* 0x00046c0e01007387 */ /* 0x0003e40000100800 */
[----:B-1----:R-:W-:-:S02]  /*16bc0*/  IMAD.MOV.U32 R24, RZ, RZ, R25 ;  /* 0x000000ffff187224 */ /* 0x002fc400078e0019 */
[----:B------:R-:W4:Y:S04]  /*16bd0*/  LDL.LU.64 R14, [R1+0x6f0] ;  /* 0x0006f000010e7983 */ /* 0x000f280000300a00 */
[----:B------:R1:W-:Y:S04]  /*16be0*/  STL [R1+0x480], R28 ;  /* 0x0004801c01007387 */ /* 0x0003e80000100800 */
[----:B------:R1:W-:Y:S02]  /*16bf0*/  STL [R1+0x474], R24 ;  /* 0x0004741801007387 */ /* 0x0003e40000100800 */
[----:B-1----:R-:W-:-:S02]  /*16c00*/  IMAD.MOV.U32 R28, RZ, RZ, R29 ;  /* 0x000000ffff1c7224 */ /* 0x002fc400078e001d */
[----:B------:R-:W4:Y:S04]  /*16c10*/  LDL.LU.64 R24, [R1+0x6a8] ;  /* 0x0006a80001187983 */ /* 0x000f280000300a00 */
[----:B------:R-:W-:Y:S04]  /*16c20*/  STL [R1+0x488], R12 ;  /* 0x0004880c01007387 */ /* 0x000fe80000100800 */
[----:B------:R1:W-:Y:S02]  /*16c30*/  STL [R1+0x47c], R28 ;  /* 0x00047c1c01007387 */ /* 0x0003e40000100800 */
[----:B-1----:R-:W-:-:S02]  /*16c40*/  IMAD.MOV.U32 R28, RZ, RZ, R13 ;  /* 0x000000ffff1c7224 */ /* 0x002fc400078e000d */
[----:B------:R-:W4:Y:S04]  /*16c50*/  LDL.LU.64 R12, [R1+0x660] ;  /* 0x00066000010c7983 */ /* 0x000f280000300a00 */
        /* <DEDUP_REMOVED lines=10> */
[----:B-1----:R-:W-:-:S02]  /*16d00*/  MOV R28, R7 ;  /* 0x00000007001c7202 */ /* 0x002fc40000000f00 */
[----:B------:R-:W4:Y:S04]  /*16d10*/  LDL.LU.64 R6, [R1+0x7b0] ;  /* 0x0007b00001067983 */ /* 0x000f280000300a00 */
[----:B------:R1:W-:Y:S04]  /*16d20*/  STL [R1+0x49c], R28 ;  /* 0x00049c1c01007387 */ /* 0x0003e80000100800 */
[----:B------:R1:W-:Y:S02]  /*16d30*/  STL [R1+0x4a8], R22 ;  /* 0x0004a81601007387 */ /* 0x0003e40000100800 */
[----:B-1----:R-:W-:-:S02]  /*16d40*/  IMAD.MOV.U32 R28, RZ, RZ, R23 ;  /* 0x000000ffff1c7224 */ /* 0x002fc400078e0017 */
[----:B------:R-:W4:Y:S04]  /*16d50*/  LDL.LU.64 R22, [R1+0x7a8] ;  /* 0x0007a80001167983 */ /* 0x000f280000300a00 */
[----:B------:R-:W-:Y:S04]  /*16d60*/  STL [R1+0x4a4], R28 ;  /* 0x0004a41c01007387 */ /* 0x000fe80000100800 */
[----:B---3--:R1:W-:Y:S02]  /*16d70*/  STL [R1+0x4b0], R4 ;  /* 0x0004b00401007387 */ /* 0x0083e40000100800 */
[----:B-1----:R-:W-:-:S02]  /*16d80*/  IMAD.MOV.U32 R4, RZ, RZ, R5 ;  /* 0x000000ffff047224 */ /* 0x002fc400078e0005 */
[----:B------:R-:W-:Y:S04]  /*16d90*/  STL [R1+0x4b8], R18 ;  /* 0x0004b81201007387 */ /* 0x000fe80000100800 */
[----:B------:R1:W-:Y:S04]  /*16da0*/  STL [R1+0x4ac], R4 ;  /* 0x0004ac0401007387 */ /* 0x0003e80000100800 */
[----:B-1----:R-:W3:Y:S01]  /*16db0*/  LDL.LU.64 R4, [R1+0x770] ;  /* 0x0007700001047983 */ /* 0x002ee20000300a00 */
[----:B------:R-:W-:-:S03]  /*16dc0*/  IMAD.MOV.U32 R18, RZ, RZ, R19 ;  /* 0x000000ffff127224 */ /* 0x000fc600078e0013 */
[----:B--2---:R1:W-:Y:S04]  /*16dd0*/  STL [R1+0x4c0], R26 ;  /* 0x0004c01a01007387 */ /* 0x0043e80000100800 */
[----:B------:R2:W-:Y:S01]  /*16de0*/  STL [R1+0x4b4], R18 ;  /* 0x0004b41201007387 */ /* 0x0005e20000100800 */
[----:B-1----:R-:W-:-:S03]  /*16df0*/  IMAD.MOV.U32 R26, RZ, RZ, R27 ;  /* 0x000000ffff1a7224 */ /* 0x002fc600078e001b */
[----:B--2---:R-:W2:Y:S04]  /*16e00*/  LDL.LU.64 R18, [R1+0x730] ;  /* 0x0007300001127983 */ /* 0x004ea80000300a00 */
[----:B----4-:R1:W-:Y:S04]  /*16e10*/  STL [R1+0x4c8], R16 ;  /* 0x0004c81001007387 */ /* 0x0103e80000100800 */
[----:B------:R-:W-:Y:S04]  /*16e20*/  STL [R1+0x4bc], R26 ;  /* 0x0004bc1a01007387 */ /* 0x000fe80000100800 */
[----:B------:R-:W4:Y:S01]  /*16e30*/  LDL.LU.64 R30, [R1+0x6e8] ;  /* 0x0006e800011e7983 */ /* 0x000f220000300a00 */
[----:B-1----:R-:W-:-:S03]  /*16e40*/  IMAD.MOV.U32 R16, RZ, RZ, R17 ;  /* 0x000000ffff107224 */ /* 0x002fc600078e0011 */
[----:B------:R1:W-:Y:S04]  /*16e50*/  STL [R1+0x4d0], R14 ;  /* 0x0004d00e01007387 */ /* 0x0003e80000100800 */
[----:B------:R1:W-:Y:S02]  /*16e60*/  STL [R1+0x4c4], R16 ;  /* 0x0004c41001007387 */ /* 0x0003e40000100800 */
[----:B-1----:R-:W-:Y:S02]  /*16e70*/  IMAD.MOV.U32 R14, RZ, RZ, R15 ;  /* 0x000000ffff0e7224 */ /* 0x002fe400078e000f */
[----:B------:R-:W4:Y:S04]  /*16e80*/  LDL.LU.64 R16, [R1+0x6a0] ;  /* 0x0006a00001107983 */ /* 0x000f280000300a00 */
[----:B------:R1:W-:Y:S04]  /*16e90*/  STL [R1+0x4d8], R24 ;  /* 0x0004d81801007387 */ /* 0x0003e80000100800 */
[----:B------:R1:W-:Y:S02]  /*16ea0*/  STL [R1+0x4cc], R14 ;  /* 0x0004cc0e01007387 */ /* 0x0003e40000100800 */
[----:B-1----:R-:W-:-:S02]  /*16eb0*/  IMAD.MOV.U32 R24, RZ, RZ, R25 ;  /* 0x000000ffff187224 */ /* 0x002fc400078e0019 */
[----:B------:R-:W4:Y:S04]  /*16ec0*/  LDL.LU.64 R14, [R1+0x658] ;  /* 0x00065800010e7983 */ /* 0x000f280000300a00 */
        /* <DEDUP_REMOVED lines=10> */
[----:B------:R1:W-:Y:S04]  /*16f70*/  STL [R1+0x4f0], R8 ;  /* 0x0004f00801007387 */ /* 0x0003e80000100800 */
[----:B------:R-:W4:Y:S01]  /*16f80*/  LDL.LU.64 R26, [R1+0x7a0] ;  /* 0x0007a000011a7983 */ /* 0x000f220000300a00 */
[----:B-1----:R-:W-:-:S03]  /*16f90*/  MOV R8, R9 ;  /* 0x0000000900087202 */ /* 0x002fc60000000f00 */
[----:B------:R1:W-:Y:S04]  /*16fa0*/  STL [R1+0x4f8], R6 ;  /* 0x0004f80601007387 */ /* 0x0003e80000100800 */
[----:B------:R1:W-:Y:S02]  /*16fb0*/  STL [R1+0x4ec], R8 ;  /* 0x0004ec0801007387 */ /* 0x0003e40000100800 */
[----:B-1----:R-:W-:Y:S02]  /*16fc0*/  IMAD.MOV.U32 R6, RZ, RZ, R7 ;  /* 0x000000ffff067224 */ /* 0x002fe400078e0007 */
[----:B------:R-:W4:Y:S04]  /*16fd0*/  LDL.LU.64 R8, [R1+0x768] ;  /* 0x0007680001087983 */ /* 0x000f280000300a00 */
[----:B------:R-:W-:Y:S04]  /*16fe0*/  STL [R1+0x500], R22 ;  /* 0x0005001601007387 */ /* 0x000fe80000100800 */
[----:B------:R1:W-:Y:S04]  /*16ff0*/  STL [R1+0x4f4], R6 ;  /* 0x0004f40601007387 */ /* 0x0003e80000100800 */
[----:B-1----:R-:W4:Y:S01]  /*17000*/  LDL.LU.64 R6, [R1+0x728] ;  /* 0x0007280001067983 */ /* 0x002f220000300a00 */
[----:B------:R-:W-:-:S03]  /*17010*/  IMAD.MOV.U32 R22, RZ, RZ, R23 ;  /* 0x000000ffff167224 */ /* 0x000fc600078e0017 */
[----:B------:R-:W4:Y:S04]  /*17020*/  LDL.LU.64 R24, [R1+0x6e0] ;  /* 0x0006e00001187983 */ /* 0x000f280000300a00 */
[----:B------:R1:W-:Y:S04]  /*17030*/  STL [R1+0x4fc], R22 ;  /* 0x0004fc1601007387 */ /* 0x0003e80000100800 */
[----:B---3--:R3:W-:Y:S01]  /*17040*/  STL [R1+0x508], R4 ;  /* 0x0005080401007387 */ /* 0x0087e20000100800 */
[----:B-1----:R-:W-:-:S03]  /*17050*/  IMAD.MOV.U32 R22, RZ, RZ, R5 ;  /* 0x000000ffff167224 */ /* 0x002fc600078e0005 */
[----:B---3--:R-:W3:Y:S04]  /*17060*/  LDL.LU.64 R4, [R1+0x698] ;  /* 0x0006980001047983 */ /* 0x008ee80000300a00 */
[----:B------:R1:W-:Y:S04]  /*17070*/  STL [R1+0x504], R22 ;  /* 0x0005041601007387 */ /* 0x0003e80000100800 */
[----:B--2---:R2:W-:Y:S04]  /*17080*/  STL [R1+0x510], R18 ;  /* 0x0005101201007387 */ /* 0x0045e80000100800 */
[----:B-1----:R-:W3:Y:S01]  /*17090*/  LDL.LU.64 R22, [R1+0x650] ;  /* 0x0006500001167983 */ /* 0x002ee20000300a00 */
[----:B--2---:R-:W-:-:S05]  /*170a0*/  IMAD.MOV.U32 R18, RZ, RZ, R19 ;  /* 0x000000ffff127224 */ /* 0x004fca00078e0013 */
[----:B------:R1:W-:Y:S04]  /*170b0*/  STL [R1+0x50c], R18 ;  /* 0x00050c1201007387 */ /* 0x0003e80000100800 */
[----:B----4-:R2:W-:Y:S04]  /*170c0*/  STL [R1+0x518], R30 ;  /* 0x0005181e01007387 */ /* 0x0105e80000100800 */
[----:B-1----:R-:W4:Y:S01]  /*170d0*/  LDL.LU.64 R18, [R1+0x7f8] ;  /* 0x0007f80001127983 */ /* 0x002f220000300a00 */
[----:B--2---:R-:W-:-:S03]  /*170e0*/  IMAD.MOV.U32 R30, RZ, RZ, R31 ;  /* 0x000000ffff1e7224 */ /* 0x004fc600078e001f */
[----:B------:R-:W-:Y:S04]  /*170f0*/  STL [R1+0x520], R16 ;  /* 0x0005201001007387 */ /* 0x000fe80000100800 */
[----:B------:R1:W-:Y:S02]  /*17100*/  STL [R1+0x514], R30 ;  /* 0x0005141e01007387 */ /* 0x0003e40000100800 */
[----:B-1----:R-:W-:Y:S02]  /*17110*/  IMAD.MOV.U32 R30, RZ, RZ, R17 ;  /* 0x000000ffff1e7224 */ /* 0x002fe400078e0011 */
[----:B------:R-:W2:Y:S04]  /*17120*/  LDL.LU.64 R16, [R1+0x7f0] ;  /* 0x0007f00001107983 */ /* 0x000ea80000300a00 */
[----:B------:R-:W-:Y:S04]  /*17130*/  STL [R1+0x51c], R30 ;  /* 0x00051c1e01007387 */ /* 0x000fe80000100800 */
[----:B------:R1:W-:Y:S04]  /*17140*/  STL [R1+0x528], R14 ;  /* 0x0005280e01007387 */ /* 0x0003e80000100800 */
[----:B------:R1:W-:Y:S02]  /*17150*/  STL [R1+0x530], R28 ;  /* 0x0005301c01007387 */ /* 0x0003e40000100800 */
[----:B-1----:R-:W-:-:S02]  /*17160*/  IMAD.MOV.U32 R14, RZ, RZ, R15 ;  /* 0x000000ffff0e7224 */ /* 0x002fc400078e000f */
[----:B------:R-:W-:-:S03]  /*17170*/  IMAD.MOV.U32 R28, RZ, RZ, R29 ;  /* 0x000000ffff1c7224 */ /* 0x000fc600078e001d */
[----:B------:R1:W-:Y:S04]  /*17180*/  STL [R1+0x524], R14 ;  /* 0x0005240e01007387 */ /* 0x0003e80000100800 */
[----:B-1----:R-:W2:Y:S04]  /*17190*/  LDL.LU.64 R14, [R1+0x7c8] ;  /* 0x0007c800010e7983 */ /* 0x002ea80000300a00 */
[----:B------:R-:W-:Y:S04]  /*171a0*/  STL [R1+0x538], R12 ;  /* 0x0005380c01007387 */ /* 0x000fe80000100800 */
[----:B------:R1:W-:Y:S02]  /*171b0*/  STL [R1+0x52c], R28 ;  /* 0x00052c1c01007387 */ /* 0x0003e40000100800 */
[----:B-1----:R-:W-:-:S02]  /*171c0*/  IMAD.MOV.U32 R28, RZ, RZ, R13 ;  /* 0x000000ffff1c7224 */ /* 0x002fc400078e000d */
[----:B------:R-:W2:Y:S04]  /*171d0*/  LDL.LU.64 R12, [R1+0x798] ;  /* 0x00079800010c7983 */ /* 0x000ea80000300a00 */
[----:B------:R-:W-:Y:S04]  /*171e0*/  STL [R1+0x534], R28 ;  /* 0x0005341c01007387 */ /* 0x000fe80000100800 */
[----:B------:R1:W-:Y:S04]  /*171f0*/  STL [R1+0x540], R10 ;  /* 0x0005400a01007387 */ /* 0x0003e80000100800 */
[----:B------:R1:W-:Y:S02]  /*17200*/  STL [R1+0x548], R26 ;  /* 0x0005481a01007387 */ /* 0x0003e40000100800 */
[----:B-1----:R-:W-:Y:S01]  /*17210*/  MOV R10, R11 ;  /* 0x0000000b000a7202 */ /* 0x002fe20000000f00 */
[----:B------:R-:W-:-:S04]  /*17220*/  IMAD.MOV.U32 R26, RZ, RZ, R27 ;  /* 0x000000ffff1a7224 */ /* 0x000fc800078e001b */
        /* <DEDUP_REMOVED lines=13> */
[----:B---3--:R-:W-:Y:S04]  /*17300*/  STL [R1+0x568], R4 ;  /* 0x0005680401007387 */ /* 0x008fe80000100800 */
[----:B------:R1:W-:Y:S02]  /*17310*/  STL [R1+0x55c], R24 ;  /* 0x00055c1801007387 */ /* 0x0003e40000100800 */
[----:B-1----:R-:W-:-:S02]  /*17320*/  IMAD.MOV.U32 R24, RZ, RZ, R5 ;  /* 0x000000ffff187224 */ /* 0x002fc400078e0005 */
[----:B------:R-:W3:Y:S04]  /*17330*/  LDL.LU.64 R4, [R1+0x690] ;  /* 0x0006900001047983 */ /* 0x000ee80000300a00 */
[----:B------:R-:W-:Y:S04]  /*17340*/  STL [R1+0x564], R24 ;  /* 0x0005641801007387 */ /* 0x000fe80000100800 */
[----:B------:R1:W-:Y:S02]  /*17350*/  STL [R1+0x570], R22 ;  /* 0x0005701601007387 */ /* 0x0003e40000100800 */
[----:B-1----:R-:W-:-:S02]  /*17360*/  IMAD.MOV.U32 R22, RZ, RZ, R23 ;  /* 0x000000ffff167224 */ /* 0x002fc400078e0017 */
[----:B----4-:R1:W-:Y:S04]  /*17370*/  STL [R1+0x578], R18 ;  /* 0x0005781201007387 */ /* 0x0103e80000100800 */
[----:B------:R-:W-:Y:S04]  /*17380*/  STL [R1+0x56c], R22 ;  /* 0x00056c1601007387 */ /* 0x000fe80000100800 */
[----:B------:R-:W4:Y:S01]  /*17390*/  LDL.LU.64 R36, [R1+0x810] ;  /* 0x0008100001247983 */ /* 0x000f220000300a00 */
[----:B-1----:R-:W-:-:S03]  /*173a0*/  IMAD.MOV.U32 R18, RZ, RZ, R19 ;  /* 0x000000ffff127224 */ /* 0x002fc600078e0013 */
[----:B------:R-:W4:Y:S04]  /*173b0*/  LDL.LU.64 R34, [R1+0x808] ;  /* 0x0008080001227983 */ /* 0x000f280000300a00 */
[----:B------:R-:W-:Y:S04]  /*173c0*/  STL [R1+0x574], R18 ;  /* 0x0005741201007387 */ /* 0x000fe80000100800 */
[----:B--2---:R1:W-:Y:S04]  /*173d0*/  STL [R1+0x580], R16 ;  /* 0x0005801001007387 */ /* 0x0043e80000100800 */
[----:B------:R-:W2:Y:S04]  /*173e0*/  LDL.LU.64 R32, [R1+0x7e8] ;  /* 0x0007e80001207983 */ /* 0x000ea80000300a00 */
[----:B------:R-:W2:Y:S01]  /*173f0*/  LDL.LU.64 R30, [R1+0x7c0] ;  /* 0x0007c000011e7983 */ /* 0x000ea20000300a00 */
[----:B-1----:R-:W-:-:S05]  /*17400*/  IMAD.MOV.U32 R16, RZ, RZ, R17 ;  /* 0x000000ffff107224 */ /* 0x002fca00078e0011 */
[----:B------:R-:W-:Y:S04]  /*17410*/  STL [R1+0x57c], R16 ;  /* 0x00057c1001007387 */ /* 0x000fe80000100800 */
[----:B------:R1:W-:Y:S04]  /*17420*/  STL [R1+0x588], R14 ;  /* 0x0005880e01007387 */ /* 0x0003e80000100800 */
[----:B------:R-:W2:Y:S04]  /*17430*/  LDL.LU.64 R28, [R1+0x790] ;  /* 0x00079000011c7983 */ /* 0x000ea80000300a00 */
[----:B------:R-:W2:Y:S01]  /*17440*/  LDL.LU.64 R26, [R1+0x758] ;  /* 0x00075800011a7983 */ /* 0x000ea20000300a00 */
[----:B-1----:R-:W-:-:S05]  /*17450*/  IMAD.MOV.U32 R14, RZ, RZ, R15 ;  /* 0x000000ffff0e7224 */ /* 0x002fca00078e000f */
[----:B------:R-:W-:Y:S04]  /*17460*/  STL [R1+0x584], R14 ;  /* 0x0005840e01007387 */ /* 0x000fe80000100800 */
[----:B------:R1:W-:Y:S04]  /*17470*/  STL [R1+0x590], R12 ;  /* 0x0005900c01007387 */ /* 0x0003e80000100800 */
[----:B------:R-:W2:Y:S04]  /*17480*/  LDL.LU.64 R24, [R1+0x718] ;  /* 0x0007180001187983 */ /* 0x000ea80000300a00 */
[----:B------:R-:W2:Y:S01]  /*17490*/  LDL.LU.64 R22, [R1+0x6d0] ;  /* 0x0006d00001167983 */ /* 0x000ea20000300a00 */
[----:B-1----:R-:W-:-:S05]  /*174a0*/  MOV R12, R13 ;  /* 0x0000000d000c7202 */ /* 0x002fca0000000f00 */
        /* <DEDUP_REMOVED lines=10> */
[----:B------:R1:W-:Y:S04]  /*17550*/  STL [R1+0x59c], R8 ;  /* 0x00059c0801007387 */ /* 0x0003e80000100800 */
[----:B------:R1:W-:Y:S04]  /*17560*/  STL [R1+0x5a8], R6 ;  /* 0x0005a80601007387 */ /* 0x0003e80000100800 */
[----:B------:R-:W2:Y:S04]  /*17570*/  LDL.LU.64 R10, [R1+0x7b8] ;  /* 0x0007b800010a7983 */ /* 0x000ea80000300a00 */
[----:B-1----:R-:W2:Y:S01]  /*17580*/  LDL.LU.64 R8, [R1+0x788] ;  /* 0x0007880001087983 */ /* 0x002ea20000300a00 */
[----:B------:R-:W-:-:S05]  /*17590*/  IMAD.MOV.U32 R6, RZ, RZ, R7 ;  /* 0x000000ffff067224 */ /* 0x000fca00078e0007 */
[----:B------:R1:W-:Y:S04]  /*175a0*/  STL [R1+0x5a4], R6 ;  /* 0x0005a40601007387 */ /* 0x0003e80000100800 */
[----:B---3--:R3:W-:Y:S01]  /*175b0*/  STL [R1+0x5b0], R4 ;  /* 0x0005b00401007387 */ /* 0x0087e20000100800 */
[----:B------:R-:W-:-:S03]  /*175c0*/  IMAD.MOV.U32 R38, RZ, RZ, R5 ;  /* 0x000000ffff267224 */ /* 0x000fc600078e0005 */
[----:B-1----:R-:W2:Y:S04]  /*175d0*/  LDL.LU.64 R6, [R1+0x750] ;  /* 0x0007500001067983 */ /* 0x002ea80000300a00 */
[----:B---3--:R-:W3:Y:S04]  /*175e0*/  LDL.LU.64 R4, [R1+0x710] ;  /* 0x0007100001047983 */ /* 0x008ee80000300a00 */
[----:B------:R-:W-:Y:S04]  /*175f0*/  STL [R1+0x5ac], R38 ;  /* 0x0005ac2601007387 */ /* 0x000fe80000100800 */
[----:B----4-:R1:W-:Y:S04]  /*17600*/  STL [R1+0x5b8], R36 ;  /* 0x0005b82401007387 */ /* 0x0103e80000100800 */
[----:B------:R4:W-:Y:S01]  /*17610*/  STL [R1+0x5c0], R34 ;  /* 0x0005c02201007387 */ /* 0x0009e20000100800 */
[----:B-1----:R-:W-:-:S02]  /*17620*/  IMAD.MOV.U32 R36, RZ, RZ, R37 ;  /* 0x000000ffff247224 */ /* 0x002fc400078e0025 */
[----:B----4-:R-:W-:-:S03]  /*17630*/  IMAD.MOV.U32 R34, RZ, RZ, R35 ;  /* 0x000000ffff227224 */ /* 0x010fc600078e0023 */
[----:B------:R-:W-:Y:S04]  /*17640*/  STL [R1+0x5b4], R36 ;  /* 0x0005b42401007387 */ /* 0x000fe80000100800 */
[----:B--2---:R1:W-:Y:S04]  /*17650*/  STL [R1+0x5c8], R32 ;  /* 0x0005c82001007387 */ /* 0x0043e80000100800 */
[----:B------:R-:W-:Y:S04]  /*17660*/  STL [R1+0x5bc], R34 ;  /* 0x0005bc2201007387 */ /* 0x000fe80000100800 */
[----:B------:R2:W-:Y:S01]  /*17670*/  STL [R1+0x5d0], R30 ;  /* 0x0005d01e01007387 */ /* 0x0005e20000100800 */
[----:B-1----:R-:W-:-:S05]  /*17680*/  IMAD.MOV.U32 R32, RZ, RZ, R33 ;  /* 0x000000ffff207224 */ /* 0x002fca00078e0021 */
[----:B------:R-:W-:Y:S01]  /*17690*/  STL [R1+0x5c4], R32 ;  /* 0x0005c42001007387 */ /* 0x000fe20000100800 */
[----:B--2---:R-:W-:-:S03]  /*176a0*/  IMAD.MOV.U32 R30, RZ, RZ, R31 ;  /* 0x000000ffff1e7224 */ /* 0x004fc600078e001f */
[----:B------:R1:W-:Y:S04]  /*176b0*/  STL [R1+0x5d8], R28 ;  /* 0x0005d81c01007387 */ /* 0x0003e80000100800 */
[----:B------:R-:W-:Y:S04]  /*176c0*/  STL [R1+0x5cc], R30 ;  /* 0x0005cc1e01007387 */ /* 0x000fe80000100800 */
[----:B------:R2:W-:Y:S01]  /*176d0*/  STL [R1+0x5e0], R26 ;  /* 0x0005e01a01007387 */ /* 0x0005e20000100800 */
[----:B-1----:R-:W-:-:S05]  /*176e0*/  IMAD.MOV.U32 R28, RZ, RZ, R29 ;  /* 0x000000ffff1c7224 */ /* 0x002fca00078e001d */
[----:B------:R-:W-:Y:S01]  /*176f0*/  STL [R1+0x5d4], R28 ;  /* 0x0005d41c01007387 */ /* 0x000fe20000100800 */
[----:B--2---:R-:W-:-:S03]  /*17700*/  MOV R26, R27 ;  /* 0x0000001b001a7202 */ /* 0x004fc60000000f00 */
[----:B------:R1:W-:Y:S04]  /*17710*/  STL [R1+0x5e8], R24 ;  /* 0x0005e81801007387 */ /* 0x0003e80000100800 */
        /* <DEDUP_REMOVED lines=16> */
[----:B--2---:R-:W-:Y:S01]  /*17820*/  IMAD.MOV.U32 R12, RZ, RZ, R13 ;  /* 0x000000ffff0c7224 */ /* 0x004fe200078e000d */
[----:B------:R-:W-:Y:S01]  /*17830*/  SHF.R.S32.HI R247, RZ, 0x1f, R248 ;  /* 0x0000001ffff77819 */ /* 0x000fe200000114f8 */
[----:B------:R-:W-:Y:S01]  /*17840*/  IMAD.MOV.U32 R178, RZ, RZ, R53 ;  /* 0x000000ffffb27224 */ /* 0x000fe200078e0035 */
[----:B------:R-:W-:Y:S01]  /*17850*/  MOV R186, R61 ;  /* 0x0000003d00ba7202 */ /* 0x000fe20000000f00 */
[----:B------:R-:W-:Y:S01]  /*17860*/  IMAD.MOV.U32 R179, RZ, RZ, R54 ;  /* 0x000000ffffb37224 */ /* 0x000fe200078e0036 */
[C---:B------:R-:W-:Y:S01]  /*17870*/  SHF.L.U64.HI R247, R248.reuse, 0x2, R247 ;  /* 0x00000002f8f77819 */ /* 0x040fe200000102f7 */
[----:B------:R-:W-:Y:S01]  /*17880*/  IMAD.MOV.U32 R182, RZ, RZ, R57 ;  /* 0x000000ffffb67224 */ /* 0x000fe200078e0039 */
[----:B------:R-:W-:Y:S01]  /*17890*/  MOV R226, R105 ;  /* 0x0000006900e27202 */ /* 0x000fe20000000f00 */
[----:B------:R-:W-:Y:S01]  /*178a0*/  IMAD.MOV.U32 R183, RZ, RZ, R58 ;  /* 0x000000ffffb77224 */ /* 0x000fe200078e003a */
[----:B------:R-:W-:Y:S01]  /*178b0*/  SHF.L.U32 R248, R248, 0x2, RZ ;  /* 0x00000002f8f87819 */ /* 0x000fe200000006ff */
[----:B------:R-:W-:Y:S01]  /*178c0*/  IMAD.MOV.U32 R184, RZ, RZ, R59 ;  /* 0x000000ffffb87224 */ /* 0x000fe200078e003b */
[----:B------:R-:W-:Y:S01]  /*178d0*/  SHF.L.U64.HI R249, R21, 0x2, R249 ;  /* 0x0000000215f97819 */ /* 0x000fe200000102f9 */
[----:B------:R-:W-:-:S02]  /*178e0*/  IMAD.MOV.U32 R185, RZ, RZ, R60 ;  /* 0x000000ffffb97224 */ /* 0x000fc400078e003c */
[----:B------:R-:W-:Y:S02]  /*178f0*/  IMAD.MOV.U32 R187, RZ, RZ, R62 ;  /* 0x000000ffffbb7224 */ /* 0x000fe400078e003e */
[----:B------:R-:W-:Y:S02]  /*17900*/  IMAD.MOV.U32 R188, RZ, RZ, R63 ;  /* 0x000000ffffbc7224 */ /* 0x000fe400078e003f */
[----:B------:R-:W-:Y:S02]  /*17910*/  IMAD.MOV.U32 R189, RZ, RZ, R64 ;  /* 0x000000ffffbd7224 */ /* 0x000fe400078e0040 */
[----:B------:R-:W-:Y:S02]  /*17920*/  IMAD.MOV.U32 R190, RZ, RZ, R65 ;  /* 0x000000ffffbe7224 */ /* 0x000fe400078e0041 */
[----:B------:R-:W-:Y:S02]  /*17930*/  IMAD.MOV.U32 R191, RZ, RZ, R66 ;  /* 0x000000ffffbf7224 */ /* 0x000fe400078e0042 */
[----:B------:R-:W-:-:S02]  /*17940*/  IMAD.MOV.U32 R227, RZ, RZ, R106 ;  /* 0x000000ffffe37224 */ /* 0x000fc400078e006a */
[----:B------:R-:W-:Y:S01]  /*17950*/  IMAD.MOV.U32 R246, RZ, RZ, RZ ;  /* 0x000000fffff67224 */ /* 0x000fe200078e00ff */
        /* <DEDUP_REMOVED lines=8> */
[----:B---3--:R2:W-:Y:S01]  /*179e0*/  STL [R1+0x630], R4 ;  /* 0x0006300401007387 */ /* 0x0085e20000100800 */
[----:B-1----:R-:W-:Y:S01]  /*179f0*/  IMAD.MOV.U32 R6, RZ, RZ, R7 ;  /* 0x000000ffff067224 */ /* 0x002fe200078e0007 */
[----:B--2---:R-:W-:-:S04]  /*17a00*/  SHF.R.S32.HI R4, RZ, 0x1f, R20 ;  /* 0x0000001fff047819 */ /* 0x004fc80000011414 */
[----:B------:R-:W-:Y:S01]  /*17a10*/  LEA.HI R4, R4, R20, RZ, 0x7 ;  /* 0x0000001404047211 */ /* 0x000fe200078f38ff */
[----:B------:R-:W-:Y:S03]  /*17a20*/  STL [R1+0x624], R6 ;  /* 0x0006240601007387 */ /* 0x000fe60000100800 */
[----:B------:R-:W-:Y:S01]  /*17a30*/  SHF.R.S32.HI R4, RZ, 0x7, R4 ;  /* 0x00000007ff047819 */ /* 0x000fe20000011404 */
[----:B------:R1:W-:Y:S03]  /*17a40*/  STL [R1+0x62c], R5 ;  /* 0x00062c0501007387 */ /* 0x0003e60000100800 */
[----:B-1----:R-:W-:-:S05]  /*17a50*/  VIMNMX R5, PT, PT, R4, 0x2, !PT ;  /* 0x0000000204057848 */ /* 0x002fca0007fe0100 */
[----:B------:R-:W-:-:S05]  /*17a60*/  VIADD R5, R5, 0xfffffffe ;  /* 0xfffffffe05057836 */ /* 0x000fca0000000000 */
[----:B------:R1:W-:Y:S01]  /*17a70*/  STL [R1+0x634], R5 ;  /* 0x0006340501007387 */ /* 0x0003e20000100800 */
[----:B------:R-:W-:Y:S02]  /*17a80*/  VIADD R6, R4, 0xfffffffe ;  /* 0xfffffffe04067836 */ /* 0x000fe40000000000 */
[----:B------:R-:W-:-:S07]  /*17a90*/  IMAD.MOV.U32 R4, RZ, RZ, RZ ;  /* 0x000000ffff047224 */ /* 0x000fce00078e00ff */
.L_x_11:
[----:B------:R-:W-:Y:S01]  /*17aa0*/  IMAD.U32 R4, R4, -0x80000000, RZ ;  /* 0x8000000004047824 */ /* 0x000fe200078e00ff */
[----:B------:R-:W-:-:S03]  /*17ab0*/  LEA R245, R0, UR6, 0x9 ;  /* 0x0000000600f57c11 */ /* 0x000fc6000f8e48ff */
[----:B------:R-:W2:Y:S02]  /*17ac0*/  SYNCS.PHASECHK.TRANS64.TRYWAIT P1, [UR9], R4 ;  /* 0x00000004ff0075a7 */ /* 0x000ea40008021109 */
[----:B--2---:R-:W-:Y:S05]  /*17ad0*/  @!P1 BRA `(.L_x_9) ;  /* 0x000000e800109947 */ /* 0x004fea0003800000 */
.L_x_17:
[----:B------:R-:W-:-:S04]  /*17ae0*/  DEPBAR.LE SB0, 0x0 ;  /* 0x000080000000791a */ /* 0x000fc80000000000 */
[----:B------:R-:W-:Y:S01]  /*17af0*/  BAR.SYNC.DEFER_BLOCKING 0x0 ;  /* 0x0000000000007b1d */ /* 0x000fe20000010000 */
[----:B------:R-:W-:Y:S02]  /*17b00*/  UIADD3 UR5, UPT, UPT, UR5, 0x1, URZ ;  /* 0x0000000105057890 */ /* 0x000fe4000fffe0ff */
[----:B------:R-:W-:Y:S02]  /*17b10*/  ULEA UR9, UR11, UR6, 0x3 ;  /* 0x000000060b097291 */ /* 0x000fe4000f8e18ff */
[----:B------:R-:W-:Y:S02]  /*17b20*/  UISETP.GT.AND UP1, UPT, UR5, 0x1, UPT ;  /* 0x000000010500788c */ /* 0x000fe4000bf24270 */
[----:B------:R-:W-:Y:S02]  /*17b30*/  UIADD3 UR9, UPT, UPT, UR9, 0x30000, URZ ;  /* 0x0003000009097890 */ /* 0x000fe4000fffe0ff */
[----:B------:R-:W-:Y:S01]  /*17b40*/  USEL UR5, UR5, URZ, !UP1 ;  /* 0x000000ff05057287 */ /* 0x000fe2000c800000 */
[----:B------:R-:W-:Y:S01]  /*17b50*/  UMOV UR4, UR12 ;  /* 0x0000000c00047c82 */ /* 0x000fe20008000000 */
[----:B-1----:R-:W-:Y:S04]  /*17b60*/  LDS.128 R4, [R245+0x20000] ;  /* 0x02000000f5047984 */ /* 0x002fe80000000c00 */
        /* <DEDUP_REMOVED lines=31> */
[----:B-1----:R1:W-:Y:S01]  /*17d60*/  STTM.x128 tmem[UR8+0x80], R4 ;  /* 0x00008004000079ed */ /* 0x0023e200083c0008 */
[----:B------:R-:W2:Y:S02]  /*17d70*/  FENCE.VIEW.ASYNC.T ;  /* 0x00000000000073c6 */ /* 0x000ea40000000200 */
[----:B--2---:R-:W-:Y:S06]  /*17d80*/  BAR.SYNC.DEFER_BLOCKING 0x0 ;  /* 0x0000000000007b1d */ /* 0x004fec0000010000 */
[----:B------:R-:W-:Y:S05]  /*17d90*/  @P5 BRA `(.L_x_10) ;  /* 0x00000004007c5947 */ /* 0x000fea0003800000 */
[----:B------:R-:W-:Y:S01]  /*17da0*/  ULEA UR30, UR5, UR6, 0x10 ;  /* 0x00000006051e7291 */ /* 0x000fe2000f8e80ff */
[----:B------:R-:W-:Y:S01]  /*17db0*/  UMOV UR40, UR9 ;  /* 0x0000000900287c82 */ /* 0x000fe20008000000 */
[----:B------:R-:W-:Y:S02]  /*17dc0*/  UMOV UR41, URZ ;  /* 0x000000ff00297c82 */ /* 0x000fe40008000000 */
[----:B------:R-:W-:Y:S01]  /*17dd0*/  USHF.R.U32.HI UR64, URZ, 0x4, UR30 ;  /* 0x00000004ff407899 */ /* 0x000fe2000801161e */
[----:B------:R-:W-:Y:S01]  /*17de0*/  UMOV UR35, URZ ;  /* 0x000000ff00237c82 */ /* 0x000fe20008000000 */
[----:B------:R-:W-:Y:S02]  /*17df0*/  UMOV UR75, UR40 ;  /* 0x00000028004b7c82 */ /* 0x000fe40008000000 */
[----:B------:R-:W-:Y:S02]  /*17e00*/  USGXT.U32 UR64, UR64, 0xe ;  /* 0x0000000e4040789a */ /* 0x000fe40008000000 */
[----:B------:R-:W-:-:S02]  /*17e10*/  UIADD3 UR59, UPT, UPT, UR7, 0x88, URZ ;  /* 0x00000088073b7890 */ /* 0x000fc4000fffe0ff */
[----:B------:R-:W-:Y:S02]  /*17e20*/  UIADD3 UR34, UP1, UPT, UR64, 0x2, URZ ;  /* 0x0000000240227890 */ /* 0x000fe4000ff3e0ff */
[----:B------:R-:W-:Y:S02]  /*17e30*/  UIADD3 UR55, UPT, UPT, UR7, 0x90, URZ ;  /* 0x0000009007377890 */ /* 0x000fe4000fffe0ff */
[----:B------:R-:W-:Y:S02]  /*17e40*/  UIADD3.X UR35, UPT, UPT, UR35, 0x40004040, URZ, UP1, !UPT ;  /* 0x4000404023237890 */ /* 0x000fe40008ffe4ff */
[----:B------:R-:W-:Y:S02]  /*17e50*/  UIADD3 UR40, UP3, UPT, UR34, 0x2, URZ ;  /* 0x0000000222287890 */ /* 0x000fe4000ff7e0ff */
[----:B------:R-:W-:Y:S02]  /*17e60*/  UIADD3 UR42, UP4, UPT, UR34, 0x4, URZ ;  /* 0x00000004222a7890 */ /* 0x000fe4000ff9e0ff */
[----:B------:R-:W-:-:S02]  /*17e70*/  UIADD3.X UR41, UPT, UPT, UR35, URZ, URZ, UP3, !UPT ;  /* 0x000000ff23297290 */ /* 0x000fc40009ffe4ff */
[----:B------:R-:W-:Y:S02]  /*17e80*/  UIADD3 UR44, UP5, UPT, UR34, 0x3fe, URZ ;  /* 0x000003fe222c7890 */ /* 0x000fe4000ffbe0ff */
[----:B------:R-:W-:Y:S02]  /*17e90*/  UIADD3 UR46, UP6, UPT, UR34, 0x400, URZ ;  /* 0x00000400222e7890 */ /* 0x000fe4000ffde0ff */
[----:B------:R-:W-:Y:S02]  /*17ea0*/  UIADD3 UR48, UP1, UPT, UR34, 0x402, URZ ;  /* 0x0000040222307890 */ /* 0x000fe4000ff3e0ff */
[----:B------:R-:W-:Y:S02]  /*17eb0*/  UIADD3 UR13, UPT, UPT, UR7, 0x98, URZ ;  /* 0x00000098070d7890 */ /* 0x000fe4000fffe0ff */
[----:B------:R-:W-:Y:S02]  /*17ec0*/  UIADD3 UR50, UP2, UPT, UR34, 0x404, URZ ;  /* 0x0000040422327890 */ /* 0x000fe4000ff5e0ff */
[----:B------:R-:W-:Y:S01]  /*17ed0*/  UIADD3.X UR43, UPT, UPT, UR35, URZ, URZ, UP4, !UPT ;  /* 0x000000ff232b7290 */ /* 0x000fe2000a7fe4ff */
[----:B------:R-:W-:Y:S01]  /*17ee0*/  UMOV UR62, 0x0 ;  /* 0x00000000003e7882 */ /* 0x000fe20000000000 */
[----:B------:R-:W-:Y:S01]  /*17ef0*/  UMOV UR63, 0x8200910 ;  /* 0x08200910003f7882 */ /* 0x000fe20000000000 */
[----:B------:R-:W-:-:S02]  /*17f00*/  UIADD3 UR16, UPT, UPT, UR7, 0xa0, URZ ;  /* 0x000000a007107890 */ /* 0x000fc4000fffe0ff */
[----:B------:R-:W-:Y:S02]  /*17f10*/  UIADD3 UR52, UP3, UPT, UR34, 0x7fe, URZ ;  /* 0x000007fe22347890 */ /* 0x000fe4000ff7e0ff */
[----:B------:R-:W-:Y:S01]  /*17f20*/  UIADD3.X UR45, UPT, UPT, UR35, URZ, URZ, UP5, !UPT ;  /* 0x000000ff232d7290 */ /* 0x000fe2000affe4ff */
[----:B------:R-:W-:Y:S01]  /*17f30*/  UMOV UR65, 0x40004040 ;  /* 0x4000404000417882 */ /* 0x000fe20000000000 */
[----:B------:R-:W-:Y:S01]  /*17f40*/  UMOV UR22, 0x0 ;  /* 0x0000000000167882 */ /* 0x000fe20000000000 */
[----:B------:R-:W-:Y:S01]  /*17f50*/  UMOV UR23, 0x8200910 ;  /* 0x0820091000177882 */ /* 0x000fe20000000000 */
[----:B------:R-:W-:Y:S02]  /*17f60*/  UIADD3 UR12, UPT, UPT, UR7, 0xa8, URZ ;  /* 0x000000a8070c7890 */ /* 0x000fe4000fffe0ff */
[----:B------:R-:W-:Y:S01]  /*17f70*/  UTCHMMA tmem[UR10], gdesc[UR64], tmem[UR7], tmem[UR62], idesc[UR63], UPT ;  /* 0x00ff3e400a0079ea */ /* 0x000fe2000b800007 */
[----:B------:R-:W-:Y:S02]  /*17f80*/  UIADD3 UR54, UP4, UPT, UR34, 0x800, URZ ;  /* 0x0000080022367890 */ /* 0x000fe4000ff9e0ff */
[----:B------:R-:W-:Y:S01]  /*17f90*/  UTCHMMA tmem[UR59], gdesc[UR34], tmem[UR7], tmem[UR22], idesc[UR23], UPT ;  /* 0x00ff16223b0079ea */ /* 0x000fe2000b800007 */
[----:B------:R-:W-:Y:S01]  /*17fa0*/  UIADD3.X UR47, UPT, UPT, UR35, URZ, URZ, UP6, !UPT ;  /* 0x000000ff232f7290 */ /* 0x000fe2000b7fe4ff */
[----:B------:R-:W-:Y:S01]  /*17fb0*/  UMOV UR24, 0x0 ;  /* 0x0000000000187882 */ /* 0x000fe20000000000 */
[----:B------:R-:W-:Y:S01]  /*17fc0*/  UMOV UR25, 0x8200910 ;  /* 0x0820091000197882 */ /* 0x000fe20000000000 */
[----:B------:R-:W-:-:S02]  /*17fd0*/  UIADD3 UR14, UPT, UPT, UR7, 0xb0, URZ ;  /* 0x000000b0070e7890 */ /* 0x000fc4000fffe0ff */
[----:B------:R2:W-:Y:S01]  /*17fe0*/  UTCHMMA tmem[UR55], gdesc[UR40], tmem[UR7], tmem[UR24], idesc[UR25], UPT ;  /* 0x00ff1828370079ea */ /* 0x0005e2000b800007 */
[----:B------:R-:W-:Y:S02]  /*17ff0*/  UIADD3 UR56, UP5, UPT, UR34, 0x802, URZ ;  /* 0x0000080222387890 */ /* 0x000fe4000ffbe0ff */
[----:B------:R-:W-:Y:S02]  /*18000*/  UIADD3.X UR49, UPT, UPT, UR35, URZ, URZ, UP1, !UPT ;  /* 0x000000ff23317290 */ /* 0x000fe40008ffe4ff */
[----:B------:R-:W-:Y:S02]  /*18010*/  UIADD3 UR15, UPT, UPT, UR7, 0xb8, URZ ;  /* 0x000000b8070f7890 */ /* 0x000fe4000fffe0ff */
[----:B------:R-:W-:Y:S02]  /*18020*/  UIADD3 UR60, UP6, UPT, UR34, 0x804, URZ ;  /* 0x00000804223c7890 */ /* 0x000fe4000ffde0ff */
[----:B------:R-:W-:Y:S02]  /*18030*/  UIADD3.X UR51, UPT, UPT, UR35, URZ, URZ, UP2, !UPT ;  /* 0x000000ff23337290 */ /* 0x000fe400097fe4ff */
[----:B------:R-:W-:-:S02]  /*18040*/  UIADD3 UR17, UPT, UPT, UR7, 0xc0, URZ ;  /* 0x000000c007117890 */ /* 0x000fc4000fffe0ff */
[----:B------:R-:W-:Y:S02]  /*18050*/  UIADD3 UR58, UP1, UPT, UR34, 0xbfe, URZ ;  /* 0x00000bfe223a7890 */ /* 0x000fe4000ff3e0ff */
[----:B------:R-:W-:Y:S02]  /*18060*/  UIADD3.X UR53, UPT, UPT, UR35, URZ, URZ, UP3, !UPT ;  /* 0x000000ff23357290 */ /* 0x000fe40009ffe4ff */
[----:B------:R-:W-:Y:S02]  /*18070*/  UIADD3 UR18, UPT, UPT, UR7, 0xc8, URZ ;  /* 0x000000c807127890 */ /* 0x000fe4000fffe0ff */
[----:B------:R-:W-:Y:S02]  /*18080*/  UIADD3 UR66, UP2, UPT, UR34, 0xc00, URZ ;  /* 0x00000c0022427890 */ /* 0x000fe4000ff5e0ff */
[----:B--2---:R-:W-:Y:S02]  /*18090*/  UIADD3.X UR55, UPT, UPT, UR35, URZ, URZ, UP4, !UPT ;  /* 0x000000ff23377290 */ /* 0x004fe4000a7fe4ff */
[----:B------:R-:W-:-:S02]  /*180a0*/  UIADD3 UR19, UPT, UPT, UR7, 0xd0, URZ ;  /* 0x000000d007137890 */ /* 0x000fc4000fffe0ff */
[----:B------:R-:W-:Y:S01]  /*180b0*/  UIADD3 UR70, UP3, UPT, UR34, 0xc02, URZ ;  /* 0x00000c0222467890 */ /* 0x000fe2000ff7e0ff */
[----:B------:R-:W-:Y:S01]  /*180c0*/  UMOV UR64, 0x0 ;  /* 0x0000000000407882 */ /* 0x000fe20000000000 */
[----:B------:R-:W-:Y:S01]  /*180d0*/  UMOV UR65, 0x8200910 ;  /* 0x0820091000417882 */ /* 0x000fe20000000000 */
[----:B------:R-:W-:Y:S01]  /*180e0*/  UIADD3.X UR57, UPT, UPT, UR35, URZ, URZ, UP5, !UPT ;  /* 0x000000ff23397290 */ /* 0x000fe2000affe4ff */
[----:B------:R2:W-:Y:S01]  /*180f0*/  UTCHMMA tmem[UR13], gdesc[UR42], tmem[UR7], tmem[UR64], idesc[UR65], UPT ;  /* 0x00ff402a0d0079ea */ /* 0x0005e2000b800007 */
[----:B------:R-:W-:Y:S02]  /*18100*/  UIADD3 UR68, UPT, UPT, UR7, 0xd8, URZ ;  /* 0x000000d807447890 */ /* 0x000fe4000fffe0ff */
[----:B------:R2:W-:Y:S01]  /*18110*/  UTCHMMA tmem[UR16], gdesc[UR44], tmem[UR7], tmem[UR64], idesc[UR65], UPT ;  /* 0x00ff402c100079ea */ /* 0x0005e2000b800007 */
[----:B------:R-:W-:Y:S02]  /*18120*/  UIADD3 UR62, UP4, UPT, UR34, 0xc04, URZ ;  /* 0x00000c04223e7890 */ /* 0x000fe4000ff9e0ff */
[----:B------:R-:W-:-:S02]  /*18130*/  UIADD3.X UR61, UPT, UPT, UR35, URZ, URZ, UP6, !UPT ;  /* 0x000000ff233d7290 */ /* 0x000fc4000b7fe4ff */
[----:B------:R-:W-:Y:S02]  /*18140*/  UIADD3 UR69, UPT, UPT, UR7, 0xe0, URZ ;  /* 0x000000e007457890 */ /* 0x000fe4000fffe0ff */
[----:B------:R-:W-:Y:S01]  /*18150*/  UIADD3.X UR59, UPT, UPT, UR35, URZ, URZ, UP1, !UPT ;  /* 0x000000ff233b7290 */ /* 0x000fe20008ffe4ff */
[----:B------:R-:W-:Y:S01]  /*18160*/  UMOV UR40, 0x0 ;  /* 0x0000000000287882 */ /* 0x000fe20000000000 */
[----:B------:R-:W-:Y:S01]  /*18170*/  UMOV UR41, 0x8200910 ;  /* 0x0820091000297882 */ /* 0x000fe20000000000 */
[----:B------:R-:W-:Y:S02]  /*18180*/  UIADD3 UR72, UPT, UPT, UR7, 0xe8, URZ ;  /* 0x000000e807487890 */ /* 0x000fe4000fffe0ff */
[----:B------:R2:W-:Y:S01]  /*18190*/  UTCHMMA tmem[UR12], gdesc[UR46], tmem[UR7], tmem[UR40], idesc[UR41], UPT ;  /* 0x00ff282e0c0079ea */ /* 0x0005e2000b800007 */
[----:B------:R-:W-:Y:S01]  /*181a0*/  UIADD3.X UR67, UPT, UPT, UR35, URZ, URZ, UP2, !UPT ;  /* 0x000000ff23437290 */ /* 0x000fe200097fe4ff */
[----:B------:R2:W-:Y:S01]  /*181b0*/  UTCHMMA tmem[UR14], gdesc[UR48], tmem[UR7], tmem[UR24], idesc[UR25], UPT ;  /* 0x00ff18300e0079ea */ /* 0x0005e2000b800007 */
[----:B------:R-:W-:-:S02]  /*181c0*/  UIADD3 UR73, UPT, UPT, UR7, 0xf0, URZ ;  /* 0x000000f007497890 */ /* 0x000fc4000fffe0ff */
[----:B------:R2:W-:Y:S01]  /*181d0*/  UTCHMMA tmem[UR15], gdesc[UR50], tmem[UR7], tmem[UR22], idesc[UR23], UPT ;  /* 0x00ff16320f0079ea */ /* 0x0005e2000b800007 */
[----:B------:R-:W-:Y:S01]  /*181e0*/  UIADD3.X UR71, UPT, UPT, UR35, URZ, URZ, UP3, !UPT ;  /* 0x000000ff23477290 */ /* 0x000fe20009ffe4ff */
[----:B------:R2:W-:Y:S01]  /*181f0*/  UTCHMMA tmem[UR17], gdesc[UR52], tmem[UR7], tmem[UR64], idesc[UR65], UPT ;  /* 0x00ff4034110079ea */ /* 0x0005e2000b800007 */
[----:B------:R-:W-:Y:S02]  /*18200*/  UIADD3 UR74, UPT, UPT, UR7, 0xf8, URZ ;  /* 0x000000f8074a7890 */ /* 0x000fe4000fffe0ff */
[----:B------:R-:W-:Y:S01]  /*18210*/  UIADD3.X UR63, UPT, UPT, UR35, URZ, URZ, UP4, !UPT ;  /* 0x000000ff233f7290 */ /* 0x000fe2000a7fe4ff */
        /* <DEDUP_REMOVED lines=23> */
.L_x_10:
[----:B-1----:R-:W1:Y:S01]  /*18390*/  LDC R6, c[0x0][0x3a0] ;  /* 0x0000e800ff067b82 */ /* 0x002e620000000800 */
[----:B------:R-:W3:Y:S07]  /*183a0*/  LDL.LU R9, [R1] ;  /* 0x0000000001097983 */ /* 0x000eee0000300800 */
[----:B------:R-:W4:Y:S08]  /*183b0*/  LDC R4, c[0x0][0x3a0] ;  /* 0x0000e800ff047b82 */ /* 0x000f300000000800 */
[----:B------:R-:W-:Y:S01]  /*183c0*/  BAR.SYNC.DEFER_BLOCKING 0x0 ;  /* 0x0000000000007b1d */ /* 0x000fe20000010000 */
[----:B------:R-:W-:-:S05]  /*183d0*/  IADD3 R132, P4, PT, R132, R248, RZ ;  /* 0x000000f884847210 */ /* 0x000fca0007f9e0ff */
[----:B--2---:R-:W2:Y:S01]  /*183e0*/  LDL.LU R13, [R1+0x4] ;  /* 0x00000400010d7983 */ /* 0x004ea20000300800 */
[----:B-1----:R-:W-:Y:S02]  /*183f0*/  VIADD R6, R6, 0x7f ;  /* 0x0000007f06067836 */ /* 0x002fe40000000000 */
[----:B----4-:R-:W-:-:S03]  /*18400*/  VIADD R4, R4, 0xffffff00 ;  /* 0xffffff0004047836 */ /* 0x010fc60000000000 */
[----:B------:R-:W-:Y:S01]  /*18410*/  SHF.R.S32.HI R5, RZ, 0x1f, R6 ;  /* 0x0000001fff057819 */ /* 0x000fe20000011406 */
[----:B------:R-:W4:Y:S01]  /*18420*/  LDL.LU R11, [R1+0x8] ;  /* 0x00000800010b7983 */ /* 0x000f220000300800 */
[----:B------:R-:W-:Y:S02]  /*18430*/  IMAD R4, R246, -0x80, R4 ;  /* 0xffffff80f6047824 */ /* 0x000fe400078e0204 */
[----:B------:R-:W-:Y:S01]  /*18440*/  LEA.HI R5, R5, R6, RZ, 0x7 ;  /* 0x0000000605057211 */ /* 0x000fe200078f38ff */
[----:B------:R-:W2:Y:S03]  /*18450*/  LDL.LU R10, [R1+0xc] ;  /* 0x00000c00010a7983 */ /* 0x000ea60000300800 */
[----:B------:R-:W-:Y:S01]  /*18460*/  SHF.R.S32.HI R5, RZ, 0x7, R5 ;  /* 0x00000007ff057819 */ /* 0x000fe20000011405 */
[----:B------:R-:W2:Y:S01]  /*18470*/  LDL.LU R8, [R1+0x10] ;  /* 0x0000100001087983 */ /* 0x000ea20000300800 */
[----:B------:R-:W-:-:S02]  /*18480*/  ISETP.GT.AND P2, PT, R4, RZ, PT ;  /* 0x000000ff0400720c */ /* 0x000fc40003f44270 */
[----:B------:R-:W-:Y:S01]  /*18490*/  ISETP.GT.AND P3, PT, R4, 0x1, PT ;  /* 0x000000010400780c */ /* 0x000fe20003f64270 */
[----:B------:R-:W-:Y:S01]  /*184a0*/  VIADD R5, R5, 0xfffffffe ;  /* 0xfffffffe05057836 */ /* 0x000fe20000000000 */
[----:B------:R-:W-:-:S04]  /*184b0*/  SEL R6, RZ, 0x4, !P2 ;  /* 0x00000004ff067807 */ /* 0x000fc80005000000 */
[----:B------:R-:W-:Y:S02]  /*184c0*/  ISETP.GE.AND P1, PT, R246, R5, PT ;  /* 0x00000005f600720c */ /* 0x000fe40003f26270 */
[----:B------:R-:W-:Y:S02]  /*184d0*/  SEL R5, RZ, 0x4, !P3 ;  /* 0x00000004ff057807 */ /* 0x000fe40005800000 */
[----:B------:R-:W-:Y:S02]  /*184e0*/  SEL R6, R6, RZ, !P1 ;  /* 0x000000ff06067207 */ /* 0x000fe40004800000 */
[----:B------:R-:W-:Y:S02]  /*184f0*/  SEL R5, R5, RZ, !P1 ;  /* 0x000000ff05057207 */ /* 0x000fe40004800000 */
[----:B------:R-:W-:Y:S02]  /*18500*/  ISETP.NE.U32.AND P3, PT, R6, RZ, PT ;  /* 0x000000ff0600720c */ /* 0x000fe40003f65070 */
[----:B------:R-:W-:-:S02]  /*18510*/  IADD3.X R133, PT, PT, R133, R247, RZ, P4, !PT ;  /* 0x000000f785857210 */ /* 0x000fc400027fe4ff */
[----:B------:R-:W-:Y:S02]  /*18520*/  IADD3 R134, P4, PT, R134, R248, RZ ;  /* 0x000000f886867210 */ /* 0x000fe40007f9e0ff */
[----:B------:R-:W-:Y:S01]  /*18530*/  ISETP.NE.U32.AND P2, PT, R5, RZ, PT ;  /* 0x000000ff0500720c */ /* 0x000fe20003f45070 */
[----:B------:R-:W-:Y:S02]  /*18540*/  IMAD.MOV.U32 R6, RZ, RZ, R132 ;  /* 0x000000ffff067224 */ /* 0x000fe400078e0084 */
[----:B------:R-:W-:Y:S02]  /*18550*/  IMAD.MOV.U32 R7, RZ, RZ, R133 ;  /* 0x000000ffff077224 */ /* 0x000fe400078e0085 */
[----:B------:R-:W-:-:S03]  /*18560*/  IMAD.X R135, R135, 0x1, R247, P4 ;  /* 0x0000000187877824 */ /* 0x000fc600020e06f7 */
[----:B------:R-:W-:Y:S01]  /*18570*/  @!PT LDS RZ, [RZ] ;  /* 0x00000000fffff984 */ /* 0x000fe20000000800 */
[----:B------:R-:W-:Y:S01]  /*18580*/  @!PT LDS RZ, [RZ] ;  /* 0x00000000fffff984 */ /* 0x000fe20000000800 */
[----:B------:R-:W-:Y:S01]  /*18590*/  @!PT LDS RZ, [RZ] ;  /* 0x00000000fffff984 */ /* 0x000fe20000000800 */
[----:B------:R1:W-:Y:S02]  /*185a0*/  LDGSTS.E [R245+0x20000], desc[UR20][R6.64], P3 ;  /* 0x2000000006f57fae */ /* 0x0003e400099a1014 */
[----:B-1----:R-:W-:Y:S02]  /*185b0*/  IMAD.MOV.U32 R6, RZ, RZ, R134 ;  /* 0x000000ffff067224 */ /* 0x002fe400078e0086 */
[----:B------:R-:W-:-:S05]  /*185c0*/  IMAD.MOV.U32 R7, RZ, RZ, R135 ;  /* 0x000000ffff077224 */ /* 0x000fca00078e0087 */
[----:B------:R1:W-:Y:S01]  /*185d0*/  LDGSTS.E [R245+0x20004], desc[UR20][R6.64], P2 ;  /* 0x2000400006f57fae */ /* 0x0003e200091a1014 */
[C---:B------:R-:W-:Y:S02]  /*185e0*/  ISETP.GT.AND P2, PT, R4.reuse, 0x2, PT ;  /* 0x000000020400780c */ /* 0x040fe40003f44270 */
[----:B------:R-:W-:Y:S02]  /*185f0*/  ISETP.GT.AND P3, PT, R4, 0x3, PT ;  /* 0x000000030400780c */ /* 0x000fe40003f64270 */
[----:B------:R-:W-:Y:S02]  /*18600*/  IADD3 R251, P4, PT, R251, R248, RZ ;  /* 0x000000f8fbfb7210 */ /* 0x000fe40007f9e0ff */
[----:B-1----:R-:W-:Y:S02]  /*18610*/  SEL R6, RZ, 0x4, !P2 ;  /* 0x00000004ff067807 */ /* 0x002fe40005000000 */
[----:B------:R-:W-:Y:S02]  /*18620*/  SEL R5, RZ, 0x4, !P3 ;  /* 0x00000004ff057807 */ /* 0x000fe40005800000 */
[----:B------:R-:W-:-:S02]  /*18630*/  SEL R6, R6, RZ, !P1 ;  /* 0x000000ff06067207 */ /* 0x000fc40004800000 */
[----:B------:R-:W-:Y:S02]  /*18640*/  SEL R5, R5, RZ, !P1 ;  /* 0x000000ff05057207 */ /* 0x000fe40004800000 */
[----:B------:R-:W-:Y:S01]  /*18650*/  ISETP.NE.U32.AND P3, PT, R6, RZ, PT ;  /* 0x000000ff0600720c */ /* 0x000fe20003f65070 */
[----:B------:R-:W-:Y:S01]  /*18660*/  IMAD.X R136, R136, 0x1, R247, P4 ;  /* 0x0000000188887824 */ /* 0x000fe200020e06f7 */
[----:B------:R-:W-:Y:S02]  /*18670*/  IADD3 R137, P4, PT, R137, R248, RZ ;  /* 0x000000f889897210 */ /* 0x000fe40007f9e0ff */
[----:B------:R-:W-:Y:S01]  /*18680*/  ISETP.NE.U32.AND P2, PT, R5, RZ, PT ;  /* 0x000000ff0500720c */ /* 0x000fe20003f45070 */
[----:B------:R-:W-:Y:S02]  /*18690*/  IMAD.MOV.U32 R6, RZ, RZ, R251 ;  /* 0x000000ffff067224 */ /* 0x000fe400078e00fb */
[----:B------:R-:W-:Y:S02]  /*186a0*/  IMAD.MOV.U32 R7, RZ, RZ, R136 ;  /* 0x000000ffff077224 */ /* 0x000fe400078e0088 */
[----:B------:R-:W-:-:S04]  /*186b0*/  IMAD.X R138, R138, 0x1, R247, P4 ;  /* 0x000000018a8a7824 */ /* 0x000fc800020e06f7 */
[----:B------:R1:W-:Y:S02]  /*186c0*/  LDGSTS.E [R245+0x20008], desc[UR20][R6.64], P3 ;  /* 0x2000800006f57fae */ /* 0x0003e400099a1014 */
[----:B-1----:R-:W-:Y:S01]  /*186d0*/  MOV R6, R137 ;  /* 0x0000008900067202 */ /* 0x002fe20000000f00 */
        /* <DEDUP_REMOVED lines=28> */
[--C-:B------:R-:W-:Y:S01]  /*188a0*/  IMAD.X R144, R144, 0x1, R247.reuse, P4 ;  /* 0x0000000190907824 */ /* 0x100fe200020e06f7 */
[----:B------:R-:W-:Y:S02]  /*188b0*/  IADD3 R145, P4, PT, R145, R248, RZ ;  /* 0x000000f891917210 */ /* 0x000fe40007f9e0ff */
[----:B------:R-:W-:Y:S01]  /*188c0*/  ISETP.NE.U32.AND P2, PT, R5, RZ, PT ;  /* 0x000000ff0500720c */ /* 0x000fe20003f45070 */
[----:B------:R-:W-:Y:S01]  /*188d0*/  IMAD.MOV.U32 R7, RZ, RZ, R144 ;  /* 0x000000ffff077224 */ /* 0x000fe200078e0090 */
[----:B------:R-:W-:Y:S01]  /*188e0*/  MOV R6, R143 ;  /* 0x0000008f00067202 */ /* 0x000fe20000000f00 */
[----:B------:R-:W-:-:S06]  /*188f0*/  IMAD.X R146, R146, 0x1, R247, P4 ;  /* 0x0000000192927824 */ /* 0x000fcc00020e06f7 */
        /* <DEDUP_REMOVED lines=29> */
[----:B------:R-:W-:Y:S02]  /*18ad0*/  ISETP.NE.U32.AND P3, PT, R6, RZ, PT ;  /* 0x000000ff0600720c */ /* 0x000fe40003f65070 */
[----:B------:R-:W-:Y:S02]  /*18ae0*/  IADD3.X R152, PT, PT, R152, R247, RZ, P4, !PT ;  /* 0x000000f798987210 */ /* 0x000fe400027fe4ff */
[----:B------:R-:W-:Y:S02]  /*18af0*/  IADD3 R153, P4, PT, R153, R248, RZ ;  /* 0x000000f899997210 */ /* 0x000fe40007f9e0ff */
[----:B------:R-:W-:Y:S01]  /*18b00*/  ISETP.NE.U32.AND P2, PT, R5, RZ, PT ;  /* 0x000000ff0500720c */ /* 0x000fe20003f45070 */
[----:B------:R-:W-:Y:S02]  /*18b10*/  IMAD.MOV.U32 R6, RZ, RZ, R151 ;  /* 0x000000ffff067224 */ /* 0x000fe400078e0097 */
[----:B------:R-:W-:-:S02]  /*18b20*/  IMAD.MOV.U32 R7, RZ, RZ, R152 ;  /* 0x000000ffff077224 */ /* 0x000fc400078e0098 */
[----:B------:R-:W-:-:S03]  /*18b30*/  IMAD.X R154, R154, 0x1, R247, P4 ;  /* 0x000000019a9a7824 */ /* 0x000fc600020e06f7 */
        /* <DEDUP_REMOVED lines=409> */
[----:B---3--:R-:W-:Y:S02]  /*1a4d0*/  IADD3 R9, P4, PT, R9, R248, RZ ;  /* 0x000000f809097210 */ /* 0x008fe40007f9e0ff */
[----:B------:R-:W-:Y:S01]  /*1a4e0*/  ISETP.NE.U32.AND P2, PT, R5, RZ, PT ;  /* 0x000000ff0500720c */ /* 0x000fe20003f45070 */
[----:B------:R-:W-:Y:S01]  /*1a4f0*/  IMAD.MOV.U32 R7, RZ, RZ, R244 ;  /* 0x000000ffff077224 */ /* 0x000fe200078e00f4 */
[----:B------:R-:W-:Y:S01]  /*1a500*/  MOV R6, R243 ;  /* 0x000000f300067202 */ /* 0x000fe20000000f00 */
[----:B------:R-:W-:Y:S01]  /*1a510*/  IMAD.X R252, R252, 0x1, R247, P4 ;  /* 0x00000001fcfc7824 */ /* 0x000fe200020e06f7 */
[----:B------:R1:W-:Y:S04]  /*1a520*/  STL [R1], R9 ;  /* 0x0000000901007387 */ /* 0x0003e80000100800 */
[----:B------:R-:W3:Y:S04]  /*1a530*/  LDL.LU R15, [R1+0x14] ;  /* 0x00001400010f7983 */ /* 0x000ee80000300800 */
[----:B------:R-:W3:Y:S04]  /*1a540*/  LDL.LU R14, [R1+0x18] ;  /* 0x00001800010e7983 */ /* 0x000ee80000300800 */
[----:B------:R1:W-:Y:S04]  /*1a550*/  LDGSTS.E [R245+0x200e0], desc[UR20][R6.64], P3 ;  /* 0x200e000006f57fae */ /* 0x0003e800099a1014 */
[----:B------:R-:W3:Y:S01]  /*1a560*/  LDL.LU R12, [R1+0x1c] ;  /* 0x00001c00010c7983 */ /* 0x000ee20000300800 */
[----:B-1----:R-:W-:-:S02]  /*1a570*/  IMAD.MOV.U32 R6, RZ, RZ, R9 ;  /* 0x000000ffff067224 */ /* 0x002fc400078e0009 */
[----:B------:R-:W-:Y:S01]  /*1a580*/  IMAD.MOV.U32 R7, RZ, RZ, R252 ;  /* 0x000000ffff077224 */ /* 0x000fe200078e00fc */
[----:B------:R-:W3:Y:S04]  /*1a590*/  LDL.LU R9, [R1+0x20] ;  /* 0x0000200001097983 */ /* 0x000ee80000300800 */
[----:B------:R1:W-:Y:S01]  /*1a5a0*/  LDGSTS.E [R245+0x200e4], desc[UR20][R6.64], P2 ;  /* 0x200e400006f57fae */ /* 0x0003e200091a1014 */
[C---:B------:R-:W-:Y:S02]  /*1a5b0*/  ISETP.GT.AND P2, PT, R4.reuse, 0x3a, PT ;  /* 0x0000003a0400780c */ /* 0x040fe40003f44270 */
[----:B----4-:R-:W-:Y:S02]  /*1a5c0*/  IADD3 R11, P4, PT, R11, R248, RZ ;  /* 0x000000f80b0b7210 */ /* 0x010fe40007f9e0ff */
[----:B------:R-:W-:-:S02]  /*1a5d0*/  ISETP.GT.AND P3, PT, R4, 0x3b, PT ;  /* 0x0000003b0400780c */ /* 0x000fc40003f64270 */
[----:B-1----:R-:W-:Y:S01]  /*1a5e0*/  SEL R6, RZ, 0x4, !P2 ;  /* 0x00000004ff067807 */ /* 0x002fe20005000000 */
[--C-:B--2---:R-:W-:Y:S01]  /*1a5f0*/  IMAD.X R13, R13, 0x1, R247.reuse, P4 ;  /* 0x000000010d0d7824 */ /* 0x104fe200020e06f7 */
[----:B------:R-:W-:Y:S02]  /*1a600*/  IADD3 R8, P4, PT, R8, R248, RZ ;  /* 0x000000f808087210 */ /* 0x000fe40007f9e0ff */
[----:B------:R-:W-:Y:S02]  /*1a610*/  SEL R6, R6, RZ, !P1 ;  /* 0x000000ff06067207 */ /* 0x000fe40004800000 */
[----:B------:R-:W-:Y:S02]  /*1a620*/  SEL R5, RZ, 0x4, !P3 ;  /* 0x00000004ff057807 */ /* 0x000fe40005800000 */
[----:B------:R-:W-:Y:S01]  /*1a630*/  ISETP.NE.U32.AND P3, PT, R6, RZ, PT ;  /* 0x000000ff0600720c */ /* 0x000fe20003f65070 */
[----:B------:R-:W-:Y:S01]  /*1a640*/  IMAD.X R10, R10, 0x1, R247, P4 ;  /* 0x000000010a0a7824 */ /* 0x000fe200020e06f7 */
[----:B------:R-:W-:Y:S01]  /*1a650*/  STL [R1+0x8], R11 ;  /* 0x0000080b01007387 */ /* 0x000fe20000100800 */
[----:B------:R-:W-:-:S03]  /*1a660*/  IMAD.MOV.U32 R6, RZ, RZ, R11 ;  /* 0x000000ffff067224 */ /* 0x000fc600078e000b */
[----:B------:R1:W-:Y:S01]  /*1a670*/  STL [R1+0x4], R13 ;  /* 0x0000040d01007387 */ /* 0x0003e20000100800 */
[----:B------:R-:W-:-:S03]  /*1a680*/  IMAD.MOV.U32 R7, RZ, RZ, R13 ;  /* 0x000000ffff077224 */ /* 0x000fc600078e000d */
[----:B------:R-:W-:Y:S04]  /*1a690*/  STL [R1+0x10], R8 ;  /* 0x0000100801007387 */ /* 0x000fe80000100800 */
[----:B------:R2:W-:Y:S04]  /*1a6a0*/  STL [R1+0xc], R10 ;  /* 0x00000c0a01007387 */ /* 0x0005e80000100800 */
[----:B-1----:R-:W4:Y:S04]  /*1a6b0*/  LDL.LU R13, [R1+0x24] ;  /* 0x00002400010d7983 */ /* 0x002f280000300800 */
[----:B------:R-:W4:Y:S04]  /*1a6c0*/  LDL.LU R11, [R1+0x28] ;  /* 0x00002800010b7983 */ /* 0x000f280000300800 */
[----:B------:R1:W-:Y:S02]  /*1a6d0*/  LDGSTS.E [R245+0x200e8], desc[UR20][R6.64], P3 ;  /* 0x200e800006f57fae */ /* 0x0003e400099a1014 */
[----:B-1----:R-:W-:-:S02]  /*1a6e0*/  IMAD.MOV.U32 R7, RZ, RZ, R10 ;  /* 0x000000ffff077224 */ /* 0x002fc400078e000a */
[----:B------:R-:W-:Y:S01]  /*1a6f0*/  IMAD.MOV.U32 R6, RZ, RZ, R8 ;  /* 0x000000ffff067224 */ /* 0x000fe200078e0008 */
[----:B--2---:R-:W2:Y:S04]  /*1a700*/  LDL.LU R10, [R1+0x2c] ;  /* 0x00002c00010a7983 */ /* 0x004ea80000300800 */
[----:B------:R-:W2:Y:S01]  /*1a710*/  LDL.LU R8, [R1+0x30] ;  /* 0x0000300001087983 */ /* 0x000ea20000300800 */
[----:B------:R-:W-:-:S04]  /*1a720*/  SEL R5, R5, RZ, !P1 ;  /* 0x000000ff05057207 */ /* 0x000fc80004800000 */
[----:B------:R-:W-:Y:S02]  /*1a730*/  ISETP.NE.U32.AND P2, PT, R5, RZ, PT ;  /* 0x000000ff0500720c */ /* 0x000fe40003f45070 */
[----:B------:R-:W-:-:S11]  /*1a740*/  ISETP.GT.AND P3, PT, R4, 0x3d, PT ;  /* 0x0000003d0400780c */ /* 0x000fd60003f64270 */
[----:B------:R1:W-:Y:S01]  /*1a750*/  LDGSTS.E [R245+0x200ec], desc[UR20][R6.64], P2 ;  /* 0x200ec00006f57fae */ /* 0x0003e200091a1014 */
[----:B------:R-:W-:Y:S02]  /*1a760*/  ISETP.GT.AND P2, PT, R4, 0x3c, PT ;  /* 0x0000003c0400780c */ /* 0x000fe40003f44270 */
[----:B------:R-:W-:Y:S02]  /*1a770*/  SEL R5, RZ, 0x4, !P3 ;  /* 0x00000004ff057807 */ /* 0x000fe40005800000 */
[----:B-1----:R-:W-:-:S04]  /*1a780*/  SEL R6, RZ, 0x4, !P2 ;  /* 0x00000004ff067807 */ /* 0x002fc80005000000 */
[----:B------:R-:W-:Y:S02]  /*1a790*/  SEL R6, R6, RZ, !P1 ;  /* 0x000000ff06067207 */ /* 0x000fe40004800000 */
[----:B------:R-:W-:Y:S02]  /*1a7a0*/  SEL R5, R5, RZ, !P1 ;  /* 0x000000ff05057207 */ /* 0x000fe40004800000 */
[----:B------:R-:W-:Y:S02]  /*1a7b0*/  ISETP.NE.U32.AND P3, PT, R6, RZ, PT ;  /* 0x000000ff0600720c */ /* 0x000fe40003f65070 */
[----:B------:R-:W-:Y:S02]  /*1a7c0*/  ISETP.NE.U32.AND P2, PT, R5, RZ, PT ;  /* 0x000000ff0500720c */ /* 0x000fe40003f45070 */
[----:B---3--:R-:W-:-:S04]  /*1a7d0*/  IADD3 R14, P4, PT, R14, R248, RZ ;  /* 0x000000f80e0e7210 */ /* 0x008fc80007f9e0ff */
[----:B------:R-:W-:Y:S01]  /*1a7e0*/  IADD3.X R15, PT, PT, R15, R247, RZ, P4, !PT ;  /* 0x000000f70f0f7210 */ /* 0x000fe200027fe4ff */
[----:B------:R-:W-:Y:S01]  /*1a7f0*/  STL [R1+0x18], R14 ;  /* 0x0000180e01007387 */ /* 0x000fe20000100800 */
[----:B------:R-:W-:-:S03]  /*1a800*/  IMAD.MOV.U32 R6, RZ, RZ, R14 ;  /* 0x000000ffff067224 */ /* 0x000fc600078e000e */
[----:B------:R1:W-:Y:S01]  /*1a810*/  STL [R1+0x14], R15 ;  /* 0x0000140f01007387 */ /* 0x0003e20000100800 */
[----:B------:R-:W-:-:S05]  /*1a820*/  IMAD.MOV.U32 R7, RZ, RZ, R15 ;  /* 0x000000ffff077224 */ /* 0x000fca00078e000f */
[----:B------:R3:W-:Y:S01]  /*1a830*/  LDGSTS.E [R245+0x200f0], desc[UR20][R6.64], P3 ;  /* 0x200f000006f57fae */ /* 0x0007e200099a1014 */
[----:B------:R-:W-:-:S05]  /*1a840*/  IADD3 R9, P4, PT, R9, R248, RZ ;  /* 0x000000f809097210 */ /* 0x000fca0007f9e0ff */
[----:B------:R-:W-:Y:S01]  /*1a850*/  IMAD.X R12, R12, 0x1, R247, P4 ;  /* 0x000000010c0c7824 */ /* 0x000fe200020e06f7 */
[----:B------:R-:W-:Y:S04]  /*1a860*/  STL [R1+0x20], R9 ;  /* 0x0000200901007387 */ /* 0x000fe80000100800 */
[----:B------:R3:W-:Y:S04]  /*1a870*/  STL [R1+0x1c], R12 ;  /* 0x00001c0c01007387 */ /* 0x0007e80000100800 */
[----:B-1----:R-:W2:Y:S01]  /*1a880*/  LDL.LU R15, [R1+0x34] ;  /* 0x00003400010f7983 */ /* 0x002ea20000300800 */
[----:B---3--:R-:W-:-:S03]  /*1a890*/  IMAD.MOV.U32 R6, RZ, RZ, R9 ;  /* 0x000000ffff067224 */ /* 0x008fc600078e0009 */
[----:B------:R-:W3:Y:S01]  /*1a8a0*/  LDL.LU R14, [R1+0x38] ;  /* 0x00003800010e7983 */ /* 0x000ee20000300800 */
[----:B------:R-:W-:-:S03]  /*1a8b0*/  IMAD.MOV.U32 R7, RZ, RZ, R12 ;  /* 0x000000ffff077224 */ /* 0x000fc600078e000c */
[----:B------:R-:W3:Y:S04]  /*1a8c0*/  LDL.LU R12, [R1+0x3c] ;  /* 0x00003c00010c7983 */ /* 0x000ee80000300800 */
[----:B------:R-:W3:Y:S04]  /*1a8d0*/  LDL.LU R9, [R1+0x40] ;  /* 0x0000400001097983 */ /* 0x000ee80000300800 */
[----:B------:R1:W-:Y:S01]  /*1a8e0*/  LDGSTS.E [R245+0x200f4], desc[UR20][R6.64], P2 ;  /* 0x200f400006f57fae */ /* 0x0003e200091a1014 */
[C---:B------:R-:W-:Y:S02]  /*1a8f0*/  ISETP.GT.AND P2, PT, R4.reuse, 0x3e, PT ;  /* 0x0000003e0400780c */ /* 0x040fe40003f44270 */
[----:B------:R-:W-:-:S02]  /*1a900*/  ISETP.GT.AND P3, PT, R4, 0x3f, PT ;  /* 0x0000003f0400780c */ /* 0x000fc40003f64270 */
[----:B-1----:R-:W-:Y:S02]  /*1a910*/  SEL R6, RZ, 0x4, !P2 ;  /* 0x00000004ff067807 */ /* 0x002fe40005000000 */
[----:B----4-:R-:W-:Y:S02]  /*1a920*/  IADD3 R11, P4, PT, R11, R248, RZ ;  /* 0x000000f80b0b7210 */ /* 0x010fe40007f9e0ff */
[----:B------:R-:W-:-:S03]  /*1a930*/  SEL R6, R6, RZ, !P1 ;  /* 0x000000ff06067207 */ /* 0x000fc60004800000 */
[----:B------:R-:W-:Y:S01]  /*1a940*/  IMAD.X R13, R13, 0x1, R247, P4 ;  /* 0x000000010d0d7824 */ /* 0x000fe200020e06f7 */
[----:B------:R-:W-:Y:S02]  /*1a950*/  SEL R5, RZ, 0x4, !P3 ;  /* 0x00000004ff057807 */ /* 0x000fe40005800000 */
[----:B------:R-:W-:Y:S01]  /*1a960*/  ISETP.NE.U32.AND P3, PT, R6, RZ, PT ;  /* 0x000000ff0600720c */ /* 0x000fe20003f65070 */
[----:B------:R-:W-:Y:S01]  /*1a970*/  STL [R1+0x28], R11 ;  /* 0x0000280b01007387 */ /* 0x000fe20000100800 */
[----:B------:R-:W-:-:S03]  /*1a980*/  IMAD.MOV.U32 R6, RZ, RZ, R11 ;  /* 0x000000ffff067224 */ /* 0x000fc600078e000b */
[----:B------:R1:W-:Y:S01]  /*1a990*/  STL [R1+0x24], R13 ;  /* 0x0000240d01007387 */ /* 0x0003e20000100800 */
[----:B--2---:R-:W-:-:S05]  /*1a9a0*/  IADD3 R8, P4, PT, R8, R248, RZ ;  /* 0x000000f808087210 */ /* 0x004fca0007f9e0ff */
[----:B------:R-:W-:Y:S01]  /*1a9b0*/  IMAD.X R10, R10, 0x1, R247, P4 ;  /* 0x000000010a0a7824 */ /* 0x000fe200020e06f7 */
[----:B------:R-:W-:Y:S01]  /*1a9c0*/  STL [R1+0x30], R8 ;  /* 0x0000300801007387 */ /* 0x000fe20000100800 */
[----:B------:R-:W-:-:S03]  /*1a9d0*/  IMAD.MOV.U32 R7, RZ, RZ, R13 ;  /* 0x000000ffff077224 */ /* 0x000fc600078e000d */
[----:B------:R2:W-:Y:S04]  /*1a9e0*/  STL [R1+0x2c], R10 ;  /* 0x00002c0a01007387 */ /* 0x0005e80000100800 */
[----:B-1----:R-:W4:Y:S04]  /*1a9f0*/  LDL.LU R13, [R1+0x44] ;  /* 0x00004400010d7983 */ /* 0x002f280000300800 */
[----:B------:R-:W4:Y:S04]  /*1aa00*/  LDL.LU R11, [R1+0x48] ;  /* 0x00004800010b7983 */ /* 0x000f280000300800 */
[----:B------:R1:W-:Y:S02]  /*1aa10*/  LDGSTS.E [R245+0x200f8], desc[UR20][R6.64], P3 ;  /* 0x200f800006f57fae */ /* 0x0003e400099a1014 */
[----:B-1----:R-:W-:Y:S01]  /*1aa20*/  IMAD.MOV.U32 R7, RZ, RZ, R10 ;  /* 0x000000ffff077224 */ /* 0x002fe200078e000a */
[----:B------:R-:W-:Y:S01]  /*1aa30*/  MOV R6, R8 ;  /* 0x0000000800067202 */ /* 0x000fe20000000f00 */
        /* <DEDUP_REMOVED lines=13> */
[----:B---3--:R-:W-:-:S05]  /*1ab10*/  IADD3 R14, P4, PT, R14, R248, RZ ;  /* 0x000000f80e0e7210 */ /* 0x008fca0007f9e0ff */
[----:B------:R-:W-:Y:S01]  /*1ab20*/  IMAD.X R15, R15, 0x1, R247, P4 ;  /* 0x000000010f0f7824 */ /* 0x000fe200020e06f7 */
[----:B------:R-:W-:Y:S01]  /*1ab30*/  IADD3 R9, P4, PT, R9, R248, RZ ;  /* 0x000000f809097210 */ /* 0x000fe20007f9e0ff */
[----:B------:R-:W-:Y:S01]  /*1ab40*/  STL [R1+0x38], R14 ;  /* 0x0000380e01007387 */ /* 0x000fe20000100800 */
[----:B------:R-:W-:-:S03]  /*1ab50*/  IMAD.MOV.U32 R6, RZ, RZ, R14 ;  /* 0x000000ffff067224 */ /* 0x000fc600078e000e */
[----:B------:R-:W-:Y:S01]  /*1ab60*/  IMAD.X R12, R12, 0x1, R247, P4 ;  /* 0x000000010c0c7824 */ /* 0x000fe200020e06f7 */
[----:B------:R1:W-:Y:S01]  /*1ab70*/  STL [R1+0x34], R15 ;  /* 0x0000340f01007387 */ /* 0x0003e20000100800 */
[----:B------:R-:W-:-:S03]  /*1ab80*/  IMAD.MOV.U32 R7, RZ, RZ, R15 ;  /* 0x000000ffff077224 */ /* 0x000fc600078e000f */
[----:B------:R-:W-:Y:S04]  /*1ab90*/  STL [R1+0x40], R9 ;  /* 0x0000400901007387 */ /* 0x000fe80000100800 */
[----:B------:R3:W-:Y:S04]  /*1aba0*/  STL [R1+0x3c], R12 ;  /* 0x00003c0c01007387 */ /* 0x0007e80000100800 */
[----:B-1----:R-:W2:Y:S04]  /*1abb0*/  LDL.LU R15, [R1+0x54] ;  /* 0x00005400010f7983 */ /* 0x002ea80000300800 */
[----:B------:R-:W2:Y:S04]  /*1abc0*/  LDL.LU R14, [R1+0x58] ;  /* 0x00005800010e7983 */ /* 0x000ea80000300800 */
[----:B------:R1:W-:Y:S02]  /*1abd0*/  LDGSTS.E [R245+0x20100], desc[UR20][R6.64], P3 ;  /* 0x2010000006f57fae */ /* 0x0003e400099a1014 */
[----:B-1----:R-:W-:-:S02]  /*1abe0*/  IMAD.MOV.U32 R6, RZ, RZ, R9 ;  /* 0x000000ffff067224 */ /* 0x002fc400078e0009 */
[----:B------:R-:W-:Y:S02]  /*1abf0*/  IMAD.MOV.U32 R7, RZ, RZ, R12 ;  /* 0x000000ffff077224 */ /* 0x000fe400078e000c */
[----:B---3--:R-:W3:Y:S04]  /*1ac00*/  LDL.LU R12, [R1+0x5c] ;  /* 0x00005c00010c7983 */ /* 0x008ee80000300800 */
[----:B------:R-:W3:Y:S04]  /*1ac10*/  LDL.LU R9, [R1+0x60] ;  /* 0x0000600001097983 */ /* 0x000ee80000300800 */
[----:B------:R1:W-:Y:S01]  /*1ac20*/  LDGSTS.E [R245+0x20104], desc[UR20][R6.64], P2 ;  /* 0x2010400006f57fae */ /* 0x0003e200091a1014 */
[----:B------:R-:W-:-:S02]  /*1ac30*/  ISETP.GT.AND P2, PT, R4, 0x42, PT ;  /* 0x000000420400780c */ /* 0x000fc40003f44270 */
[----:B------:R-:W-:Y:S02]  /*1ac40*/  ISETP.GT.AND P3, PT, R4, 0x43, PT ;  /* 0x000000430400780c */ /* 0x000fe40003f64270 */
[----:B----4-:R-:W-:Y:S02]  /*1ac50*/  IADD3 R11, P4, PT, R11, R248, RZ ;  /* 0x000000f80b0b7210 */ /* 0x010fe40007f9e0ff */
[----:B-1----:R-:W-:-:S04]  /*1ac60*/  SEL R6, RZ, 0x4, !P2 ;  /* 0x00000004ff067807 */ /* 0x002fc80005000000 */
[----:B------:R-:W-:Y:S01]  /*1ac70*/  SEL R6, R6, RZ, !P1 ;  /* 0x000000ff06067207 */ /* 0x000fe20004800000 */
[----:B------:R-:W-:Y:S01]  /*1ac80*/  IMAD.X R13, R13, 0x1, R247, P4 ;  /* 0x000000010d0d7824 */ /* 0x000fe200020e06f7 */
[----:B------:R-:W-:Y:S02]  /*1ac90*/  SEL R5, RZ, 0x4, !P3 ;  /* 0x00000004ff057807 */ /* 0x000fe40005800000 */
[----:B------:R-:W-:Y:S01]  /*1aca0*/  ISETP.NE.U32.AND P3, PT, R6, RZ, PT ;  /* 0x000000ff0600720c */ /* 0x000fe20003f65070 */
[----:B------:R-:W-:Y:S01]  /*1acb0*/  STL [R1+0x48], R11 ;  /* 0x0000480b01007387 */ /* 0x000fe20000100800 */
[----:B------:R-:W-:Y:S01]  /*1acc0*/  MOV R6, R11 ;  /* 0x0000000b00067202 */ /* 0x000fe20000000f00 */
[----:B------:R-:W-:Y:S01]  /*1acd0*/  IMAD.MOV.U32 R7, RZ, RZ, R13 ;  /* 0x000000ffff077224 */ /* 0x000fe200078e000d */
[----:B--2---:R-:W-:Y:S01]  /*1ace0*/  IADD3 R8, P4, PT, R8, R248, RZ ;  /* 0x000000f808087210 */ /* 0x004fe20007f9e0ff */
[----:B------:R1:W-:Y:S04]  /*1acf0*/  STL [R1+0x44], R13 ;  /* 0x0000440d01007387 */ /* 0x0003e80000100800 */
[----:B------:R-:W-:Y:S01]  /*1ad00*/  IMAD.X R10, R10, 0x1, R247, P4 ;  /* 0x000000010a0a7824 */ /* 0x000fe200020e06f7 */
        /* <DEDUP_REMOVED lines=20> */
[----:B------:R-:W-:-:S05]  /*1ae50*/  IADD3 R14, P4, PT, R14, R248, RZ ;  /* 0x000000f80e0e7210 */ /* 0x000fca0007f9e0ff */
[----:B------:R-:W-:Y:S01]  /*1ae60*/  IMAD.X R15, R15, 0x1, R247, P4 ;  /* 0x000000010f0f7824 */ /* 0x000fe200020e06f7 */
[----:B------:R-:W-:Y:S01]  /*1ae70*/  STL [R1+0x58], R14 ;  /* 0x0000580e01007387 */ /* 0x000fe20000100800 */
[----:B------:R-:W-:Y:S02]  /*1ae80*/  IMAD.MOV.U32 R6, RZ, RZ, R14 ;  /* 0x000000ffff067224 */ /* 0x000fe400078e000e */
[----:B------:R-:W-:Y:S01]  /*1ae90*/  IMAD.MOV.U32 R7, RZ, RZ, R15 ;  /* 0x000000ffff077224 */ /* 0x000fe200078e000f */
[----:B------:R1:W-:Y:S04]  /*1aea0*/  STL [R1+0x54], R15 ;  /* 0x0000540f01007387 */ /* 0x0003e80000100800 */
[----:B------:R1:W-:Y:S01]  /*1aeb0*/  LDGSTS.E [R245+0x20110], desc[UR20][R6.64], P3 ;  /* 0x2011000006f57fae */ /* 0x0003e200099a1014 */
[----:B---3--:R-:W-:-:S05]  /*1aec0*/  IADD3 R9, P4, PT, R9, R248, RZ ;  /* 0x000000f809097210 */ /* 0x008fca0007f9e0ff */
[----:B------:R-:W-:Y:S01]  /*1aed0*/  IMAD.X R12, R12, 0x1, R247, P4 ;  /* 0x000000010c0c7824 */ /* 0x000fe200020e06f7 */
[----:B------:R-:W-:Y:S04]  /*1aee0*/  STL [R1+0x60], R9 ;  /* 0x0000600901007387 */ /* 0x000fe80000100800 */
[----:B------:R3:W-:Y:S01]  /*1aef0*/  STL [R1+0x5c], R12 ;  /* 0x00005c0c01007387 */ /* 0x0007e20000100800 */
[----:B-1----:R-:W-:-:S03]  /*1af00*/  IMAD.MOV.U32 R6, RZ, RZ, R9 ;  /* 0x000000ffff067224 */ /* 0x002fc600078e0009 */
[----:B------:R-:W2:Y:S01]  /*1af10*/  LDL.LU R15, [R1+0x74] ;  /* 0x00007400010f7983 */ /* 0x000ea20000300800 */
[----:B------:R-:W-:-:S03]  /*1af20*/  IMAD.MOV.U32 R7, RZ, RZ, R12 ;  /* 0x000000ffff077224 */ /* 0x000fc600078e000c */
[----:B------:R-:W2:Y:S04]  /*1af30*/  LDL.LU R14, [R1+0x78] ;  /* 0x00007800010e7983 */ /* 0x000ea80000300800 */
[----:B---3--:R-:W3:Y:S04]  /*1af40*/  LDL.LU R12, [R1+0x7c] ;  /* 0x00007c00010c7983 */ /* 0x008ee80000300800 */
[----:B------:R-:W3:Y:S04]  /*1af50*/  LDL.LU R9, [R1+0x80] ;  /* 0x0000800001097983 */ /* 0x000ee80000300800 */
[----:B------:R1:W-:Y:S01]  /*1af60*/  LDGSTS.E [R245+0x20114], desc[UR20][R6.64], P2 ;  /* 0x2011400006f57fae */ /* 0x0003e200091a1014 */
[----:B------:R-:W-:-:S02]  /*1af70*/  ISETP.GT.AND P2, PT, R4, 0x46, PT ;  /* 0x000000460400780c */ /* 0x000fc40003f44270 */
[----:B------:R-:W-:Y:S02]  /*1af80*/  ISETP.GT.AND P3, PT, R4, 0x47, PT ;  /* 0x000000470400780c */ /* 0x000fe40003f64270 */
[----:B-1----:R-:W-:-:S04]  /*1af90*/  SEL R6, RZ, 0x4, !P2 ;  /* 0x00000004ff067807 */ /* 0x002fc80005000000 */
[----:B------:R-:W-:Y:S02]  /*1afa0*/  SEL R6, R6, RZ, !P1 ;  /* 0x000000ff06067207 */ /* 0x000fe40004800000 */
[----:B------:R-:W-:Y:S02]  /*1afb0*/  SEL R5, RZ, 0x4, !P3 ;  /* 0x00000004ff057807 */ /* 0x000fe40005800000 */
[----:B----4-:R-:W-:-:S04]  /*1afc0*/  IADD3 R11, P4, PT, R11, R248, RZ ;  /* 0x000000f80b0b7210 */ /* 0x010fc80007f9e0ff */
[----:B------:R-:W-:Y:S02]  /*1afd0*/  IADD3.X R13, PT, PT, R13, R247, RZ, P4, !PT ;  /* 0x000000f70d0d7210 */ /* 0x000fe400027fe4ff */
[----:B------:R-:W-:Y:S01]  /*1afe0*/  ISETP.NE.U32.AND P3, PT, R6, RZ, PT ;  /* 0x000000ff0600720c */ /* 0x000fe20003f65070 */
[----:B------:R-:W-:Y:S01]  /*1aff0*/  STL [R1+0x68], R11 ;  /* 0x0000680b01007387 */ /* 0x000fe20000100800 */
[----:B------:R-:W-:-:S03]  /*1b000*/  IMAD.MOV.U32 R6, RZ, RZ, R11 ;  /* 0x000000ffff067224 */ /* 0x000fc600078e000b */
[----:B------:R1:W-:Y:S01]  /*1b010*/  STL [R1+0x64], R13 ;  /* 0x0000640d01007387 */ /* 0x0003e20000100800 */
[----:B------:R-:W-:-:S07]  /*1b020*/  IMAD.MOV.U32 R7, RZ, RZ, R13 ;  /* 0x000000ffff077224 */ /* 0x000fce00078e000d */
[----:B------:R4:W-:Y:S01]  /*1b030*/  LDGSTS.E [R245+0x20118], desc[UR20][R6.64], P3 ;  /* 0x2011800006f57fae */ /* 0x0009e200099a1014 */
[----:B--2---:R-:W-:-:S05]  /*1b040*/  IADD3 R8, P4, PT, R8, R248, RZ ;  /* 0x000000f808087210 */ /* 0x004fca0007f9e0ff */
[----:B------:R-:W-:Y:S01]  /*1b050*/  IMAD.X R10, R10, 0x1, R247, P4 ;  /* 0x000000010a0a7824 */ /* 0x000fe200020e06f7 */
[----:B------:R-:W-:Y:S04]  /*1b060*/  STL [R1+0x70], R8 ;  /* 0x0000700801007387 */ /* 0x000fe80000100800 */
[----:B------:R2:W-:Y:S04]  /*1b070*/  STL [R1+0x6c], R10 ;  /* 0x00006c0a01007387 */ /* 0x0005e80000100800 */
[----:B-1----:R-:W3:Y:S04]  /*1b080*/  LDL.LU R13, [R1+0x84] ;  /* 0x00008400010d7983 */ /* 0x002ee80000300800 */
[----:B------:R-:W3:Y:S01]  /*1b090*/  LDL.LU R11, [R1+0x88] ;  /* 0x00008800010b7983 */ /* 0x000ee20000300800 */
[----:B----4-:R-:W-:-:S02]  /*1b0a0*/  IMAD.MOV.U32 R7, RZ, RZ, R10 ;  /* 0x000000ffff077224 */ /* 0x010fc400078e000a */
[----:B------:R-:W-:Y:S01]  /*1b0b0*/  IMAD.MOV.U32 R6, RZ, RZ, R8 ;  /* 0x000000ffff067224 */ /* 0x000fe200078e0008 */
[----:B--2---:R-:W2:Y:S04]  /*1b0c0*/  LDL.LU R10, [R1+0x8c] ;  /* 0x00008c00010a7983 */ /* 0x004ea80000300800 */
[----:B------:R-:W4:Y:S01]  /*1b0d0*/  LDL.LU R8, [R1+0x90] ;  /* 0x0000900001087983 */ /* 0x000f220000300800 */
        /* <DEDUP_REMOVED lines=13> */
[----:B---3--:R-:W-:Y:S01]  /*1b1b0*/  IADD3 R9, P4, PT, R9, R248, RZ ;  /* 0x000000f809097210 */ /* 0x008fe20007f9e0ff */
        /* <DEDUP_REMOVED lines=10> */
[----:B-1----:R-:W-:Y:S01]  /*1b260*/  MOV R6, R9 ;  /* 0x0000000900067202 */ /* 0x002fe20000000f00 */
[----:B------:R-:W-:-:S02]  /*1b270*/  IMAD.MOV.U32 R7, RZ, RZ, R12 ;  /* 0x000000ffff077224 */ /* 0x000fc400078e000c */
[----:B---3--:R-:W3:Y:S04]  /*1b280*/  LDL.LU R12, [R1+0x9c] ;  /* 0x00009c00010c7983 */ /* 0x008ee80000300800 */
[----:B------:R-:W3:Y:S04]  /*1b290*/  LDL.LU R9, [R1+0xa0] ;  /* 0x0000a00001097983 */ /* 0x000ee80000300800 */
[----:B------:R1:W-:Y:S01]  /*1b2a0*/  LDGSTS.E [R245+0x20124], desc[UR20][R6.64], P2 ;  /* 0x2012400006f57fae */ /* 0x0003e200091a1014 */
[C---:B------:R-:W-:Y:S02]  /*1b2b0*/  ISETP.GT.AND P2, PT, R4.reuse, 0x4a, PT ;  /* 0x0000004a0400780c */ /* 0x040fe40003f44270 */
[----:B------:R-:W-:-:S02]  /*1b2c0*/  ISETP.GT.AND P3, PT, R4, 0x4b, PT ;  /* 0x0000004b0400780c */ /* 0x000fc40003f64270 */
[----:B-1----:R-:W-:-:S04]  /*1b2d0*/  SEL R6, RZ, 0x4, !P2 ;  /* 0x00000004ff067807 */ /* 0x002fc80005000000 */
[----:B------:R-:W-:Y:S02]  /*1b2e0*/  SEL R6, R6, RZ, !P1 ;  /* 0x000000ff06067207 */ /* 0x000fe40004800000 */
[----:B------:R-:W-:Y:S02]  /*1b2f0*/  IADD3 R11, P4, PT, R11, R248, RZ ;  /* 0x000000f80b0b7210 */ /* 0x000fe40007f9e0ff */
[----:B------:R-:W-:-:S03]  /*1b300*/  SEL R5, RZ, 0x4, !P3 ;  /* 0x00000004ff057807 */ /* 0x000fc60005800000 */
[--C-:B------:R-:W-:Y:S01]  /*1b310*/  IMAD.X R13, R13, 0x1, R247.reuse, P4 ;  /* 0x000000010d0d7824 */ /* 0x100fe200020e06f7 */
[----:B------:R-:W-:Y:S02]  /*1b320*/  ISETP.NE.U32.AND P3, PT, R6, RZ, PT ;  /* 0x000000ff0600720c */ /* 0x000fe40003f65070 */
[----:B----4-:R-:W-:Y:S01]  /*1b330*/  IADD3 R8, P4, PT, R8, R248, RZ ;  /* 0x000000f808087210 */ /* 0x010fe20007f9e0ff */
[----:B------:R-:W-:Y:S04]  /*1b340*/  STL [R1+0x88], R11 ;  /* 0x0000880b01007387 */ /* 0x000fe80000100800 */
[----:B--2---:R-:W-:Y:S01]  /*1b350*/  IMAD.X R10, R10, 0x1, R247, P4 ;  /* 0x000000010a0a7824 */ /* 0x004fe200020e06f7 */
[----:B------:R1:W-:Y:S01]  /*1b360*/  STL [R1+0x84], R13 ;  /* 0x0000840d01007387 */ /* 0x0003e20000100800 */
[----:B------:R-:W-:-:S02]  /*1b370*/  IMAD.MOV.U32 R6, RZ, RZ, R11 ;  /* 0x000000ffff067224 */ /* 0x000fc400078e000b */
[----:B------:R-:W-:Y:S01]  /*1b380*/  IMAD.MOV.U32 R7, RZ, RZ, R13 ;  /* 0x000000ffff077224 */ /* 0x000fe200078e000d */
        /* <DEDUP_REMOVED lines=23> */
[----:B------:R-:W-:Y:S02]  /*1b500*/  MOV R6, R14 ;  /* 0x0000000e00067202 */ /* 0x000fe40000000f00 */
        /* <DEDUP_REMOVED lines=19> */
[----:B----4-:R-:W-:Y:S02]  /*1b640*/  IADD3 R11, P4, PT, R11, R248, RZ ;  /* 0x000000f80b0b7210 */ /* 0x010fe40007f9e0ff */
[----:B------:R-:W-:-:S03]  /*1b650*/  ISETP.NE.U32.AND P3, PT, R6, RZ, PT ;  /* 0x000000ff0600720c */ /* 0x000fc60003f65070 */
[----:B------:R-:W-:Y:S01]  /*1b660*/  IMAD.X R13, R13, 0x1, R247, P4 ;  /* 0x000000010d0d7824 */ /* 0x000fe200020e06f7 */
[----:B------:R-:W-:Y:S01]  /*1b670*/  STL [R1+0xa8], R11 ;  /* 0x0000a80b01007387 */ /* 0x000fe20000100800 */
[----:B------:R-:W-:-:S03]  /*1b680*/  IMAD.MOV.U32 R6, RZ, RZ, R11 ;  /* 0x000000ffff067224 */ /* 0x000fc600078e000b */
[----:B------:R1:W-:Y:S01]  /*1b690*/  STL [R1+0xa4], R13 ;  /* 0x0000a40d01007387 */ /* 0x0003e20000100800 */
[----:B------:R-:W-:-:S05]  /*1b6a0*/  IMAD.MOV.U32 R7, RZ, RZ, R13 ;  /* 0x000000ffff077224 */ /* 0x000fca00078e000d */
        /* <DEDUP_REMOVED lines=22> */
[----:B------:R-:W-:-:S04]  /*1b810*/  IADD3 R14, P4, PT, R14, R248, RZ ;  /* 0x000000f80e0e7210 */ /* 0x000fc80007f9e0ff */
[----:B------:R-:W-:Y:S02]  /*1b820*/  IADD3.X R15, PT, PT, R15, R247, RZ, P4, !PT ;  /* 0x000000f70f0f7210 */ /* 0x000fe400027fe4ff */
[----:B---3--:R-:W-:Y:S01]  /*1b830*/  IADD3 R9, P4, PT, R9, R248, RZ ;  /* 0x000000f809097210 */ /* 0x008fe20007f9e0ff */
[----:B------:R-:W-:Y:S04]  /*1b840*/  STL [R1+0xb8], R14 ;  /* 0x0000b80e01007387 */ /* 0x000fe80000100800 */
[----:B------:R-:W-:Y:S01]  /*1b850*/  IMAD.X R12, R12, 0x1, R247, P4 ;  /* 0x000000010c0c7824 */ /* 0x000fe200020e06f7 */
[----:B------:R1:W-:Y:S01]  /*1b860*/  STL [R1+0xb4], R15 ;  /* 0x0000b40f01007387 */ /* 0x0003e20000100800 */
[----:B------:R-:W-:Y:S02]  /*1b870*/  IMAD.MOV.U32 R6, RZ, RZ, R14 ;  /* 0x000000ffff067224 */ /* 0x000fe400078e000e */
[----:B------:R-:W-:Y:S01]  /*1b880*/  IMAD.MOV.U32 R7, RZ, RZ, R15 ;  /* 0x000000ffff077224 */ /* 0x000fe200078e000f */
        /* <DEDUP_REMOVED lines=71> */
[----:B------:R-:W-:Y:S02]  /*1bd00*/  MOV R6, R11 ;  /* 0x0000000b00067202 */ /* 0x000fe40000000f00 */
[----:B------:R-:W-:Y:S01]  /*1bd10*/  IMAD.MOV.U32 R7, RZ, RZ, R13 ;  /* 0x000000ffff077224 */ /* 0x000fe200078e000d */
[----:B------:R1:W-:Y:S05]  /*1bd20*/  STL [R1+0xe4], R13 ;  /* 0x0000e40d01007387 */ /* 0x0003ea0000100800 */
[----:B------:R4:W-:Y:S01]  /*1bd30*/  LDGSTS.E [R245+0x20158], desc[UR20][R6.64], P3 ;  /* 0x2015800006f57fae */ /* 0x0009e200099a1014 */
[----:B--2---:R-:W-:-:S05]  /*1bd40*/  IADD3 R8, P4, PT, R8, R248, RZ ;  /* 0x000000f808087210 */ /* 0x004fca0007f9e0ff */
[----:B------:R-:W-:Y:S01]  /*1bd50*/  IMAD.X R10, R10, 0x1, R247, P4 ;  /* 0x000000010a0a7824 */ /* 0x000fe200020e06f7 */
[----:B------:R-:W-:Y:S04]  /*1bd60*/  STL [R1+0xf0], R8 ;  /* 0x0000f00801007387 */ /* 0x000fe80000100800 */
[----:B------:R2:W-:Y:S04]  /*1bd70*/  STL [R1+0xec], R10 ;  /* 0x0000ec0a01007387 */ /* 0x0005e80000100800 */
[----:B-1----:R-:W3:Y:S01]  /*1bd80*/  LDL.LU R13, [R1+0x104] ;  /* 0x00010400010d7983 */ /* 0x002ee20000300800 */
[----:B----4-:R-:W-:-:S03]  /*1bd90*/  IMAD.MOV.U32 R7, RZ, RZ, R10 ;  /* 0x000000ffff077224 */ /* 0x010fc600078e000a */
[----:B------:R-:W4:Y:S01]  /*1bda0*/  LDL.LU R11, [R1+0x108] ;  /* 0x00010800010b7983 */ /* 0x000f220000300800 */
[----:B------:R-:W-:-:S03]  /*1bdb0*/  IMAD.MOV.U32 R6, RZ, RZ, R8 ;  /* 0x000000ffff067224 */ /* 0x000fc600078e0008 */
        /* <DEDUP_REMOVED lines=33> */
[----:B-1----:R-:W-:Y:S02]  /*1bfd0*/  SEL R6, RZ, 0x4, !P2 ;  /* 0x00000004ff067807 */ /* 0x002fe40005000000 */
[----:B----4-:R-:W-:Y:S02]  /*1bfe0*/  IADD3 R11, P4, PT, R11, R248, RZ ;  /* 0x000000f80b0b7210 */ /* 0x010fe40007f9e0ff */
[----:B------:R-:W-:Y:S02]  /*1bff0*/  SEL R6, R6, RZ, !P1 ;  /* 0x000000ff06067207 */ /* 0x000fe40004800000 */
[----:B------:R-:W-:Y:S02]  /*1c000*/  IADD3.X R13, PT, PT, R13, R247, RZ, P4, !PT ;  /* 0x000000f70d0d7210 */ /* 0x000fe400027fe4ff */
[----:B------:R-:W-:-:S02]  /*1c010*/  SEL R5, RZ, 0x4, !P3 ;  /* 0x00000004ff057807 */ /* 0x000fc40005800000 */
[----:B--2---:R-:W-:Y:S02]  /*1c020*/  IADD3 R8, P4, PT, R8, R248, RZ ;  /* 0x000000f808087210 */ /* 0x004fe40007f9e0ff */
[----:B------:R-:W-:Y:S01]  /*1c030*/  ISETP.NE.U32.AND P3, PT, R6, RZ, PT ;  /* 0x000000ff0600720c */ /* 0x000fe20003f65070 */
[----:B------:R-:W-:Y:S02]  /*1c040*/  STL [R1+0x108], R11 ;  /* 0x0001080b01007387 */ /* 0x000fe40000100800 */
[----:B------:R-:W-:Y:S02]  /*1c050*/  IMAD.X R10, R10, 0x1, R247, P4 ;  /* 0x000000010a0a7824 */ /* 0x000fe400020e06f7 */
[----:B------:R1:W-:Y:S01]  /*1c060*/  STL [R1+0x104], R13 ;  /* 0x0001040d01007387 */ /* 0x0003e20000100800 */
[----:B------:R-:W-:Y:S02]  /*1c070*/  IMAD.MOV.U32 R6, RZ, RZ, R11 ;  /* 0x000000ffff067224 */ /* 0x000fe400078e000b */
        /* <DEDUP_REMOVED lines=32> */
[----:B-1----:R-:W-:-:S03]  /*1c280*/  MOV R6, R9 ;  /* 0x0000000900067202 */ /* 0x002fc60000000f00 */
        /* <DEDUP_REMOVED lines=10> */
[----:B----4-:R-:W-:Y:S02]  /*1c330*/  IADD3 R11, P4, PT, R11, R248, RZ ;  /* 0x000000f80b0b7210 */ /* 0x010fe40007f9e0ff */
[----:B------:R-:W-:-:S03]  /*1c340*/  SEL R5, RZ, 0x4, !P3 ;  /* 0x00000004ff057807 */ /* 0x000fc60005800000 */
[----:B------:R-:W-:Y:S01]  /*1c350*/  IMAD.X R13, R13, 0x1, R247, P4 ;  /* 0x000000010d0d7824 */ /* 0x000fe200020e06f7 */
        /* <DEDUP_REMOVED lines=31> */
[----:B------:R-:W-:-:S03]  /*1c550*/  MOV R6, R14 ;  /* 0x0000000e00067202 */ /* 0x000fc60000000f00 */
        /* <DEDUP_REMOVED lines=16> */
[----:B------:R-:W-:Y:S02]  /*1c660*/  IADD3 R11, P4, PT, R11, R248, RZ ;  /* 0x000000f80b0b7210 */ /* 0x000fe40007f9e0ff */
[----:B------:R-:W-:-:S03]  /*1c670*/  SEL R6, R6, RZ, !P1 ;  /* 0x000000ff06067207 */ /* 0x000fc60004800000 */
[--C-:B------:R-:W-:Y:S01]  /*1c680*/  IMAD.X R13, R13, 0x1, R247.reuse, P4 ;  /* 0x000000010d0d7824 */ /* 0x100fe200020e06f7 */
[----:B------:R-:W-:Y:S02]  /*1c690*/  SEL R5, RZ, 0x4, !P3 ;  /* 0x00000004ff057807 */ /* 0x000fe40005800000 */
[----:B----4-:R-:W-:Y:S02]  /*1c6a0*/  IADD3 R8, P4, PT, R8, R248, RZ ;  /* 0x000000f808087210 */ /* 0x010fe40007f9e0ff */
[----:B------:R-:W-:Y:S01]  /*1c6b0*/  ISETP.NE.U32.AND P3, PT, R6, RZ, PT ;  /* 0x000000ff0600720c */ /* 0x000fe20003f65070 */
[----:B------:R-:W-:Y:S02]  /*1c6c0*/  STL [R1+0x148], R11 ;  /* 0x0001480b01007387 */ /* 0x000fe40000100800 */
[----:B--2---:R-:W-:Y:S02]  /*1c6d0*/  IMAD.X R10, R10, 0x1, R247, P4 ;  /* 0x000000010a0a7824 */ /* 0x004fe400020e06f7 */
        /* <DEDUP_REMOVED lines=24> */
[----:B------:R-:W-:Y:S01]  /*1c860*/  IADD3.X R15, PT, PT, R15, R247, RZ, P4, !PT ;  /* 0x000000f70f0f7210 */ /* 0x000fe200027fe4ff */
[----:B------:R-:W-:Y:S01]  /*1c870*/  STL [R1+0x158], R14 ;  /* 0x0001580e01007387 */ /* 0x000fe20000100800 */
[----:B------:R-:W-:-:S03]  /*1c880*/  IMAD.MOV.U32 R6, RZ, RZ, R14 ;  /* 0x000000ffff067224 */ /* 0x000fc600078e000e */
[----:B------:R1:W-:Y:S01]  /*1c890*/  STL [R1+0x154], R15 ;  /* 0x0001540f01007387 */ /* 0x0003e20000100800 */
[----:B------:R-:W-:-:S05]  /*1c8a0*/  IMAD.MOV.U32 R7, RZ, RZ, R15 ;  /* 0x000000ffff077224 */ /* 0x000fca00078e000f */
[----:B------:R1:W-:Y:S01]  /*1c8b0*/  LDGSTS.E [R245+0x20190], desc[UR20][R6.64], P3 ;  /* 0x2019000006f57fae */ /* 0x0003e200099a1014 */
[----:B---3--:R-:W-:-:S05]  /*1c8c0*/  IADD3 R9, P4, PT, R9, R248, RZ ;  /* 0x000000f809097210 */ /* 0x008fca0007f9e0ff */
[----:B------:R-:W-:Y:S01]  /*1c8d0*/  IMAD.X R12, R12, 0x1, R247, P4 ;  /* 0x000000010c0c7824 */ /* 0x000fe200020e06f7 */
[----:B------:R-:W-:Y:S04]  /*1c8e0*/  STL [R1+0x160], R9 ;  /* 0x0001600901007387 */ /* 0x000fe80000100800 */
[----:B------:R3:W-:Y:S04]  /*1c8f0*/  STL [R1+0x15c], R12 ;  /* 0x00015c0c01007387 */ /* 0x0007e80000100800 */
[----:B-1----:R-:W2:Y:S01]  /*1c900*/  LDL.LU R15, [R1+0x174] ;  /* 0x00017400010f7983 */ /* 0x002ea20000300800 */
[----:B------:R-:W-:-:S03]  /*1c910*/  IMAD.MOV.U32 R6, RZ, RZ, R9 ;  /* 0x000000ffff067224 */ /* 0x000fc600078e0009 */
[----:B------:R-:W2:Y:S01]  /*1c920*/  LDL.LU R14, [R1+0x178] ;  /* 0x00017800010e7983 */ /* 0x000ea20000300800 */
[----:B------:R-:W-:-:S03]  /*1c930*/  IMAD.MOV.U32 R7, RZ, RZ, R12 ;  /* 0x000000ffff077224 */ /* 0x000fc600078e000c */
[----:B---3--:R-:W3:Y:S04]  /*1c940*/  LDL.LU R12, [R1+0x17c] ;  /* 0x00017c00010c7983 */ /* 0x008ee80000300800 */
[----:B------:R-:W3:Y:S04]  /*1c950*/  LDL.LU R9, [R1+0x180] ;  /* 0x0001800001097983 */ /* 0x000ee80000300800 */
[----:B------:R1:W-:Y:S01]  /*1c960*/  LDGSTS.E [R245+0x20194], desc[UR20][R6.64], P2 ;  /* 0x2019400006f57fae */ /* 0x0003e200091a1014 */
[C---:B------:R-:W-:Y:S02]  /*1c970*/  ISETP.GT.AND P2, PT, R4.reuse, 0x66, PT ;  /* 0x000000660400780c */ /* 0x040fe40003f44270 */
[----:B------:R-:W-:-:S02]  /*1c980*/  ISETP.GT.AND P3, PT, R4, 0x67, PT ;  /* 0x000000670400780c */ /* 0x000fc40003f64270 */
        /* <DEDUP_REMOVED lines=17> */
[----:B----4-:R-:W-:Y:S01]  /*1caa0*/  IMAD.MOV.U32 R7, RZ, RZ, R10 ;  /* 0x000000ffff077224 */ /* 0x010fe200078e000a */
[----:B------:R-:W-:-:S02]  /*1cab0*/  MOV R6, R8 ;  /* 0x0000000800067202 */ /* 0x000fc40000000f00 */
        /* <DEDUP_REMOVED lines=35> */
[----:B------:R-:W-:Y:S02]  /*1ccf0*/  SEL R6, R6, RZ, !P1 ;  /* 0x000000ff06067207 */ /* 0x000fe40004800000 */
[----:B------:R-:W-:Y:S01]  /*1cd00*/  SEL R5, RZ, 0x4, !P3 ;  /* 0x00000004ff057807 */ /* 0x000fe20005800000 */
[----:B------:R-:W-:Y:S01]  /*1cd10*/  IMAD.X R13, R13, 0x1, R247, P4 ;  /* 0x000000010d0d7824 */ /* 0x000fe200020e06f7 */
[----:B------:R-:W-:-:S02]  /*1cd20*/  ISETP.NE.U32.AND P3, PT, R6, RZ, PT ;  /* 0x000000ff0600720c */ /* 0x000fc40003f65070 */
[----:B----4-:R-:W-:Y:S01]  /*1cd30*/  IADD3 R8, P4, PT, R8, R248, RZ ;  /* 0x000000f808087210 */ /* 0x010fe20007f9e0ff */
[----:B------:R-:W-:Y:S04]  /*1cd40*/  STL [R1+0x188], R11 ;  /* 0x0001880b01007387 */ /* 0x000fe80000100800 */
[----:B--2---:R-:W-:Y:S01]  /*1cd50*/  IMAD.X R10, R10, 0x1, R247, P4 ;  /* 0x000000010a0a7824 */ /* 0x004fe200020e06f7 */
[----:B------:R1:W-:Y:S01]  /*1cd60*/  STL [R1+0x184], R13 ;  /* 0x0001840d01007387 */ /* 0x0003e20000100800 */
[----:B------:R-:W-:Y:S01]  /*1cd70*/  MOV R6, R11 ;  /* 0x0000000b00067202 */ /* 0x000fe20000000f00 */
[----:B------:R-:W-:Y:S02]  /*1cd80*/  IMAD.MOV.U32 R7, RZ, RZ, R13 ;  /* 0x000000ffff077224 */ /* 0x000fe400078e000d */
        /* <DEDUP_REMOVED lines=43> */
[----:B------:R-:W-:Y:S02]  /*1d040*/  SEL R5, RZ, 0x4, !P3 ;  /* 0x00000004ff057807 */ /* 0x000fe40005800000 */
        /* <DEDUP_REMOVED lines=134> */
[----:B------:R-:W-:Y:S01]  /*1d8b0*/  IMAD.MOV.U32 R6, RZ, RZ, R14 ;  /* 0x000000ffff067224 */ /* 0x000fe200078e000e */
[----:B---3--:R-:W-:-:S03]  /*1d8c0*/  IADD3 R9, P4, PT, R9, R248, RZ ;  /* 0x000000f809097210 */ /* 0x008fc60007f9e0ff */
[----:B------:R-:W-:Y:S02]  /*1d8d0*/  IMAD.MOV.U32 R7, RZ, RZ, R15 ;  /* 0x000000ffff077224 */ /* 0x000fe400078e000f */
[----:B------:R-:W-:-:S03]  /*1d8e0*/  IMAD.X R12, R12, 0x1, R247, P4 ;  /* 0x000000010c0c7824 */ /* 0x000fc600020e06f7 */
[----:B------:R1:W-:Y:S02]  /*1d8f0*/  LDGSTS.E [R245+0x201e0], desc[UR20][R6.64], P3 ;  /* 0x201e000006f57fae */ /* 0x0003e400099a1014 */
[----:B-1----:R-:W-:Y:S02]  /*1d900*/  IMAD.MOV.U32 R6, RZ, RZ, R9 ;  /* 0x000000ffff067224 */ /* 0x002fe400078e0009 */
[----:B------:R-:W-:-:S05]  /*1d910*/  IMAD.MOV.U32 R7, RZ, RZ, R12 ;  /* 0x000000ffff077224 */ /* 0x000fca00078e000c */
[----:B------:R1:W-:Y:S01]  /*1d920*/  LDGSTS.E [R245+0x201e4], desc[UR20][R6.64], P2 ;  /* 0x201e400006f57fae */ /* 0x0003e200091a1014 */
[----:B------:R-:W-:-:S03]  /*1d930*/  ISETP.GT.AND P2, PT, R4, 0x7a, PT ;  /* 0x0000007a0400780c */ /* 0x000fc60003f44270 */
[----:B------:R-:W-:Y:S01]  /*1d940*/  STL [R1+0x1f8], R14 ;  /* 0x0001f80e01007387 */ /* 0x000fe20000100800 */
[----:B------:R-:W-:-:S03]  /*1d950*/  ISETP.GT.AND P3, PT, R4, 0x7b, PT ;  /* 0x0000007b0400780c */ /* 0x000fc60003f64270 */
[----:B------:R3:W-:Y:S01]  /*1d960*/  STL [R1+0x1f4], R15 ;  /* 0x0001f40f01007387 */ /* 0x0007e20000100800 */
[----:B-1----:R-:W-:-:S03]  /*1d970*/  SEL R6, RZ, 0x4, !P2 ;  /* 0x00000004ff067807 */ /* 0x002fc60005000000 */
[----:B------:R-:W-:Y:S01]  /*1d980*/  STL [R1+0x200], R9 ;  /* 0x0002000901007387 */ /* 0x000fe20000100800 */
[----:B------:R-:W-:-:S03]  /*1d990*/  SEL R6, R6, RZ, !P1 ;  /* 0x000000ff06067207 */ /* 0x000fc60004800000 */
[----:B------:R1:W-:Y:S01]  /*1d9a0*/  STL [R1+0x1fc], R12 ;  /* 0x0001fc0c01007387 */ /* 0x0003e20000100800 */
[----:B------:R-:W-:-:S03]  /*1d9b0*/  SEL R5, RZ, 0x4, !P3 ;  /* 0x00000004ff057807 */ /* 0x000fc60005800000 */
[----:B---3--:R-:W3:Y:S01]  /*1d9c0*/  LDL.LU R15, [R1+0x214] ;  /* 0x00021400010f7983 */ /* 0x008ee20000300800 */
[----:B------:R-:W-:-:S03]  /*1d9d0*/  ISETP.NE.U32.AND P3, PT, R6, RZ, PT ;  /* 0x000000ff0600720c */ /* 0x000fc60003f65070 */
[----:B------:R-:W3:Y:S04]  /*1d9e0*/  LDL.LU R14, [R1+0x218] ;  /* 0x00021800010e7983 */ /* 0x000ee80000300800 */
[----:B-1----:R-:W3:Y:S04]  /*1d9f0*/  LDL.LU R12, [R1+0x21c] ;  /* 0x00021c00010c7983 */ /* 0x002ee80000300800 */
[----:B------:R-:W3:Y:S01]  /*1da00*/  LDL.LU R9, [R1+0x220] ;  /* 0x0002200001097983 */ /* 0x000ee20000300800 */
[----:B------:R-:W-:-:S05]  /*1da10*/  IADD3 R11, P4, PT, R11, R248, RZ ;  /* 0x000000f80b0b7210 */ /* 0x000fca0007f9e0ff */
[----:B------:R-:W-:Y:S01]  /*1da20*/  IMAD.X R13, R13, 0x1, R247, P4 ;  /* 0x000000010d0d7824 */ /* 0x000fe200020e06f7 */
[----:B----4-:R-:W-:Y:S01]  /*1da30*/  IADD3 R8, P4, PT, R8, R248, RZ ;  /* 0x000000f808087210 */ /* 0x010fe20007f9e0ff */
[----:B------:R-:W-:Y:S02]  /*1da40*/  IMAD.MOV.U32 R6, RZ, RZ, R11 ;  /* 0x000000ffff067224 */ /* 0x000fe400078e000b */
[----:B------:R-:W-:Y:S02]  /*1da50*/  IMAD.MOV.U32 R7, RZ, RZ, R13 ;  /* 0x000000ffff077224 */ /* 0x000fe400078e000d */
[----:B--2---:R-:W-:Y:S01]  /*1da60*/  IMAD.X R10, R10, 0x1, R247, P4 ;  /* 0x000000010a0a7824 */ /* 0x004fe200020e06f7 */
[----:B------:R-:W-:Y:S04]  /*1da70*/  STL [R1+0x208], R11 ;  /* 0x0002080b01007387 */ /* 0x000fe80000100800 */
[----:B------:R1:W-:Y:S04]  /*1da80*/  STL [R1+0x204], R13 ;  /* 0x0002040d01007387 */ /* 0x0003e80000100800 */
[----:B------:R-:W-:Y:S04]  /*1da90*/  STL [R1+0x210], R8 ;  /* 0x0002100801007387 */ /* 0x000fe80000100800 */
[----:B------:R2:W-:Y:S04]  /*1daa0*/  LDGSTS.E [R245+0x201e8], desc[UR20][R6.64], P3 ;  /* 0x201e800006f57fae */ /* 0x0005e800099a1014 */
[----:B------:R4:W-:Y:S04]  /*1dab0*/  STL [R1+0x20c], R10 ;  /* 0x00020c0a01007387 */ /* 0x0009e80000100800 */
[----:B-1----:R-:W3:Y:S01]  /*1dac0*/  LDL.LU R13, [R1+0x224] ;  /* 0x00022400010d7983 */ /* 0x002ee20000300800 */
[----:B--2---:R-:W-:-:S03]  /*1dad0*/  IMAD.MOV.U32 R7, RZ, RZ, R10 ;  /* 0x000000ffff077224 */ /* 0x004fc600078e000a */
[----:B----4-:R-:W2:Y:S01]  /*1dae0*/  LDL.LU R10, [R1+0x228] ;  /* 0x00022800010a7983 */ /* 0x010ea20000300800 */
[----:B------:R-:W-:-:S03]  /*1daf0*/  MOV R6, R8 ;  /* 0x0000000800067202 */ /* 0x000fc60000000f00 */
[----:B------:R-:W4:Y:S04]  /*1db00*/  LDL.LU R11, [R1+0x22c] ;  /* 0x00022c00010b7983 */ /* 0x000f280000300800 */
        /* <DEDUP_REMOVED lines=15> */
[----:B------:R-:W-:Y:S02]  /*1dc00*/  IMAD.MOV.U32 R6, RZ, RZ, R14 ;  /* 0x000000ffff067224 */ /* 0x000fe400078e000e */
[----:B------:R-:W-:Y:S02]  /*1dc10*/  IMAD.MOV.U32 R7, RZ, RZ, R15 ;  /* 0x000000ffff077224 */ /* 0x000fe400078e000f */
[----:B------:R-:W-:Y:S01]  /*1dc20*/  IMAD.X R12, R12, 0x1, R247, P4 ;  /* 0x000000010c0c7824 */ /* 0x000fe200020e06f7 */
[----:B------:R-:W-:Y:S04]  /*1dc30*/  STL [R1+0x218], R14 ;  /* 0x0002180e01007387 */ /* 0x000fe80000100800 */
[----:B------:R1:W-:Y:S04]  /*1dc40*/  STL [R1+0x214], R15 ;  /* 0x0002140f01007387 */ /* 0x0003e80000100800 */
[----:B------:R3:W-:Y:S04]  /*1dc50*/  LDGSTS.E [R245+0x201f0], desc[UR20][R6.64], P3 ;  /* 0x201f000006f57fae */ /* 0x0007e800099a1014 */
[----:B------:R1:W-:Y:S04]  /*1dc60*/  STL [R1+0x220], R9 ;  /* 0x0002200901007387 */ /* 0x0003e80000100800 */
[----:B------:R3:W-:Y:S02]  /*1dc70*/  STL [R1+0x21c], R12 ;  /* 0x00021c0c01007387 */ /* 0x0007e40000100800 */
[----:B---3--:R-:W-:-:S02]  /*1dc80*/  IMAD.MOV.U32 R6, RZ, RZ, R9 ;  /* 0x000000ffff067224 */ /* 0x008fc400078e0009 */
[----:B-1----:R-:W3:Y:S01]  /*1dc90*/  LDL.LU R15, [R1+0x234] ;  /* 0x00023400010f7983 */ /* 0x002ee20000300800 */
[----:B------:R-:W-:-:S03]  /*1dca0*/  IMAD.MOV.U32 R7, RZ, RZ, R12 ;  /* 0x000000ffff077224 */ /* 0x000fc600078e000c */
[----:B------:R-:W3:Y:S04]  /*1dcb0*/  LDL.LU R9, [R1+0x238] ;  /* 0x0002380001097983 */ /* 0x000ee80000300800 */
[----:B------:R-:W3:Y:S04]  /*1dcc0*/  LDL.LU R18, [R1+0x274] ;  /* 0x0002740001127983 */ /* 0x000ee80000300800 */
[----:B------:R-:W3:Y:S04]  /*1dcd0*/  LDL.LU R12, [R1+0x278] ;  /* 0x00027800010c7983 */ /* 0x000ee80000300800 */
[----:B------:R1:W-:Y:S01]  /*1dce0*/  LDGSTS.E [R245+0x201f4], desc[UR20][R6.64], P2 ;  /* 0x201f400006f57fae */ /* 0x0003e200091a1014 */
[----:B------:R-:W-:-:S02]  /*1dcf0*/  ISETP.GT.AND P2, PT, R4, 0x7e, PT ;  /* 0x0000007e0400780c */ /* 0x000fc40003f44270 */
[----:B--2---:R-:W-:-:S05]  /*1dd00*/  IADD3 R10, P4, PT, R10, R248, RZ ;  /* 0x000000f80a0a7210 */ /* 0x004fca0007f9e0ff */
[----:B------:R-:W-:Y:S01]  /*1dd10*/  IMAD.X R13, R13, 0x1, R247, P4 ;  /* 0x000000010d0d7824 */ /* 0x000fe200020e06f7 */
[----:B-1----:R-:W-:Y:S02]  /*1dd20*/  SEL R6, RZ, 0x4, !P2 ;  /* 0x00000004ff067807 */ /* 0x002fe40005000000 */
[----:B----4-:R-:W-:Y:S01]  /*1dd30*/  IADD3 R8, P4, PT, R8, R248, RZ ;  /* 0x000000f808087210 */ /* 0x010fe20007f9e0ff */
[----:B------:R-:W-:Y:S01]  /*1dd40*/  STL [R1+0x228], R10 ;  /* 0x0002280a01007387 */ /* 0x000fe20000100800 */
[----:B------:R-:W-:Y:S01]  /*1dd50*/  ISETP.GT.AND P3, PT, R4, 0x7f, PT ;  /* 0x0000007f0400780c */ /* 0x000fe20003f64270 */
[----:B------:R-:W-:Y:S01]  /*1dd60*/  IMAD.MOV.U32 R7, RZ, RZ, R13 ;  /* 0x000000ffff077224 */ /* 0x000fe200078e000d */
[----:B------:R-:W-:Y:S01]  /*1dd70*/  SEL R6, R6, RZ, !P1 ;  /* 0x000000ff06067207 */ /* 0x000fe20004800000 */
[----:B------:R-:W-:Y:S01]  /*1dd80*/  IMAD.X R11, R11, 0x1, R247, P4 ;  /* 0x000000010b0b7824 */ /* 0x000fe200020e06f7 */
[----:B------:R1:W-:Y:S01]  /*1dd90*/  STL [R1+0x224], R13 ;  /* 0x0002240d01007387 */ /* 0x0003e20000100800 */
[----:B------:R-:W-:-:S02]  /*1dda0*/  SEL R5, RZ, 0x4, !P3 ;  /* 0x00000004ff057807 */ /* 0x000fc40005800000 */
[----:B------:R-:W-:Y:S02]  /*1ddb0*/  ISETP.NE.U32.AND P3, PT, R6, RZ, PT ;  /* 0x000000ff0600720c */ /* 0x000fe40003f65070 */
[----:B------:R-:W-:Y:S01]  /*1ddc0*/  MOV R6, R10 ;  /* 0x0000000a00067202 */ /* 0x000fe20000000f00 */
[----:B-1----:R-:W2:Y:S04]  /*1ddd0*/  LDL.LU R13, [R1+0x2b8] ;  /* 0x0002b800010d7983 */ /* 0x002ea80000300800 */
[----:B------:R-:W-:Y:S04]  /*1dde0*/  STL [R1+0x230], R8 ;  /* 0x0002300801007387 */ /* 0x000fe80000100800 */
[----:B------:R1:W-:Y:S04]  /*1ddf0*/  STL [R1+0x22c], R11 ;  /* 0x00022c0b01007387 */ /* 0x0003e80000100800 */
[----:B------:R-:W4:Y:S04]  /*1de00*/  LDL.LU R10, [R1+0x2f8] ;  /* 0x0002f800010a7983 */ /* 0x000f280000300800 */
[----:B------:R-:W4:Y:S04]  /*1de10*/  LDL.LU R19, [R1+0x2b4] ;  /* 0x0002b40001137983 */ /* 0x000f280000300800 */
[----:B------:R-:W4:Y:S04]  /*1de20*/  LDL.LU R16, [R1+0x2f4] ;  /* 0x0002f40001107983 */ /* 0x000f280000300800 */
[----:B------:R1:W-:Y:S04]  /*1de30*/  LDGSTS.E [R245+0x201f8], desc[UR20][R6.64], P3 ;  /* 0x201f800006f57fae */ /* 0x0003e800099a1014 */
[----:B------:R-:W4:Y:S01]  /*1de40*/  LDL.LU R17, [R1+0x334] ;  /* 0x0003340001117983 */ /* 0x000f220000300800 */
[----:B-1----:R-:W-:-:S03]  /*1de50*/  IMAD.MOV.U32 R7, RZ, RZ, R11 ;  /* 0x000000ffff077224 */ /* 0x002fc600078e000b */
[----:B------:R-:W4:Y:S01]  /*1de60*/  LDL.LU R11, [R1+0x338] ;  /* 0x00033800010b7983 */ /* 0x000f220000300800 */
[----:B------:R-:W-:-:S03]  /*1de70*/  IMAD.MOV.U32 R6, RZ, RZ, R8 ;  /* 0x000000ffff067224 */ /* 0x000fc600078e0008 */
[----:B------:R-:W4:Y:S04]  /*1de80*/  LDL.LU R14, [R1+0x374] ;  /* 0x00037400010e7983 */ /* 0x000f280000300800 */
[----:B------:R-:W4:Y:S01]  /*1de90*/  LDL.LU R8, [R1+0x378] ;  /* 0x0003780001087983 */ /* 0x000f220000300800 */
[----:B------:R-:W-:-:S04]  /*1dea0*/  SEL R5, R5, RZ, !P1 ;  /* 0x000000ff05057207 */ /* 0x000fc80004800000 */
[----:B------:R-:W-:Y:S01]  /*1deb0*/  ISETP.NE.U32.AND P2, PT, R5, RZ, PT ;  /* 0x000000ff0500720c */ /* 0x000fe20003f45070 */
[----:B------:R-:W-:-:S04]  /*1dec0*/  UIADD3 UR11, UPT, UPT, UR11, 0x1, URZ ;  /* 0x000000010b0b7890 */ /* 0x000fc8000fffe0ff */
[----:B------:R-:W-:-:S08]  /*1ded0*/  UISETP.GT.AND UP1, UPT, UR11, 0x1, UPT ;  /* 0x000000010b00788c */ /* 0x000fd0000bf24270 */
[----:B------:R1:W-:Y:S01]  /*1dee0*/  LDGSTS.E [R245+0x201fc], desc[UR20][R6.64], P2 ;  /* 0x201fc00006f57fae */ /* 0x0003e200091a1014 */
[----:B------:R-:W-:Y:S01]  /*1def0*/  ISETP.GE.AND P2, PT, R0, R4, PT ;  /* 0x000000040000720c */ /* 0x000fe20003f46270 */
[----:B------:R-:W-:Y:S02]  /*1df00*/  USEL UR11, UR11, URZ, !UP1 ;  /* 0x000000ff0b0b7287 */ /* 0x000fe4000c800000 */
[----:B------:R-:W0:Y:S01]  /*1df10*/  LDGDEPBAR ;  /* 0x00000000000079af */ /* 0x000e220000000000 */
[----:B------:R-:W-:-:S04]  /*1df20*/  SEL R4, RZ, 0x4, P2 ;  /* 0x00000004ff047807 */ /* 0x000fc80001000000 */
[----:B------:R-:W-:Y:S01]  /*1df30*/  SEL R4, R4, RZ, !P1 ;  /* 0x000000ff04047207 */ /* 0x000fe20004800000 */
[----:B------:R-:W-:-:S03]  /*1df40*/  ULEA UR12, UR11, UR6, 0x10 ;  /* 0x000000060b0c7291 */ /* 0x000fc6000f8e80ff */
[----:B------:R-:W-:-:S03]  /*1df50*/  ISETP.NE.U32.AND P1, PT, R4, RZ, PT ;  /* 0x000000ff0400720c */ /* 0x000fc60003f25070 */
[----:B-1---5:R-:W-:Y:S01]  /*1df60*/  VIADD R6, R2, UR12 ;  /* 0x0000000c02067c36 */ /* 0x022fe20008000000 */
[----:B---3--:R-:W-:-:S05]  /*1df70*/  IADD3 R9, P2, PT, R9, R250, RZ ;  /* 0x000000fa09097210 */ /* 0x008fca0007f5e0ff */
[--C-:B------:R-:W-:Y:S01]  /*1df80*/  IMAD.X R15, R15, 0x1, R249.reuse, P2 ;  /* 0x000000010f0f7824 */ /* 0x100fe200010e06f9 */
[-C--:B------:R-:W-:Y:S01]  /*1df90*/  IADD3 R12, P3, PT, R12, R250.reuse, RZ ;  /* 0x000000fa0c0c7210 */ /* 0x080fe20007f7e0ff */
[----:B------:R-:W-:Y:S04]  /*1dfa0*/  STL [R1+0x238], R9 ;  /* 0x0002380901007387 */ /* 0x000fe80000100800 */
[----:B------:R-:W-:Y:S01]  /*1dfb0*/  IMAD.X R18, R18, 0x1, R249, P3 ;  /* 0x0000000112127824 */ /* 0x000fe200018e06f9 */
[----:B------:R1:W-:Y:S01]  /*1dfc0*/  STL [R1+0x234], R15 ;  /* 0x0002340f01007387 */ /* 0x0003e20000100800 */
[----:B------:R-:W-:Y:S02]  /*1dfd0*/  IMAD.MOV.U32 R4, RZ, RZ, R9 ;  /* 0x000000ffff047224 */ /* 0x000fe400078e0009 */
[----:B------:R-:W-:Y:S01]  /*1dfe0*/  IMAD.MOV.U32 R5, RZ, RZ, R15 ;  /* 0x000000ffff057224 */ /* 0x000fe200078e000f */
[----:B------:R-:W-:Y:S04]  /*1dff0*/  STL [R1+0x278], R12 ;  /* 0x0002780c01007387 */ /* 0x000fe80000100800 */
[----:B------:R3:W-:Y:S04]  /*1e000*/  STL [R1+0x274], R18 ;  /* 0x0002741201007387 */ /* 0x0007e80000100800 */
[----:B-1----:R-:W4:Y:S04]  /*1e010*/  LDL.LU R15, [R1+0x3b8] ;  /* 0x0003b800010f7983 */ /* 0x002f280000300800 */
[----:B------:R1:W-:Y:S04]  /*1e020*/  LDGSTS.E [R6], desc[UR20][R4.64], P1 ;  /* 0x0000000004067fae */ /* 0x0003e800089a1014 */
[----:B------:R-:W4:Y:S01]  /*1e030*/  LDL.LU R9, [R1+0x3f8] ;  /* 0x0003f80001097983 */ /* 0x000f220000300800 */
[----:B--2---:R-:W-:Y:S01]  /*1e040*/  IADD3 R13, P2, PT, R13, R250, RZ ;  /* 0x000000fa0d0d7210 */ /* 0x004fe20007f5e0ff */
[----:B-1----:R-:W-:Y:S01]  /*1e050*/  IMAD.MOV.U32 R4, RZ, RZ, R12 ;  /* 0x000000ffff047224 */ /* 0x002fe200078e000c */
[----:B------:R-:W-:-:S02]  /*1e060*/  MOV R5, R18 ;  /* 0x0000001200057202 */ /* 0x000fc40000000f00 */
[----:B---3--:R-:W2:Y:S04]  /*1e070*/  LDL.LU R18, [R1+0x3b4] ;  /* 0x0003b40001127983 */ /* 0x008ea80000300800 */
[----:B------:R-:W3:Y:S01]  /*1e080*/  LDL.LU R12, [R1+0x3f4] ;  /* 0x0003f400010c7983 */ /* 0x000ee20000300800 */
[----:B----4-:R-:W-:-:S03]  /*1e090*/  IADD3 R10, P3, PT, R10, R250, RZ ;  /* 0x000000fa0a0a7210 */ /* 0x010fc60007f7e0ff */
[----:B------:R1:W-:Y:S01]  /*1e0a0*/  LDGSTS.E [R6+0x400], desc[UR20][R4.64], P1 ;  /* 0x0040000004067fae */ /* 0x0003e200089a1014 */
[----:B------:R-:W-:-:S03]  /*1e0b0*/  IMAD.X R19, R19, 0x1, R249, P2 ;  /* 0x0000000113137824 */ /* 0x000fc600010e06f9 */
[----:B------:R4:W-:Y:S01]  /*1e0c0*/  STL [R1+0x2b8], R13 ;  /* 0x0002b80d01007387 */ /* 0x0009e20000100800 */
[----:B------:R-:W-:-:S03]  /*1e0d0*/  IMAD.X R16, R16, 0x1, R249, P3 ;  /* 0x0000000110107824 */ /* 0x000fc600018e06f9 */
[----:B------:R-:W-:Y:S01]  /*1e0e0*/  STL [R1+0x2b4], R19 ;  /* 0x0002b41301007387 */ /* 0x000fe20000100800 */
[----:B-1----:R-:W-:-:S03]  /*1e0f0*/  IMAD.MOV.U32 R4, RZ, RZ, R13 ;  /* 0x000000ffff047224 */ /* 0x002fc600078e000d */
[----:B------:R-:W-:Y:S01]  /*1e100*/  STL [R1+0x2f8], R10 ;  /* 0x0002f80a01007387 */ /* 0x000fe20000100800 */
[----:B------:R-:W-:-:S03]  /*1e110*/  IMAD.MOV.U32 R5, RZ, RZ, R19 ;  /* 0x000000ffff057224 */ /* 0x000fc600078e0013 */
[----:B----4-:R-:W4:Y:S04]  /*1e120*/  LDL.LU R13, [R1+0x438] ;  /* 0x00043800010d7983 */ /* 0x010f280000300800 */
[----:B------:R1:W-:Y:S04]  /*1e130*/  STL [R1+0x2f4], R16 ;  /* 0x0002f41001007387 */ /* 0x0003e80000100800 */
[----:B------:R1:W-:Y:S01]  /*1e140*/  LDGSTS.E [R6+0x800], desc[UR20][R4.64], P1 ;  /* 0x0080000004067fae */ /* 0x0003e200089a1014 */
[----:B------:R-:W-:-:S03]  /*1e150*/  IADD3 R11, P2, PT, R11, R250, RZ ;  /* 0x000000fa0b0b7210 */ /* 0x000fc60007f5e0ff */
[----:B------:R-:W4:Y:S01]  /*1e160*/  LDL.LU R7, [R1+0x478] ;  /* 0x0004780001077983 */ /* 0x000f220000300800 */
[----:B-1----:R-:W-:-:S03]  /*1e170*/  IMAD.MOV.U32 R5, RZ, RZ, R16 ;  /* 0x000000ffff057224 */ /* 0x002fc600078e0010 */
[----:B------:R-:W4:Y:S01]  /*1e180*/  LDL.LU R16, [R1+0x434] ;  /* 0x0004340001107983 */ /* 0x000f220000300800 */
[----:B------:R-:W-:Y:S01]  /*1e190*/  IMAD.MOV.U32 R4, RZ, RZ, R10 ;  /* 0x000000ffff047224 */ /* 0x000fe200078e000a */
[----:B------:R-:W-:Y:S01]  /*1e1a0*/  IADD3 R8, P3, PT, R8, R250, RZ ;  /* 0x000000fa08087210 */ /* 0x000fe20007f7e0ff */
[--C-:B------:R-:W-:Y:S01]  /*1e1b0*/  IMAD.X R17, R17, 0x1, R249.reuse, P2 ;  /* 0x0000000111117824 */ /* 0x100fe200010e06f9 */
[----:B------:R-:W4:Y:S03]  /*1e1c0*/  LDL.LU R10, [R1+0x474] ;  /* 0x00047400010a7983 */ /* 0x000f260000300800 */
[----:B------:R-:W-:Y:S01]  /*1e1d0*/  IMAD.X R14, R14, 0x1, R249, P3 ;  /* 0x000000010e0e7824 */ /* 0x000fe200018e06f9 */
[----:B------:R1:W-:Y:S04]  /*1e1e0*/  STL [R1+0x338], R11 ;  /* 0x0003380b01007387 */ /* 0x0003e80000100800 */
[----:B------:R1:W-:Y:S04]  /*1e1f0*/  STL [R1+0x334], R17 ;  /* 0x0003341101007387 */ /* 0x0003e80000100800 */
[----:B------:R1:W-:Y:S04]  /*1e200*/  STL [R1+0x378], R8 ;  /* 0x0003780801007387 */ /* 0x0003e80000100800 */
[----:B------:R-:W4:Y:S04]  /*1e210*/  LDL.LU R19, [R1+0x4b8] ;  /* 0x0004b80001137983 */ /* 0x000f280000300800 */
[----:B------:R1:W-:Y:S04]  /*1e220*/  LDGSTS.E [R6+0xc00], desc[UR20][R4.64], P1 ;  /* 0x00c0000004067fae */ /* 0x0003e800089a1014 */
[----:B------:R1:W-:Y:S02]  /*1e230*/  STL [R1+0x374], R14 ;  /* 0x0003740e01007387 */ /* 0x0003e40000100800 */
[----:B-1----:R-:W-:-:S02]  /*1e240*/  IMAD.MOV.U32 R4, RZ, RZ, R11 ;  /* 0x000000ffff047224 */ /* 0x002fc400078e000b */
[----:B------:R-:W4:Y:S04]  /*1e250*/  LDL.LU R11, [R1+0x4f8] ;  /* 0x0004f800010b7983 */ /* 0x000f280000300800 */
[----:B------:R-:W4:Y:S01]  /*1e260*/  LDL.LU R20, [R1+0x4b4] ;  /* 0x0004b40001147983 */ /* 0x000f220000300800 */
[----:B------:R-:W-:-:S03]  /*1e270*/  MOV R5, R17 ;  /* 0x0000001100057202 */ /* 0x000fc60000000f00 */
[----:B------:R-:W4:Y:S04]  /*1e280*/  LDL.LU R17, [R1+0x4f4] ;  /* 0x0004f40001117983 */ /* 0x000f280000300800 */
[----:B------:R1:W-:Y:S02]  /*1e290*/  LDGSTS.E [R6+0x1000], desc[UR20][R4.64], P1 ;  /* 0x0100000004067fae */ /* 0x0003e400089a1014 */
[----:B-1----:R-:W-:Y:S02]  /*1e2a0*/  IMAD.MOV.U32 R4, RZ, RZ, R8 ;  /* 0x000000ffff047224 */ /* 0x002fe400078e0008 */
[----:B------:R-:W-:Y:S01]  /*1e2b0*/  IMAD.MOV.U32 R5, RZ, RZ, R14 ;  /* 0x000000ffff057224 */ /* 0x000fe200078e000e */
[----:B------:R-:W4:Y:S04]  /*1e2c0*/  LDL.LU R8, [R1+0x538] ;  /* 0x0005380001087983 */ /* 0x000f280000300800 */
[----:B------:R-:W4:Y:S04]  /*1e2d0*/  LDL.LU R14, [R1+0x578] ;  /* 0x00057800010e7983 */ /* 0x000f280000300800 */
[----:B------:R1:W-:Y:S01]  /*1e2e0*/  LDGSTS.E [R6+0x1400], desc[UR20][R4.64], P1 ;  /* 0x0140000004067fae */ /* 0x0003e200089a1014 */
[----:B------:R-:W-:-:S02]  /*1e2f0*/  IADD3 R15, P2, PT, R15, R250, RZ ;  /* 0x000000fa0f0f7210 */ /* 0x000fc40007f5e0ff */
[----:B------:R-:W-:-:S03]  /*1e300*/  IADD3 R9, P3, PT, R9, R250, RZ ;  /* 0x000000fa09097210 */ /* 0x000fc60007f7e0ff */
[----:B------:R2:W-:Y:S01]  /*1e310*/  STL [R1+0x3b8], R15 ;  /* 0x0003b80f01007387 */ /* 0x0005e20000100800 */
[----:B-1----:R-:W-:Y:S02]  /*1e320*/  IMAD.MOV.U32 R4, RZ, RZ, R15 ;  /* 0x000000ffff047224 */ /* 0x002fe400078e000f */
[--C-:B--2---:R-:W-:Y:S02]  /*1e330*/  IMAD.X R18, R18, 0x1, R249.reuse, P2 ;  /* 0x0000000112127824 */ /* 0x104fe400010e06f9 */
[----:B---3--:R-:W-:-:S03]  /*1e340*/  IMAD.X R12, R12, 0x1, R249, P3 ;  /* 0x000000010c0c7824 */ /* 0x008fc600018e06f9 */
[----:B------:R1:W-:Y:S01]  /*1e350*/  STL [R1+0x3b4], R18 ;  /* 0x0003b41201007387 */ /* 0x0003e20000100800 */
[----:B------:R-:W-:-:S03]  /*1e360*/  IMAD.MOV.U32 R5, RZ, RZ, R18 ;  /* 0x000000ffff057224 */ /* 0x000fc600078e0012 */
[----:B------:R2:W-:Y:S04]  /*1e370*/  STL [R1+0x3f8], R9 ;  /* 0x0003f80901007387 */ /* 0x0005e80000100800 */
[----:B------:R-:W3:Y:S04]  /*1e380*/  LDL.LU R15, [R1+0x534] ;  /* 0x00053400010f7983 */ /* 0x000ee80000300800 */
[----:B------:R2:W-:Y:S04]  /*1e390*/  STL [R1+0x3f4], R12 ;  /* 0x0003f40c01007387 */ /* 0x0005e80000100800 */
[----:B-1----:R-:W3:Y:S04]  /*1e3a0*/  LDL.LU R18, [R1+0x574] ;  /* 0x0005740001127983 */ /* 0x002ee80000300800 */
[----:B------:R1:W-:Y:S01]  /*1e3b0*/  LDGSTS.E [R6+0x1800], desc[UR20][R4.64], P1 ;  /* 0x0180000004067fae */ /* 0x0003e200089a1014 */
[-C--:B----4-:R-:W-:Y:S01]  /*1e3c0*/  IADD3 R13, P2, PT, R13, R250.reuse, RZ ;  /* 0x000000fa0d0d7210 */ /* 0x090fe20007f5e0ff */
[----:B-1----:R-:W-:Y:S01]  /*1e3d0*/  IMAD.MOV.U32 R4, RZ, RZ, R9 ;  /* 0x000000ffff047224 */ /* 0x002fe200078e0009 */
[----:B------:R-:W-:Y:S01]  /*1e3e0*/  IADD3 R7, P3, PT, R7, R250, RZ ;  /* 0x000000fa07077210 */ /* 0x000fe20007f7e0ff */
[----:B------:R-:W-:Y:S01]  /*1e3f0*/  IMAD.MOV.U32 R5, RZ, RZ, R12 ;  /* 0x000000ffff057224 */ /* 0x000fe200078e000c */
[----:B--2---:R-:W2:Y:S04]  /*1e400*/  LDL.LU R9, [R1+0x5b8] ;  /* 0x0005b80001097983 */ /* 0x004ea80000300800 */
[----:B------:R-:W4:Y:S01]  /*1e410*/  LDL.LU R12, [R1+0x5f8] ;  /* 0x0005f800010c7983 */ /* 0x000f220000300800 */
[----:B------:R-:W-:-:S03]  /*1e420*/  IMAD.X R16, R16, 0x1, R249, P2 ;  /* 0x0000000110107824 */ /* 0x000fc600010e06f9 */
[----:B------:R1:W-:Y:S01]  /*1e430*/  STL [R1+0x438], R13 ;  /* 0x0004380d01007387 */ /* 0x0003e20000100800 */
[----:B------:R-:W-:-:S03]  /*1e440*/  IADD3.X R10, PT, PT, R10, R249, RZ, P3, !PT ;  /* 0x000000f90a0a7210 */ /* 0x000fc60001ffe4ff */
[----:B------:R1:W-:Y:S04]  /*1e450*/  LDGSTS.E [R6+0x1c00], desc[UR20][R4.64], P1 ;  /* 0x01c0000004067fae */ /* 0x0003e800089a1014 */
[----:B------:R1:W-:Y:S04]  /*1e460*/  STL [R1+0x434], R16 ;  /* 0x0004341001007387 */ /* 0x0003e80000100800 */
[----:B------:R1:W-:Y:S02]  /*1e470*/  STL [R1+0x478], R7 ;  /* 0x0004780701007387 */ /* 0x0003e40000100800 */
[----:B-1----:R-:W-:-:S02]  /*1e480*/  IMAD.MOV.U32 R4, RZ, RZ, R13 ;  /* 0x000000ffff047224 */ /* 0x002fc400078e000d */
[----:B------:R-:W4:Y:S01]  /*1e490*/  LDL.LU R13, [R1+0x5b4] ;  /* 0x0005b400010d7983 */ /* 0x000f220000300800 */
[----:B------:R-:W-:Y:S01]  /*1e4a0*/  IMAD.MOV.U32 R5, RZ, RZ, R16 ;  /* 0x000000ffff057224 */ /* 0x000fe200078e0010 */
[-C--:B------:R-:W-:Y:S02]  /*1e4b0*/  IADD3 R19, P2, PT, R19, R250.reuse, RZ ;  /* 0x000000fa13137210 */ /* 0x080fe40007f5e0ff */
[----:B------:R1:W-:Y:S04]  /*1e4c0*/  STL [R1+0x474], R10 ;  /* 0x0004740a01007387 */ /* 0x0003e80000100800 */
[----:B------:R-:W4:Y:S04]  /*1e4d0*/  LDL.LU R16, [R1+0x5f4] ;  /* 0x0005f40001107983 */ /* 0x000f280000300800 */
[----:B------:R1:W-:Y:S01]  /*1e4e0*/  LDGSTS.E [R6+0x2000], desc[UR20][R4.64], P1 ;  /* 0x0200000004067fae */ /* 0x0003e200089a1014 */
[----:B------:R-:W-:Y:S01]  /*1e4f0*/  IADD3 R11, P3, PT, R11, R250, RZ ;  /* 0x000000fa0b0b7210 */ /* 0x000fe20007f7e0ff */
[----:B-1----:R-:W-:-:S02]  /*1e500*/  IMAD.MOV.U32 R4, RZ, RZ, R7 ;  /* 0x000000ffff047224 */ /* 0x002fc400078e0007 */
[----:B------:R-:W-:Y:S01]  /*1e510*/  IMAD.MOV.U32 R5, RZ, RZ, R10 ;  /* 0x000000ffff057224 */ /* 0x000fe200078e000a */
[----:B------:R-:W4:Y:S01]  /*1e520*/  LDL.LU R7, [R1+0x240] ;  /* 0x0002400001077983 */ /* 0x000f220000300800 */
[----:B------:R-:W-:-:S03]  /*1e530*/  IMAD.X R20, R20, 0x1, R249, P2 ;  /* 0x0000000114147824 */ /* 0x000fc600010e06f9 */
[----:B------:R1:W-:Y:S01]  /*1e540*/  LDGSTS.E [R6+0x2400], desc[UR20][R4.64], P1 ;  /* 0x0240000004067fae */ /* 0x0003e200089a1014 */
[----:B------:R-:W-:-:S03]  /*1e550*/  IMAD.X R17, R17, 0x1, R249, P3 ;  /* 0x0000000111117824 */ /* 0x000fc600018e06f9 */
[----:B------:R-:W4:Y:S04]  /*1e560*/  LDL.LU R10, [R1+0x280] ;  /* 0x00028000010a7983 */ /* 0x000f280000300800 */
[----:B------:R-:W-:Y:S01]  /*1e570*/  STL [R1+0x4b8], R19 ;  /* 0x0004b81301007387 */ /* 0x000fe20000100800 */
[----:B-1----:R-:W-:Y:S02]  /*1e580*/  IMAD.MOV.U32 R4, RZ, RZ, R19 ;  /* 0x000000ffff047224 */ /* 0x002fe400078e0013 */
[----:B------:R-:W-:Y:S01]  /*1e590*/  IMAD.MOV.U32 R5, RZ, RZ, R20 ;  /* 0x000000ffff057224 */ /* 0x000fe200078e0014 */
[----:B------:R-:W-:Y:S04]  /*1e5a0*/  STL [R1+0x4b4], R20 ;  /* 0x0004b41401007387 */ /* 0x000fe80000100800 */
[----:B------:R1:W-:Y:S04]  /*1e5b0*/  STL [R1+0x4f8], R11 ;  /* 0x0004f80b01007387 */ /* 0x0003e80000100800 */
[----:B------:R1:W-:Y:S04]  /*1e5c0*/  LDGSTS.E [R6+0x2800], desc[UR20][R4.64], P1 ;  /* 0x0280000004067fae */ /* 0x0003e800089a1014 */
[----:B------:R1:W-:Y:S02]  /*1e5d0*/  STL [R1+0x4f4], R17 ;  /* 0x0004f41101007387 */ /* 0x0003e40000100800 */
[----:B-1----:R-:W-:-:S02]  /*1e5e0*/  IMAD.MOV.U32 R4, RZ, RZ, R11 ;  /* 0x000000ffff047224 */ /* 0x002fc400078e000b */
[----:B------:R-:W4:Y:S01]  /*1e5f0*/  LDL.LU R11, [R1+0x23c] ;  /* 0x00023c00010b7983 */ /* 0x000f220000300800 */
[----:B------:R-:W-:-:S03]  /*1e600*/  MOV R5, R17 ;  /* 0x0000001100057202 */ /* 0x000fc60000000f00 */
[----:B------:R-:W4:Y:S01]  /*1e610*/  LDL.LU R17, [R1+0x27c] ;  /* 0x00027c0001117983 */ /* 0x000f220000300800 */
[-C--:B------:R-:W-:Y:S02]  /*1e620*/  IADD3 R8, P2, PT, R8, R250.reuse, RZ ;  /* 0x000000fa08087210 */ /* 0x080fe40007f5e0ff */
[----:B------:R-:W-:Y:S01]  /*1e630*/  IADD3 R14, P3, PT, R14, R250, RZ ;  /* 0x000000fa0e0e7210 */ /* 0x000fe20007f7e0ff */
[----:B------:R1:W-:Y:S04]  /*1e640*/  LDGSTS.E [R6+0x2c00], desc[UR20][R4.64], P1 ;  /* 0x02c0000004067fae */ /* 0x0003e800089a1014 */
[----:B------:R3:W-:Y:S01]  /*1e650*/  STL [R1+0x538], R8 ;  /* 0x0005380801007387 */ /* 0x0007e20000100800 */
[----:B-1----:R-:W-:Y:S02]  /*1e660*/  IMAD.MOV.U32 R4, RZ, RZ, R8 ;  /* 0x000000ffff047224 */ /* 0x002fe400078e0008 */
[----:B---3--:R-:W-:-:S04]  /*1e670*/  IMAD.X R15, R15, 0x1, R249, P2 ;  /* 0x000000010f0f7824 */ /* 0x008fc800010e06f9 */
[----:B------:R-:W-:Y:S01]  /*1e680*/  IMAD.MOV.U32 R5, RZ, RZ, R15 ;  /* 0x000000ffff057224 */ /* 0x000fe200078e000f */
[----:B------:R1:W-:Y:S01]  /*1e690*/  STL [R1+0x534], R15 ;  /* 0x0005340f01007387 */ /* 0x0003e20000100800 */
[----:B------:R-:W-:-:S03]  /*1e6a0*/  IMAD.X R18, R18, 0x1, R249, P3 ;  /* 0x0000000112127824 */ /* 0x000fc600018e06f9 */
[----:B------:R3:W-:Y:S04]  /*1e6b0*/  STL [R1+0x578], R14 ;  /* 0x0005780e01007387 */ /* 0x0007e80000100800 */
[----:B------:R-:W4:Y:S04]  /*1e6c0*/  LDL.LU R8, [R1+0x2c0] ;  /* 0x0002c00001087983 */ /* 0x000f280000300800 */
[----:B------:R2:W-:Y:S04]  /*1e6d0*/  STL [R1+0x574], R18 ;  /* 0x0005741201007387 */ /* 0x0005e80000100800 */
[----:B------:R3:W-:Y:S04]  /*1e6e0*/  LDGSTS.E [R6+0x3000], desc[UR20][R4.64], P1 ;  /* 0x0300000004067fae */ /* 0x0007e800089a1014 */
[----:B-1----:R-:W4:Y:S01]  /*1e6f0*/  LDL.LU R15, [R1+0x300] ;  /* 0x00030000010f7983 */ /* 0x002f220000300800 */
[----:B--2---:R-:W-:-:S02]  /*1e700*/  IADD3 R9, P2, PT, R9, R250, RZ ;  /* 0x000000fa09097210 */ /* 0x004fc40007f5e0ff */
[----:B----4-:R-:W-:Y:S01]  /*1e710*/  IADD3 R12, P3, PT, R12, R250, RZ ;  /* 0x000000fa0c0c7210 */ /* 0x010fe20007f7e0ff */
[----:B---3--:R-:W-:Y:S02]  /*1e720*/  IMAD.MOV.U32 R4, RZ, RZ, R14 ;  /* 0x000000ffff047224 */ /* 0x008fe400078e000e */
[----:B------:R-:W-:Y:S01]  /*1e730*/  IMAD.MOV.U32 R5, RZ, RZ, R18 ;  /* 0x000000ffff057224 */ /* 0x000fe200078e0012 */
[----:B------:R-:W2:Y:S04]  /*1e740*/  LDL.LU R14, [R1+0x2bc] ;  /* 0x0002bc00010e7983 */ /* 0x000ea80000300800 */
[----:B------:R-:W3:Y:S04]  /*1e750*/  LDL.LU R18, [R1+0x2fc] ;  /* 0x0002fc0001127983 */ /* 0x000ee80000300800 */
[----:B------:R1:W-:Y:S04]  /*1e760*/  LDGSTS.E [R6+0x3400], desc[UR20][R4.64], P1 ;  /* 0x0340000004067fae */ /* 0x0003e800089a1014 */
[----:B------:R-:W-:Y:S01]  /*1e770*/  STL [R1+0x5b8], R9 ;  /* 0x0005b80901007387 */ /* 0x000fe20000100800 */
[----:B------:R-:W-:-:S02]  /*1e780*/  IMAD.X R13, R13, 0x1, R249, P2 ;  /* 0x000000010d0d7824 */ /* 0x000fc400010e06f9 */
[----:B-1----:R-:W-:-:S03]  /*1e790*/  IMAD.MOV.U32 R4, RZ, RZ, R9 ;  /* 0x000000ffff047224 */ /* 0x002fc600078e0009 */
[----:B------:R1:W-:Y:S01]  /*1e7a0*/  STL [R1+0x5b4], R13 ;  /* 0x0005b40d01007387 */ /* 0x0003e20000100800 */
[----:B------:R-:W-:Y:S01]  /*1e7b0*/  MOV R5, R13 ;  /* 0x0000000d00057202 */ /* 0x000fe20000000f00 */
[----:B------:R-:W-:Y:S02]  /*1e7c0*/  IMAD.X R16, R16, 0x1, R249, P3 ;  /* 0x0000000110107824 */ /* 0x000fe400018e06f9 */
[----:B------:R-:W-:Y:S04]  /*1e7d0*/  STL [R1+0x5f8], R12 ;  /* 0x0005f80c01007387 */ /* 0x000fe80000100800 */
[----:B------:R4:W-:Y:S04]  /*1e7e0*/  LDGSTS.E [R6+0x3800], desc[UR20][R4.64], P1 ;  /* 0x0380000004067fae */ /* 0x0009e800089a1014 */
[----:B-1----:R-:W3:Y:S04]  /*1e7f0*/  LDL.LU R13, [R1+0x340] ;  /* 0x00034000010d7983 */ /* 0x002ee80000300800 */
[----:B------:R1:W-:Y:S04]  /*1e800*/  STL [R1+0x5f4], R16 ;  /* 0x0005f41001007387 */ /* 0x0003e80000100800 */
[----:B------:R-:W3:Y:S01]  /*1e810*/  LDL.LU R9, [R1+0x380] ;  /* 0x0003800001097983 */ /* 0x000ee20000300800 */
[----:B----4-:R-:W-:-:S02]  /*1e820*/  IMAD.MOV.U32 R5, RZ, RZ, R16 ;  /* 0x000000ffff057224 */ /* 0x010fc400078e0010 */
[----:B------:R-:W-:Y:S01]  /*1e830*/  IMAD.MOV.U32 R4, RZ, RZ, R12 ;  /* 0x000000ffff047224 */ /* 0x000fe200078e000c */
[----:B-1----:R-:W4:Y:S01]  /*1e840*/  LDL.LU R16, [R1+0x33c] ;  /* 0x00033c0001107983 */ /* 0x002f220000300800 */
[----:B------:R-:W-:-:S03]  /*1e850*/  IADD3 R7, P2, PT, R7, R250, RZ ;  /* 0x000000fa07077210 */ /* 0x000fc60007f5e0ff */
[----:B------:R-:W4:Y:S01]  /*1e860*/  LDL.LU R12, [R1+0x37c] ;  /* 0x00037c00010c7983 */ /* 0x000f220000300800 */
[----:B------:R-:W-:-:S03]  /*1e870*/  IADD3 R10, P3, PT, R10, R250, RZ ;  /* 0x000000fa0a0a7210 */ /* 0x000fc60007f7e0ff */
[----:B------:R1:W-:Y:S04]  /*1e880*/  LDGSTS.E [R6+0x3c00], desc[UR20][R4.64], P1 ;  /* 0x03c0000004067fae */ /* 0x0003e800089a1014 */
[----:B------:R-:W-:Y:S01]  /*1e890*/  STL [R1+0x240], R7 ;  /* 0x0002400701007387 */ /* 0x000fe20000100800 */
[----:B-1----:R-:W-:-:S03]  /*1e8a0*/  LOP3.LUT R6, R2, 0x10, RZ, 0x3c, !PT ;  /* 0x0000001002067812 */ /* 0x002fc600078e3cff */
[----:B------:R-:W-:Y:S01]  /*1e8b0*/  STL [R1+0x280], R10 ;  /* 0x0002800a01007387 */ /* 0x000fe20000100800 */
[----:B------:R-:W-:Y:S02]  /*1e8c0*/  IMAD.MOV.U32 R4, RZ, RZ, R7 ;  /* 0x000000ffff047224 */ /* 0x000fe400078e0007 */
[----:B------:R-:W-:Y:S02]  /*1e8d0*/  VIADD R6, R6, UR12 ;  /* 0x0000000c06067c36 */ /* 0x000fe40008000000 */
[----:B------:R-:W-:-:S04]  /*1e8e0*/  IMAD.X R11, R11, 0x1, R249, P2 ;  /* 0x000000010b0b7824 */ /* 0x000fc800010e06f9 */
[----:B------:R-:W-:Y:S01]  /*1e8f0*/  IMAD.MOV.U32 R5, RZ, RZ, R11 ;  /* 0x000000ffff057224 */ /* 0x000fe200078e000b */
[----:B------:R1:W-:Y:S01]  /*1e900*/  STL [R1+0x23c], R11 ;  /* 0x00023c0b01007387 */ /* 0x0003e20000100800 */
[----:B------:R-:W-:-:S03]  /*1e910*/  IMAD.X R17, R17, 0x1, R249, P3 ;  /* 0x0000000111117824 */ /* 0x000fc600018e06f9 */
[----:B------:R1:W-:Y:S04]  /*1e920*/  LDGSTS.E [R6+0x80], desc[UR20][R4.64], P1 ;  /* 0x0008000004067fae */ /* 0x0003e800089a1014 */
[----:B-1----:R-:W4:Y:S04]  /*1e930*/  LDL.LU R11, [R1+0x3c0] ;  /* 0x0003c000010b7983 */ /* 0x002f280000300800 */
[----:B------:R-:W4:Y:S01]  /*1e940*/  LDL.LU R7, [R1+0x400] ;  /* 0x0004000001077983 */ /* 0x000f220000300800 */
[----:B------:R-:W-:-:S03]  /*1e950*/  IMAD.MOV.U32 R5, RZ, RZ, R17 ;  /* 0x000000ffff057224 */ /* 0x000fc600078e0011 */
[----:B------:R1:W-:Y:S01]  /*1e960*/  STL [R1+0x27c], R17 ;  /* 0x00027c1101007387 */ /* 0x0003e20000100800 */
[----:B------:R-:W-:-:S05]  /*1e970*/  IMAD.MOV.U32 R4, RZ, RZ, R10 ;  /* 0x000000ffff047224 */ /* 0x000fca00078e000a */
[----:B------:R1:W-:Y:S04]  /*1e980*/  LDGSTS.E [R6+0x480], desc[UR20][R4.64], P1 ;  /* 0x0048000004067fae */ /* 0x0003e800089a1014 */
[----:B-1----:R-:W4:Y:S04]  /*1e990*/  LDL.LU R17, [R1+0x3bc] ;  /* 0x0003bc0001117983 */ /* 0x002f280000300800 */
[----:B------:R-:W4:Y:S01]  /*1e9a0*/  LDL.LU R10, [R1+0x3fc] ;  /* 0x0003fc00010a7983 */ /* 0x000f220000300800 */
[----:B------:R-:W-:-:S05]  /*1e9b0*/  IADD3 R8, P2, PT, R8, R250, RZ ;  /* 0x000000fa08087210 */ /* 0x000fca0007f5e0ff */
[----:B------:R-:W-:Y:S01]  /*1e9c0*/  STL [R1+0x2c0], R8 ;  /* 0x0002c00801007387 */ /* 0x000fe20000100800 */
[----:B------:R-:W-:Y:S01]  /*1e9d0*/  IMAD.MOV.U32 R4, RZ, RZ, R8 ;  /* 0x000000ffff047224 */ /* 0x000fe200078e0008 */
[----:B------:R-:W-:Y:S02]  /*1e9e0*/  IADD3 R15, P3, PT, R15, R250, RZ ;  /* 0x000000fa0f0f7210 */ /* 0x000fe40007f7e0ff */
[----:B--2---:R-:W-:-:S03]  /*1e9f0*/  IADD3.X R14, PT, PT, R14, R249, RZ, P2, !PT ;  /* 0x000000f90e0e7210 */ /* 0x004fc600017fe4ff */
[----:B---3--:R-:W-:Y:S02]  /*1ea00*/  IMAD.X R18, R18, 0x1, R249, P3 ;  /* 0x0000000112127824 */ /* 0x008fe400018e06f9 */
[----:B------:R1:W-:Y:S01]  /*1ea10*/  STL [R1+0x2bc], R14 ;  /* 0x0002bc0e01007387 */ /* 0x0003e20000100800 */
[----:B------:R-:W-:-:S03]  /*1ea20*/  IMAD.MOV.U32 R5, RZ, RZ, R14 ;  /* 0x000000ffff057224 */ /* 0x000fc600078e000e */
[----:B------:R-:W-:Y:S04]  /*1ea30*/  STL [R1+0x300], R15 ;  /* 0x0003000f01007387 */ /* 0x000fe80000100800 */
[----:B------:R2:W-:Y:S04]  /*1ea40*/  LDGSTS.E [R6+0x880], desc[UR20][R4.64], P1 ;  /* 0x0088000004067fae */ /* 0x0005e800089a1014 */
[----:B-1----:R-:W3:Y:S04]  /*1ea50*/  LDL.LU R14, [R1+0x440] ;  /* 0x00044000010e7983 */ /* 0x002ee80000300800 */
[----:B------:R1:W-:Y:S04]  /*1ea60*/  STL [R1+0x2fc], R18 ;  /* 0x0002fc1201007387 */ /* 0x0003e80000100800 */
[----:B------:R-:W3:Y:S01]  /*1ea70*/  LDL.LU R8, [R1+0x480] ;  /* 0x0004800001087983 */ /* 0x000ee20000300800 */
[----:B--2---:R-:W-:-:S02]  /*1ea80*/  IMAD.MOV.U32 R5, RZ, RZ, R18 ;  /* 0x000000ffff057224 */ /* 0x004fc400078e0012 */
[----:B------:R-:W-:Y:S01]  /*1ea90*/  IMAD.MOV.U32 R4, RZ, RZ, R15 ;  /* 0x000000ffff047224 */ /* 0x000fe200078e000f */
[----:B-1----:R-:W2:Y:S01]  /*1eaa0*/  LDL.LU R18, [R1+0x43c] ;  /* 0x00043c0001127983 */ /* 0x002ea20000300800 */
[----:B------:R-:W-:-:S03]  /*1eab0*/  IADD3 R13, P2, PT, R13, R250, RZ ;  /* 0x000000fa0d0d7210 */ /* 0x000fc60007f5e0ff */
[----:B------:R-:W2:Y:S01]  /*1eac0*/  LDL.LU R15, [R1+0x47c] ;  /* 0x00047c00010f7983 */ /* 0x000ea20000300800 */
[----:B------:R-:W-:-:S03]  /*1ead0*/  IADD3 R9, P3, PT, R9, R250, RZ ;  /* 0x000000fa09097210 */ /* 0x000fc60007f7e0ff */
[----:B------:R1:W-:Y:S04]  /*1eae0*/  STL [R1+0x340], R13 ;  /* 0x0003400d01007387 */ /* 0x0003e80000100800 */
[----:B------:R1:W-:Y:S01]  /*1eaf0*/  LDGSTS.E [R6+0xc80], desc[UR20][R4.64], P1 ;  /* 0x00c8000004067fae */ /* 0x0003e200089a1014 */
[--C-:B----4-:R-:W-:Y:S02]  /*1eb00*/  IMAD.X R16, R16, 0x1, R249.reuse, P2 ;  /* 0x0000000110107824 */ /* 0x110fe400010e06f9 */
[----:B------:R-:W-:-:S03]  /*1eb10*/  IMAD.X R12, R12, 0x1, R249, P3 ;  /* 0x000000010c0c7824 */ /* 0x000fc600018e06f9 */
[----:B------:R4:W-:Y:S04]  /*1eb20*/  STL [R1+0x33c], R16 ;  /* 0x00033c1001007387 */ /* 0x0009e80000100800 */
[----:B------:R4:W-:Y:S04]  /*1eb30*/  STL [R1+0x380], R9 ;  /* 0x0003800901007387 */ /* 0x0009e80000100800 */
[----:B------:R-:W2:Y:S01]  /*1eb40*/  LDL.LU R19, [R1+0x4c0] ;  /* 0x0004c00001137983 */ /* 0x000ea20000300800 */
[----:B-1----:R-:W-:-:S03]  /*1eb50*/  IMAD.MOV.U32 R4, RZ, RZ, R13 ;  /* 0x000000ffff047224 */ /* 0x002fc600078e000d */
[----:B------:R1:W-:Y:S04]  /*1eb60*/  STL [R1+0x37c], R12 ;  /* 0x00037c0c01007387 */ /* 0x0003e80000100800 */
[----:B------:R-:W2:Y:S01]  /*1eb70*/  LDL.LU R13, [R1+0x500] ;  /* 0x00050000010d7983 */ /* 0x000ea20000300800 */
[----:B------:R-:W-:-:S03]  /*1eb80*/  IMAD.MOV.U32 R5, RZ, RZ, R16 ;  /* 0x000000ffff057224 */ /* 0x000fc600078e0010 */
[----:B------:R-:W2:Y:S04]  /*1eb90*/  LDL.LU R20, [R1+0x4bc] ;  /* 0x0004bc0001147983 */ /* 0x000ea80000300800 */
[----:B----4-:R-:W4:Y:S04]  /*1eba0*/  LDL.LU R16, [R1+0x4fc] ;  /* 0x0004fc0001107983 */ /* 0x010f280000300800 */
[----:B------:R1:W-:Y:S02]  /*1ebb0*/  LDGSTS.E [R6+0x1080], desc[UR20][R4.64], P1 ;  /* 0x0108000004067fae */ /* 0x0003e400089a1014 */
[----:B-1----:R-:W-:Y:S01]  /*1ebc0*/  MOV R4, R9 ;  /* 0x0000000900047202 */ /* 0x002fe20000000f00 */
[----:B------:R-:W-:Y:S01]  /*1ebd0*/  IMAD.MOV.U32 R5, RZ, RZ, R12 ;  /* 0x000000ffff057224 */ /* 0x000fe200078e000c */
[----:B------:R-:W4:Y:S04]  /*1ebe0*/  LDL.LU R9, [R1+0x540] ;  /* 0x0005400001097983 */ /* 0x000f280000300800 */
[----:B------:R-:W4:Y:S01]  /*1ebf0*/  LDL.LU R12, [R1+0x580] ;  /* 0x00058000010c7983 */ /* 0x000f220000300800 */
[----:B------:R-:W-:-:S03]  /*1ec00*/  IADD3 R11, P2, PT, R11, R250, RZ ;  /* 0x000000fa0b0b7210 */ /* 0x000fc60007f5e0ff */
[----:B------:R1:W-:Y:S01]  /*1ec10*/  LDGSTS.E [R6+0x1480], desc[UR20][R4.64], P1 ;  /* 0x0148000004067fae */ /* 0x0003e200089a1014 */
[----:B------:R-:W-:-:S03]  /*1ec20*/  IADD3 R7, P3, PT, R7, R250, RZ ;  /* 0x000000fa07077210 */ /* 0x000fc60007f7e0ff */
[----:B------:R1:W-:Y:S01]  /*1ec30*/  STL [R1+0x3c0], R11 ;  /* 0x0003c00b01007387 */ /* 0x0003e20000100800 */
[----:B------:R-:W-:Y:S02]  /*1ec40*/  IMAD.X R17, R17, 0x1, R249, P2 ;  /* 0x0000000111117824 */ /* 0x000fe400010e06f9 */
[----:B-1----:R-:W-:Y:S02]  /*1ec50*/  IMAD.MOV.U32 R4, RZ, RZ, R11 ;  /* 0x000000ffff047224 */ /* 0x002fe400078e000b */
[----:B------:R-:W-:Y:S01]  /*1ec60*/  IMAD.X R10, R10, 0x1, R249, P3 ;  /* 0x000000010a0a7824 */ /* 0x000fe200018e06f9 */
[----:B------:R1:W-:Y:S04]  /*1ec70*/  STL [R1+0x3bc], R17 ;  /* 0x0003bc1101007387 */ /* 0x0003e80000100800 */
[----:B------:R1:W-:Y:S04]  /*1ec80*/  STL [R1+0x400], R7 ;  /* 0x0004000701007387 */ /* 0x0003e80000100800 */
[----:B------:R-:W4:Y:S01]  /*1ec90*/  LDL.LU R11, [R1+0x53c] ;  /* 0x00053c00010b7983 */ /* 0x000f220000300800 */
[----:B------:R-:W-:-:S03]  /*1eca0*/  IMAD.MOV.U32 R5, RZ, RZ, R17 ;  /* 0x000000ffff057224 */ /* 0x000fc600078e0011 */
[----:B------:R1:W-:Y:S04]  /*1ecb0*/  STL [R1+0x3fc], R10 ;  /* 0x0003fc0a01007387 */ /* 0x0003e80000100800 */
[----:B-1----:R-:W4:Y:S04]  /*1ecc0*/  LDL.LU R17, [R1+0x57c] ;  /* 0x00057c0001117983 */ /* 0x002f280000300800 */
[----:B------:R1:W-:Y:S02]  /*1ecd0*/  LDGSTS.E [R6+0x1880], desc[UR20][R4.64], P1 ;  /* 0x0188000004067fae */ /* 0x0003e400089a1014 */
[----:B-1----:R-:W-:-:S02]  /*1ece0*/  IMAD.MOV.U32 R4, RZ, RZ, R7 ;  /* 0x000000ffff047224 */ /* 0x002fc400078e0007 */
[----:B------:R-:W-:Y:S01]  /*1ecf0*/  IMAD.MOV.U32 R5, RZ, RZ, R10 ;  /* 0x000000ffff057224 */ /* 0x000fe200078e000a */
[----:B------:R-:W4:Y:S04]  /*1ed00*/  LDL.LU R7, [R1+0x5c0] ;  /* 0x0005c00001077983 */ /* 0x000f280000300800 */
[----:B------:R-:W4:Y:S04]  /*1ed10*/  LDL.LU R10, [R1+0x600] ;  /* 0x00060000010a7983 */ /* 0x000f280000300800 */
[----:B------:R1:W-:Y:S01]  /*1ed20*/  LDGSTS.E [R6+0x1c80], desc[UR20][R4.64], P1 ;  /* 0x01c8000004067fae */ /* 0x0003e200089a1014 */
[----:B---3--:R-:W-:-:S04]  /*1ed30*/  IADD3 R14, P2, PT, R14, R250, RZ ;  /* 0x000000fa0e0e7210 */ /* 0x008fc80007f5e0ff */
[----:B-1----:R-:W-:Y:S01]  /*1ed40*/  MOV R4, R14 ;  /* 0x0000000e00047202 */ /* 0x002fe20000000f00 */
[----:B------:R1:W-:Y:S01]  /*1ed50*/  STL [R1+0x440], R14 ;  /* 0x0004400e01007387 */ /* 0x0003e20000100800 */
[----:B------:R-:W-:Y:S01]  /*1ed60*/  IADD3 R8, P3, PT, R8, R250, RZ ;  /* 0x000000fa08087210 */ /* 0x000fe20007f7e0ff */
[----:B--2---:R-:W-:-:S04]  /*1ed70*/  IMAD.X R18, R18, 0x1, R249, P2 ;  /* 0x0000000112127824 */ /* 0x004fc800010e06f9 */
[----:B------:R-:W-:Y:S01]  /*1ed80*/  IMAD.MOV.U32 R5, RZ, RZ, R18 ;  /* 0x000000ffff057224 */ /* 0x000fe200078e0012 */
[----:B------:R2:W-:Y:S01]  /*1ed90*/  STL [R1+0x43c], R18 ;  /* 0x00043c1201007387 */ /* 0x0005e20000100800 */
[----:B------:R-:W-:-:S03]  /*1eda0*/  IMAD.X R15, R15, 0x1, R249, P3 ;  /* 0x000000010f0f7824 */ /* 0x000fc600018e06f9 */
[----:B------:R3:W-:Y:S04]  /*1edb0*/  STL [R1+0x480], R8 ;  /* 0x0004800801007387 */ /* 0x0007e80000100800 */
[----:B-1----:R-:W4:Y:S04]  /*1edc0*/  LDL.LU R14, [R1+0x5bc] ;  /* 0x0005bc00010e7983 */ /* 0x002f280000300800 */
[----:B------:R1:W-:Y:S04]  /*1edd0*/  LDGSTS.E [R6+0x2080], desc[UR20][R4.64], P1 ;  /* 0x0208000004067fae */ /* 0x0003e800089a1014 */
[----:B------:R1:W-:Y:S04]  /*1ede0*/  STL [R1+0x47c], R15 ;  /* 0x00047c0f01007387 */ /* 0x0003e80000100800 */
[----:B--2---:R-:W2:Y:S01]  /*1edf0*/  LDL.LU R18, [R1+0x5fc] ;  /* 0x0005fc0001127983 */ /* 0x004ea20000300800 */
[----:B------:R-:W-:Y:S01]  /*1ee00*/  IADD3 R19, P2, PT, R19, R250, RZ ;  /* 0x000000fa13137210 */ /* 0x000fe20007f5e0ff */
[----:B-1----:R-:W-:-:S02]  /*1ee10*/  IMAD.MOV.U32 R4, RZ, RZ, R8 ;  /* 0x000000ffff047224 */ /* 0x002fc400078e0008 */
[----:B------:R-:W-:Y:S01]  /*1ee20*/  IMAD.MOV.U32 R5, RZ, RZ, R15 ;  /* 0x000000ffff057224 */ /* 0x000fe200078e000f */
[----:B---3--:R-:W3:Y:S01]  /*1ee30*/  LDL.LU R8, [R1+0x248] ;  /* 0x0002480001087983 */ /* 0x008ee20000300800 */
[----:B------:R-:W-:-:S03]  /*1ee40*/  IADD3 R13, P3, PT, R13, R250, RZ ;  /* 0x000000fa0d0d7210 */ /* 0x000fc60007f7e0ff */
[----:B------:R1:W-:Y:S01]  /*1ee50*/  LDGSTS.E [R6+0x2480], desc[UR20][R4.64], P1 ;  /* 0x0248000004067fae */ /* 0x0003e200089a1014 */
[----:B------:R-:W-:-:S03]  /*1ee60*/  IMAD.X R20, R20, 0x1, R249, P2 ;  /* 0x0000000114147824 */ /* 0x000fc600010e06f9 */
[----:B------:R-:W3:Y:S01]  /*1ee70*/  LDL.LU R15, [R1+0x288] ;  /* 0x00028800010f7983 */ /* 0x000ee20000300800 */
[----:B----4-:R-:W-:-:S03]  /*1ee80*/  IMAD.X R16, R16, 0x1, R249, P3 ;  /* 0x0000000110107824 */ /* 0x010fc600018e06f9 */
[----:B------:R-:W-:Y:S01]  /*1ee90*/  STL [R1+0x4c0], R19 ;  /* 0x0004c01301007387 */ /* 0x000fe20000100800 */
[----:B-1----:R-:W-:Y:S02]  /*1eea0*/  IMAD.MOV.U32 R4, RZ, RZ, R19 ;  /* 0x000000ffff047224 */ /* 0x002fe400078e0013 */
[----:B------:R-:W-:Y:S01]  /*1eeb0*/  IMAD.MOV.U32 R5, RZ, RZ, R20 ;  /* 0x000000ffff057224 */ /* 0x000fe200078e0014 */
[----:B------:R-:W-:Y:S04]  /*1eec0*/  STL [R1+0x4bc], R20 ;  /* 0x0004bc1401007387 */ /* 0x000fe80000100800 */
[----:B------:R1:W-:Y:S04]  /*1eed0*/  STL [R1+0x500], R13 ;  /* 0x0005000d01007387 */ /* 0x0003e80000100800 */
[----:B------:R4:W-:Y:S01]  /*1eee0*/  LDGSTS.E [R6+0x2880], desc[UR20][R4.64], P1 ;  /* 0x0288000004067fae */ /* 0x0009e200089a1014 */
[----:B------:R-:W-:-:S03]  /*1eef0*/  IADD3 R9, P2, PT, R9, R250, RZ ;  /* 0x000000fa09097210 */ /* 0x000fc60007f5e0ff */
[----:B------:R1:W-:Y:S01]  /*1ef00*/  STL [R1+0x4fc], R16 ;  /* 0x0004fc1001007387 */ /* 0x0003e20000100800 */
[----:B------:R-:W-:Y:S01]  /*1ef10*/  IADD3 R12, P3, PT, R12, R250, RZ ;  /* 0x000000fa0c0c7210 */ /* 0x000fe20007f7e0ff */
[----:B----4-:R-:W-:Y:S02]  /*1ef20*/  IMAD.MOV.U32 R4, RZ, RZ, R13 ;  /* 0x000000ffff047224 */ /* 0x010fe400078e000d */
[----:B-1----:R-:W4:Y:S01]  /*1ef30*/  LDL.LU R13, [R1+0x244] ;  /* 0x00024400010d7983 */ /* 0x002f220000300800 */
[----:B------:R-:W-:-:S03]  /*1ef40*/  IMAD.MOV.U32 R5, RZ, RZ, R16 ;  /* 0x000000ffff057224 */ /* 0x000fc600078e0010 */
[----:B------:R-:W4:Y:S04]  /*1ef50*/  LDL.LU R16, [R1+0x284] ;  /* 0x0002840001107983 */ /* 0x000f280000300800 */
[----:B------:R1:W-:Y:S04]  /*1ef60*/  LDGSTS.E [R6+0x2c80], desc[UR20][R4.64], P1 ;  /* 0x02c8000004067fae */ /* 0x0003e800089a1014 */
[----:B------:R1:W-:Y:S01]  /*1ef70*/  STL [R1+0x540], R9 ;  /* 0x0005400901007387 */ /* 0x0003e20000100800 */
[----:B------:R-:W-:Y:S01]  /*1ef80*/  IADD3.X R11, PT, PT, R11, R249, RZ, P2, !PT ;  /* 0x000000f90b0b7210 */ /* 0x000fe200017fe4ff */
[----:B-1----:R-:W-:-:S04]  /*1ef90*/  IMAD.MOV.U32 R4, RZ, RZ, R9 ;  /* 0x000000ffff047224 */ /* 0x002fc800078e0009 */
[----:B------:R1:W-:Y:S01]  /*1efa0*/  STL [R1+0x53c], R11 ;  /* 0x00053c0b01007387 */ /* 0x0003e20000100800 */
[----:B------:R-:W-:Y:S02]  /*1efb0*/  IMAD.MOV.U32 R5, RZ, RZ, R11 ;  /* 0x000000ffff057224 */ /* 0x000fe400078e000b */
[----:B------:R-:W-:Y:S01]  /*1efc0*/  IMAD.X R17, R17, 0x1, R249, P3 ;  /* 0x0000000111117824 */ /* 0x000fe200018e06f9 */
[----:B------:R1:W-:Y:S04]  /*1efd0*/  STL [R1+0x580], R12 ;  /* 0x0005800c01007387 */ /* 0x0003e80000100800 */
[----:B------:R-:W4:Y:S04]  /*1efe0*/  LDL.LU R9, [R1+0x2c8] ;  /* 0x0002c80001097983 */ /* 0x000f280000300800 */
[----:B------:R1:W-:Y:S04]  /*1eff0*/  STL [R1+0x57c], R17 ;  /* 0x00057c1101007387 */ /* 0x0003e80000100800 */
[----:B------:R1:W-:Y:S04]  /*1f000*/  LDGSTS.E [R6+0x3080], desc[UR20][R4.64], P1 ;  /* 0x0308000004067fae */ /* 0x0003e800089a1014 */
[----:B-1----:R-:W4:Y:S01]  /*1f010*/  LDL.LU R11, [R1+0x308] ;  /* 0x00030800010b7983 */ /* 0x002f220000300800 */
[----:B------:R-:W-:-:S03]  /*1f020*/  IMAD.MOV.U32 R4, RZ, RZ, R12 ;  /* 0x000000ffff047224 */ /* 0x000fc600078e000c */
[----:B------:R-:W4:Y:S01]  /*1f030*/  LDL.LU R12, [R1+0x2c4] ;  /* 0x0002c400010c7983 */ /* 0x000f220000300800 */
[----:B------:R-:W-:-:S03]  /*1f040*/  IMAD.MOV.U32 R5, RZ, RZ, R17 ;  /* 0x000000ffff057224 */ /* 0x000fc600078e0011 */
[----:B------:R-:W4:Y:S01]  /*1f050*/  LDL.LU R17, [R1+0x304] ;  /* 0x0003040001117983 */ /* 0x000f220000300800 */
[-C--:B------:R-:W-:Y:S02]  /*1f060*/  IADD3 R7, P2, PT, R7, R250.reuse, RZ ;  /* 0x000000fa07077210 */ /* 0x080fe40007f5e0ff */
[----:B------:R-:W-:Y:S01]  /*1f070*/  IADD3 R10, P3, PT, R10, R250, RZ ;  /* 0x000000fa0a0a7210 */ /* 0x000fe20007f7e0ff */
[----:B------:R1:W-:Y:S04]  /*1f080*/  LDGSTS.E [R6+0x3480], desc[UR20][R4.64], P1 ;  /* 0x0348000004067fae */ /* 0x0003e800089a1014 */
[----:B------:R-:W-:Y:S01]  /*1f090*/  STL [R1+0x5c0], R7 ;  /* 0x0005c00701007387 */ /* 0x000fe20000100800 */
[----:B-1----:R-:W-:Y:S02]  /*1f0a0*/  IMAD.MOV.U32 R4, RZ, RZ, R7 ;  /* 0x000000ffff047224 */ /* 0x002fe400078e0007 */
[----:B------:R-:W-:-:S04]  /*1f0b0*/  IMAD.X R14, R14, 0x1, R249, P2 ;  /* 0x000000010e0e7824 */ /* 0x000fc800010e06f9 */
[----:B------:R-:W-:Y:S01]  /*1f0c0*/  IMAD.MOV.U32 R5, RZ, RZ, R14 ;  /* 0x000000ffff057224 */ /* 0x000fe200078e000e */
[----:B------:R1:W-:Y:S04]  /*1f0d0*/  STL [R1+0x5bc], R14 ;  /* 0x0005bc0e01007387 */ /* 0x0003e80000100800 */
[----:B------:R-:W-:Y:S01]  /*1f0e0*/  STL [R1+0x600], R10 ;  /* 0x0006000a01007387 */ /* 0x000fe20000100800 */
[----:B--2---:R-:W-:-:S03]  /*1f0f0*/  IMAD.X R18, R18, 0x1, R249, P3 ;  /* 0x0000000112127824 */ /* 0x004fc600018e06f9 */
[----:B------:R2:W-:Y:S04]  /*1f100*/  LDGSTS.E [R6+0x3880], desc[UR20][R4.64], P1 ;  /* 0x0388000004067fae */ /* 0x0005e800089a1014 */
[----:B-1----:R-:W4:Y:S04]  /*1f110*/  LDL.LU R14, [R1+0x348] ;  /* 0x00034800010e7983 */ /* 0x002f280000300800 */
[----:B------:R1:W-:Y:S01]  /*1f120*/  STL [R1+0x5fc], R18 ;  /* 0x0005fc1201007387 */ /* 0x0003e20000100800 */
[----:B---3--:R-:W-:Y:S02]  /*1f130*/  IADD3 R8, P2, PT, R8, R250, RZ ;  /* 0x000000fa08087210 */ /* 0x008fe40007f5e0ff */
[----:B--2---:R-:W-:Y:S01]  /*1f140*/  MOV R4, R10 ;  /* 0x0000000a00047202 */ /* 0x004fe20000000f00 */
[----:B------:R-:W-:Y:S01]  /*1f150*/  IMAD.MOV.U32 R5, RZ, RZ, R18 ;  /* 0x000000ffff057224 */ /* 0x000fe200078e0012 */
[----:B------:R-:W2:Y:S04]  /*1f160*/  LDL.LU R7, [R1+0x388] ;  /* 0x0003880001077983 */ /* 0x000ea80000300800 */
[----:B-1----:R-:W3:Y:S01]  /*1f170*/  LDL.LU R18, [R1+0x344] ;  /* 0x0003440001127983 */ /* 0x002ee20000300800 */
[----:B------:R-:W-:-:S03]  /*1f180*/  IADD3 R15, P3, PT, R15, R250, RZ ;  /* 0x000000fa0f0f7210 */ /* 0x000fc60007f7e0ff */
[----:B------:R1:W-:Y:S04]  /*1f190*/  LDGSTS.E [R6+0x3c80], desc[UR20][R4.64], P1 ;  /* 0x03c8000004067fae */ /* 0x0003e800089a1014 */
[----:B------:R-:W3:Y:S04]  /*1f1a0*/  LDL.LU R10, [R1+0x384] ;  /* 0x00038400010a7983 */ /* 0x000ee80000300800 */
[----:B------:R-:W-:Y:S01]  /*1f1b0*/  STL [R1+0x248], R8 ;  /* 0x0002480801007387 */ /* 0x000fe20000100800 */
[----:B-1----:R-:W-:-:S03]  /*1f1c0*/  LOP3.LUT R6, R2, 0x20, RZ, 0x3c, !PT ;  /* 0x0000002002067812 */ /* 0x002fc600078e3cff */
[----:B------:R-:W-:Y:S01]  /*1f1d0*/  STL [R1+0x288], R15 ;  /* 0x0002880f01007387 */ /* 0x000fe20000100800 */
[----:B------:R-:W-:Y:S02]  /*1f1e0*/  IMAD.MOV.U32 R4, RZ, RZ, R8 ;  /* 0x000000ffff047224 */ /* 0x000fe400078e0008 */
[----:B------:R-:W-:Y:S02]  /*1f1f0*/  VIADD R6, R6, UR12 ;  /* 0x0000000c06067c36 */ /* 0x000fe40008000000 */
[----:B----4-:R-:W-:-:S04]  /*1f200*/  IMAD.X R13, R13, 0x1, R249, P2 ;  /* 0x000000010d0d7824 */ /* 0x010fc800010e06f9 */
[----:B------:R-:W-:Y:S01]  /*1f210*/  IMAD.MOV.U32 R5, RZ, RZ, R13 ;  /* 0x000000ffff057224 */ /* 0x000fe200078e000d */
[----:B------:R1:W-:Y:S01]  /*1f220*/  STL [R1+0x244], R13 ;  /* 0x0002440d01007387 */ /* 0x0003e20000100800 */
[----:B------:R-:W-:-:S03]  /*1f230*/  IMAD.X R16, R16, 0x1, R249, P3 ;  /* 0x0000000110107824 */ /* 0x000fc600018e06f9 */
[----:B------:R4:W-:Y:S04]  /*1f240*/  LDGSTS.E [R6+0x100], desc[UR20][R4.64], P1 ;  /* 0x0010000004067fae */ /* 0x0009e800089a1014 */
[----:B-1----:R-:W3:Y:S04]  /*1f250*/  LDL.LU R13, [R1+0x3c8] ;  /* 0x0003c800010d7983 */ /* 0x002ee80000300800 */
[----:B------:R-:W3:Y:S01]  /*1f260*/  LDL.LU R8, [R1+0x408] ;  /* 0x0004080001087983 */ /* 0x000ee20000300800 */
[----:B----4-:R-:W-:-:S03]  /*1f270*/  IMAD.MOV.U32 R4, RZ, RZ, R15 ;  /* 0x000000ffff047224 */ /* 0x010fc600078e000f */
[----:B------:R1:W-:Y:S04]  /*1f280*/  STL [R1+0x284], R16 ;  /* 0x0002841001007387 */ /* 0x0003e80000100800 */
[----:B------:R-:W4:Y:S01]  /*1f290*/  LDL.LU R15, [R1+0x3c4] ;  /* 0x0003c400010f7983 */ /* 0x000f220000300800 */
[----:B------:R-:W-:-:S03]  /*1f2a0*/  IMAD.MOV.U32 R5, RZ, RZ, R16 ;  /* 0x000000ffff057224 */ /* 0x000fc600078e0010 */
[----:B-1----:R-:W4:Y:S01]  /*1f2b0*/  LDL.LU R16, [R1+0x404] ;  /* 0x0004040001107983 */ /* 0x002f220000300800 */
[----:B------:R-:W-:-:S03]  /*1f2c0*/  IADD3 R9, P2, PT, R9, R250, RZ ;  /* 0x000000fa09097210 */ /* 0x000fc60007f5e0ff */
[----:B------:R1:W-:Y:S04]  /*1f2d0*/  LDGSTS.E [R6+0x500], desc[UR20][R4.64], P1 ;  /* 0x0050000004067fae */ /* 0x0003e800089a1014 */
[----:B------:R-:W-:Y:S01]  /*1f2e0*/  STL [R1+0x2c8], R9 ;  /* 0x0002c80901007387 */ /* 0x000fe20000100800 */
[----:B------:R-:W-:Y:S01]  /*1f2f0*/  IADD3 R11, P3, PT, R11, R250, RZ ;  /* 0x000000fa0b0b7210 */ /* 0x000fe20007f7e0ff */
[----:B-1----:R-:W-:Y:S02]  /*1f300*/  IMAD.MOV.U32 R4, RZ, RZ, R9 ;  /* 0x000000ffff047224 */ /* 0x002fe400078e0009 */
[----:B------:R-:W-:Y:S01]  /*1f310*/  IMAD.X R12, R12, 0x1, R249, P2 ;  /* 0x000000010c0c7824 */ /* 0x000fe200010e06f9 */
[----:B------:R-:W-:-:S04]  /*1f320*/  IADD3.X R17, PT, PT, R17, R249, RZ, P3, !PT ;  /* 0x000000f911117210 */ /* 0x000fc80001ffe4ff */
[----:B------:R1:W-:Y:S01]  /*1f330*/  STL [R1+0x2c4], R12 ;  /* 0x0002c40c01007387 */ /* 0x0003e20000100800 */
[----:B------:R-:W-:-:S03]  /*1f340*/  IMAD.MOV.U32 R5, RZ, RZ, R12 ;  /* 0x000000ffff057224 */ /* 0x000fc600078e000c */
[----:B------:R-:W-:Y:S04]  /*1f350*/  STL [R1+0x308], R11 ;  /* 0x0003080b01007387 */ /* 0x000fe80000100800 */
[----:B------:R1:W-:Y:S04]  /*1f360*/  LDGSTS.E [R6+0x900], desc[UR20][R4.64], P1 ;  /* 0x0090000004067fae */ /* 0x0003e800089a1014 */
[----:B-1----:R-:W4:Y:S04]  /*1f370*/  LDL.LU R12, [R1+0x448] ;  /* 0x00044800010c7983 */ /* 0x002f280000300800 */
[----:B------:R1:W-:Y:S04]  /*1f380*/  STL [R1+0x304], R17 ;  /* 0x0003041101007387 */ /* 0x0003e80000100800 */
[----:B------:R-:W4:Y:S01]  /*1f390*/  LDL.LU R9, [R1+0x488] ;  /* 0x0004880001097983 */ /* 0x000f220000300800 */
[----:B------:R-:W-:-:S03]  /*1f3a0*/  IMAD.MOV.U32 R5, RZ, RZ, R17 ;  /* 0x000000ffff057224 */ /* 0x000fc600078e0011 */
[----:B-1----:R-:W4:Y:S01]  /*1f3b0*/  LDL.LU R17, [R1+0x444] ;  /* 0x0004440001117983 */ /* 0x002f220000300800 */
[----:B------:R-:W-:-:S03]  /*1f3c0*/  IMAD.MOV.U32 R4, RZ, RZ, R11 ;  /* 0x000000ffff047224 */ /* 0x000fc600078e000b */
[----:B------:R-:W4:Y:S04]  /*1f3d0*/  LDL.LU R11, [R1+0x484] ;  /* 0x00048400010b7983 */ /* 0x000f280000300800 */
[----:B------:R1:W-:Y:S01]  /*1f3e0*/  LDGSTS.E [R6+0xd00], desc[UR20][R4.64], P1 ;  /* 0x00d0000004067fae */ /* 0x0003e200089a1014 */
[----:B------:R-:W-:-:S05]  /*1f3f0*/  IADD3 R14, P2, PT, R14, R250, RZ ;  /* 0x000000fa0e0e7210 */ /* 0x000fca0007f5e0ff */
[----:B------:R1:W-:Y:S01]  /*1f400*/  STL [R1+0x348], R14 ;  /* 0x0003480e01007387 */ /* 0x0003e20000100800 */
[----:B--2---:R-:W-:Y:S01]  /*1f410*/  IADD3 R7, P3, PT, R7, R250, RZ ;  /* 0x000000fa07077210 */ /* 0x004fe20007f7e0ff */
[----:B---3--:R-:W-:-:S05]  /*1f420*/  IMAD.X R18, R18, 0x1, R249, P2 ;  /* 0x0000000112127824 */ /* 0x008fca00010e06f9 */
[----:B------:R2:W-:Y:S01]  /*1f430*/  STL [R1+0x344], R18 ;  /* 0x0003441201007387 */ /* 0x0005e20000100800 */
[----:B------:R-:W-:-:S03]  /*1f440*/  IMAD.X R10, R10, 0x1, R249, P3 ;  /* 0x000000010a0a7824 */ /* 0x000fc600018e06f9 */
[----:B------:R3:W-:Y:S01]  /*1f450*/  STL [R1+0x388], R7 ;  /* 0x0003880701007387 */ /* 0x0007e20000100800 */
[----:B-1----:R-:W-:-:S03]  /*1f460*/  IMAD.MOV.U32 R4, RZ, RZ, R14 ;  /* 0x000000ffff047224 */ /* 0x002fc600078e000e */
[----:B------:R-:W4:Y:S01]  /*1f470*/  LDL.LU R19, [R1+0x4c8] ;  /* 0x0004c80001137983 */ /* 0x000f220000300800 */
[----:B------:R-:W-:-:S03]  /*1f480*/  IMAD.MOV.U32 R5, RZ, RZ, R18 ;  /* 0x000000ffff057224 */ /* 0x000fc600078e0012 */
[----:B------:R1:W-:Y:S04]  /*1f490*/  STL [R1+0x384], R10 ;  /* 0x0003840a01007387 */ /* 0x0003e80000100800 */
[----:B------:R-:W4:Y:S04]  /*1f4a0*/  LDL.LU R14, [R1+0x508] ;  /* 0x00050800010e7983 */ /* 0x000f280000300800 */
[----:B------:R-:W4:Y:S04]  /*1f4b0*/  LDL.LU R20, [R1+0x4c4] ;  /* 0x0004c40001147983 */ /* 0x000f280000300800 */
[----:B------:R1:W-:Y:S04]  /*1f4c0*/  LDGSTS.E [R6+0x1100], desc[UR20][R4.64], P1 ;  /* 0x0110000004067fae */ /* 0x0003e800089a1014 */
[----:B--2---:R-:W2:Y:S01]  /*1f4d0*/  LDL.LU R18, [R1+0x504] ;  /* 0x0005040001127983 */ /* 0x004ea20000300800 */
[----:B-1----:R-:W-:Y:S01]  /*1f4e0*/  IMAD.MOV.U32 R4, RZ, RZ, R7 ;  /* 0x000000ffff047224 */ /* 0x002fe200078e0007 */
[----:B------:R-:W-:-:S02]  /*1f4f0*/  MOV R5, R10 ;  /* 0x0000000a00057202 */ /* 0x000fc40000000f00 */
[----:B---3--:R-:W3:Y:S04]  /*1f500*/  LDL.LU R7, [R1+0x548] ;  /* 0x0005480001077983 */ /* 0x008ee80000300800 */
[----:B------:R-:W3:Y:S01]  /*1f510*/  LDL.LU R10, [R1+0x588] ;  /* 0x00058800010a7983 */ /* 0x000ee20000300800 */
[----:B------:R-:W-:-:S03]  /*1f520*/  IADD3 R13, P2, PT, R13, R250, RZ ;  /* 0x000000fa0d0d7210 */ /* 0x000fc60007f5e0ff */
[----:B------:R1:W-:Y:S01]  /*1f530*/  LDGSTS.E [R6+0x1500], desc[UR20][R4.64], P1 ;  /* 0x0150000004067fae */ /* 0x0003e200089a1014 */
[----:B------:R-:W-:-:S03]  /*1f540*/  IADD3 R8, P3, PT, R8, R250, RZ ;  /* 0x000000fa08087210 */ /* 0x000fc60007f7e0ff */
[----:B------:R4:W-:Y:S02]  /*1f550*/  STL [R1+0x3c8], R13 ;  /* 0x0003c80d01007387 */ /* 0x0009e40000100800 */
[----:B----4-:R-:W-:Y:S02]  /*1f560*/  IMAD.X R15, R15, 0x1, R249, P2 ;  /* 0x000000010f0f7824 */ /* 0x010fe400010e06f9 */
[----:B-1----:R-:W-:-:S03]  /*1f570*/  IMAD.MOV.U32 R4, RZ, RZ, R13 ;  /* 0x000000ffff047224 */ /* 0x002fc600078e000d */
[----:B------:R1:W-:Y:S01]  /*1f580*/  STL [R1+0x3c4], R15 ;  /* 0x0003c40f01007387 */ /* 0x0003e20000100800 */
[----:B------:R-:W-:-:S03]  /*1f590*/  IMAD.X R16, R16, 0x1, R249, P3 ;  /* 0x0000000110107824 */ /* 0x000fc600018e06f9 */
[----:B------:R4:W-:Y:S04]  /*1f5a0*/  STL [R1+0x408], R8 ;  /* 0x0004080801007387 */ /* 0x0009e80000100800 */
[----:B------:R-:W3:Y:S01]  /*1f5b0*/  LDL.LU R13, [R1+0x544] ;  /* 0x00054400010d7983 */ /* 0x000ee20000300800 */
[----:B------:R-:W-:-:S03]  /*1f5c0*/  IMAD.MOV.U32 R5, RZ, RZ, R15 ;  /* 0x000000ffff057224 */ /* 0x000fc600078e000f */
[----:B------:R4:W-:Y:S04]  /*1f5d0*/  STL [R1+0x404], R16 ;  /* 0x0004041001007387 */ /* 0x0009e80000100800 */
[----:B-1----:R-:W3:Y:S04]  /*1f5e0*/  LDL.LU R15, [R1+0x584] ;  /* 0x00058400010f7983 */ /* 0x002ee80000300800 */
[----:B------:R1:W-:Y:S02]  /*1f5f0*/  LDGSTS.E [R6+0x1900], desc[UR20][R4.64], P1 ;  /* 0x0190000004067fae */ /* 0x0003e400089a1014 */
[----:B-1----:R-:W-:-:S02]  /*1f600*/  IMAD.MOV.U32 R4, RZ, RZ, R8 ;  /* 0x000000ffff047224 */ /* 0x002fc400078e0008 */
[----:B------:R-:W-:Y:S01]  /*1f610*/  IMAD.MOV.U32 R5, RZ, RZ, R16 ;  /* 0x000000ffff057224 */ /* 0x000fe200078e0010 */
[----:B----4-:R-:W4:Y:S04]  /*1f620*/  LDL.LU R8, [R1+0x5c8] ;  /* 0x0005c80001087983 */ /* 0x010f280000300800 */
[----:B------:R-:W4:Y:S04]  /*1f630*/  LDL.LU R16, [R1+0x608] ;  /* 0x0006080001107983 */ /* 0x000f280000300800 */
[----:B------:R1:W-:Y:S01]  /*1f640*/  LDGSTS.E [R6+0x1d00], desc[UR20][R4.64], P1 ;  /* 0x01d0000004067fae */ /* 0x0003e200089a1014 */
[----:B------:R-:W-:-:S05]  /*1f650*/  IADD3 R12, P2, PT, R12, R250, RZ ;  /* 0x000000fa0c0c7210 */ /* 0x000fca0007f5e0ff */
[----:B------:R1:W-:Y:S01]  /*1f660*/  STL [R1+0x448], R12 ;  /* 0x0004480c01007387 */ /* 0x0003e20000100800 */
[----:B------:R-:W-:Y:S01]  /*1f670*/  IADD3 R9, P3, PT, R9, R250, RZ ;  /* 0x000000fa09097210 */ /* 0x000fe20007f7e0ff */
[--C-:B------:R-:W-:Y:S02]  /*1f680*/  IMAD.X R17, R17, 0x1, R249.reuse, P2 ;  /* 0x0000000111117824 */ /* 0x100fe400010e06f9 */
[----:B-1----:R-:W-:Y:S02]  /*1f690*/  IMAD.MOV.U32 R4, RZ, RZ, R12 ;  /* 0x000000ffff047224 */ /* 0x002fe400078e000c */
[----:B------:R-:W-:Y:S01]  /*1f6a0*/  IMAD.X R11, R11, 0x1, R249, P3 ;  /* 0x000000010b0b7824 */ /* 0x000fe200018e06f9 */
[----:B------:R1:W-:Y:S04]  /*1f6b0*/  STL [R1+0x444], R17 ;  /* 0x0004441101007387 */ /* 0x0003e80000100800 */
[----:B------:R1:W-:Y:S04]  /*1f6c0*/  STL [R1+0x488], R9 ;  /* 0x0004880901007387 */ /* 0x0003e80000100800 */
[----:B------:R-:W4:Y:S01]  /*1f6d0*/  LDL.LU R12, [R1+0x5c4] ;  /* 0x0005c400010c7983 */ /* 0x000f220000300800 */
[----:B------:R-:W-:-:S03]  /*1f6e0*/  MOV R5, R17 ;  /* 0x0000001100057202 */ /* 0x000fc60000000f00 */
[----:B------:R1:W-:Y:S04]  /*1f6f0*/  STL [R1+0x484], R11 ;  /* 0x0004840b01007387 */ /* 0x0003e80000100800 */
[----:B-1----:R-:W4:Y:S04]  /*1f700*/  LDL.LU R17, [R1+0x604] ;  /* 0x0006040001117983 */ /* 0x002f280000300800 */
[----:B------:R1:W-:Y:S02]  /*1f710*/  LDGSTS.E [R6+0x2100], desc[UR20][R4.64], P1 ;  /* 0x0210000004067fae */ /* 0x0003e400089a1014 */
[----:B-1----:R-:W-:-:S02]  /*1f720*/  IMAD.MOV.U32 R4, RZ, RZ, R9 ;  /* 0x000000ffff047224 */ /* 0x002fc400078e0009 */
[----:B------:R-:W-:Y:S01]  /*1f730*/  IMAD.MOV.U32 R5, RZ, RZ, R11 ;  /* 0x000000ffff057224 */ /* 0x000fe200078e000b */
[----:B------:R-:W4:Y:S04]  /*1f740*/  LDL.LU R9, [R1+0x250] ;  /* 0x0002500001097983 */ /* 0x000f280000300800 */
[----:B------:R1:W-:Y:S04]  /*1f750*/  LDGSTS.E [R6+0x2500], desc[UR20][R4.64], P1 ;  /* 0x0250000004067fae */ /* 0x0003e800089a1014 */
[----:B------:R-:W4:Y:S01]  /*1f760*/  LDL.LU R11, [R1+0x290] ;  /* 0x00029000010b7983 */ /* 0x000f220000300800 */
[----:B------:R-:W-:-:S02]  /*1f770*/  IADD3 R19, P2, PT, R19, R250, RZ ;  /* 0x000000fa13137210 */ /* 0x000fc40007f5e0ff */
[----:B------:R-:W-:-:S03]  /*1f780*/  IADD3 R14, P3, PT, R14, R250, RZ ;  /* 0x000000fa0e0e7210 */ /* 0x000fc60007f7e0ff */
[----:B------:R-:W-:Y:S02]  /*1f790*/  IMAD.X R20, R20, 0x1, R249, P2 ;  /* 0x0000000114147824 */ /* 0x000fe400010e06f9 */
[----:B-1----:R-:W-:Y:S02]  /*1f7a0*/  IMAD.MOV.U32 R4, RZ, RZ, R19 ;  /* 0x000000ffff047224 */ /* 0x002fe400078e0013 */
[----:B------:R-:W-:Y:S01]  /*1f7b0*/  IMAD.MOV.U32 R5, RZ, RZ, R20 ;  /* 0x000000ffff057224 */ /* 0x000fe200078e0014 */
[----:B------:R-:W-:Y:S01]  /*1f7c0*/  STL [R1+0x4c8], R19 ;  /* 0x0004c81301007387 */ /* 0x000fe20000100800 */
[----:B--2---:R-:W-:-:S03]  /*1f7d0*/  IMAD.X R18, R18, 0x1, R249, P3 ;  /* 0x0000000112127824 */ /* 0x004fc600018e06f9 */
[----:B------:R-:W-:Y:S04]  /*1f7e0*/  STL [R1+0x4c4], R20 ;  /* 0x0004c41401007387 */ /* 0x000fe80000100800 */
[----:B------:R1:W-:Y:S04]  /*1f7f0*/  STL [R1+0x508], R14 ;  /* 0x0005080e01007387 */ /* 0x0003e80000100800 */
[----:B------:R2:W-:Y:S01]  /*1f800*/  LDGSTS.E [R6+0x2900], desc[UR20][R4.64], P1 ;  /* 0x0290000004067fae */ /* 0x0005e200089a1014 */
[----:B---3--:R-:W-:-:S03]  /*1f810*/  IADD3 R7, P2, PT, R7, R250, RZ ;  /* 0x000000fa07077210 */ /* 0x008fc60007f5e0ff */
[----:B------:R3:W-:Y:S01]  /*1f820*/  STL [R1+0x504], R18 ;  /* 0x0005041201007387 */ /* 0x0007e20000100800 */
[----:B------:R-:W-:Y:S01]  /*1f830*/  IADD3 R10, P3, PT, R10, R250, RZ ;  /* 0x000000fa0a0a7210 */ /* 0x000fe20007f7e0ff */
[----:B--2---:R-:W-:Y:S02]  /*1f840*/  IMAD.MOV.U32 R4, RZ, RZ, R14 ;  /* 0x000000ffff047224 */ /* 0x004fe400078e000e */
[----:B------:R-:W-:Y:S01]  /*1f850*/  IMAD.MOV.U32 R5, RZ, RZ, R18 ;  /* 0x000000ffff057224 */ /* 0x000fe200078e0012 */
[----:B-1----:R-:W2:Y:S04]  /*1f860*/  LDL.LU R14, [R1+0x24c] ;  /* 0x00024c00010e7983 */ /* 0x002ea80000300800 */
[----:B---3--:R-:W3:Y:S04]  /*1f870*/  LDL.LU R18, [R1+0x28c] ;  /* 0x00028c0001127983 */ /* 0x008ee80000300800 */
[----:B------:R1:W-:Y:S04]  /*1f880*/  LDGSTS.E [R6+0x2d00], desc[UR20][R4.64], P1 ;  /* 0x02d0000004067fae */ /* 0x0003e800089a1014 */
[----:B------:R1:W-:Y:S01]  /*1f890*/  STL [R1+0x548], R7 ;  /* 0x0005480701007387 */ /* 0x0003e20000100800 */
[----:B------:R-:W-:-:S02]  /*1f8a0*/  IMAD.X R13, R13, 0x1, R249, P2 ;  /* 0x000000010d0d7824 */ /* 0x000fc400010e06f9 */
[----:B-1----:R-:W-:-:S03]  /*1f8b0*/  IMAD.MOV.U32 R4, RZ, RZ, R7 ;  /* 0x000000ffff047224 */ /* 0x002fc600078e0007 */
[----:B------:R1:W-:Y:S01]  /*1f8c0*/  STL [R1+0x544], R13 ;  /* 0x0005440d01007387 */ /* 0x0003e20000100800 */
[----:B------:R-:W-:Y:S01]  /*1f8d0*/  IMAD.MOV.U32 R5, RZ, RZ, R13 ;  /* 0x000000ffff057224 */ /* 0x000fe200078e000d */
[----:B------:R-:W-:Y:S02]  /*1f8e0*/  IADD3.X R15, PT, PT, R15, R249, RZ, P3, !PT ;  /* 0x000000f90f0f7210 */ /* 0x000fe40001ffe4ff */
[----:B------:R1:W-:Y:S04]  /*1f8f0*/  STL [R1+0x588], R10 ;  /* 0x0005880a01007387 */ /* 0x0003e80000100800 */
[----:B------:R-:W3:Y:S04]  /*1f900*/  LDL.LU R7, [R1+0x2d0] ;  /* 0x0002d00001077983 */ /* 0x000ee80000300800 */
[----:B------:R4:W-:Y:S04]  /*1f910*/  STL [R1+0x584], R15 ;  /* 0x0005840f01007387 */ /* 0x0009e80000100800 */
[----:B------:R4:W-:Y:S04]  /*1f920*/  LDGSTS.E [R6+0x3100], desc[UR20][R4.64], P1 ;  /* 0x0310000004067fae */ /* 0x0009e800089a1014 */
[----:B-1----:R-:W3:Y:S01]  /*1f930*/  LDL.LU R13, [R1+0x310] ;  /* 0x00031000010d7983 */ /* 0x002ee20000300800 */
[----:B----4-:R-:W-:Y:S01]  /*1f940*/  IADD3 R8, P2, PT, R8, R250, RZ ;  /* 0x000000fa08087210 */ /* 0x010fe20007f5e0ff */
[----:B------:R-:W-:-:S02]  /*1f950*/  IMAD.MOV.U32 R4, RZ, RZ, R10 ;  /* 0x000000ffff047224 */ /* 0x000fc400078e000a */
[----:B------:R-:W4:Y:S01]  /*1f960*/  LDL.LU R10, [R1+0x2cc] ;  /* 0x0002cc00010a7983 */ /* 0x000f220000300800 */
[----:B------:R-:W-:Y:S01]  /*1f970*/  IMAD.MOV.U32 R5, RZ, RZ, R15 ;  /* 0x000000ffff057224 */ /* 0x000fe200078e000f */
[----:B------:R-:W-:Y:S02]  /*1f980*/  IADD3 R16, P3, PT, R16, R250, RZ ;  /* 0x000000fa10107210 */ /* 0x000fe40007f7e0ff */
[----:B------:R-:W4:Y:S04]  /*1f990*/  LDL.LU R15, [R1+0x30c] ;  /* 0x00030c00010f7983 */ /* 0x000f280000300800 */
[----:B------:R1:W-:Y:S04]  /*1f9a0*/  LDGSTS.E [R6+0x3500], desc[UR20][R4.64], P1 ;  /* 0x0350000004067fae */ /* 0x0003e800089a1014 */
[----:B------:R-:W-:Y:S01]  /*1f9b0*/  STL [R1+0x5c8], R8 ;  /* 0x0005c80801007387 */ /* 0x000fe20000100800 */
[----:B-1----:R-:W-:-:S02]  /*1f9c0*/  IMAD.MOV.U32 R4, RZ, RZ, R8 ;  /* 0x000000ffff047224 */ /* 0x002fc400078e0008 */
[----:B------:R-:W-:-:S04]  /*1f9d0*/  IMAD.X R12, R12, 0x1, R249, P2 ;  /* 0x000000010c0c7824 */ /* 0x000fc800010e06f9 */
[----:B------:R-:W-:Y:S01]  /*1f9e0*/  IMAD.MOV.U32 R5, RZ, RZ, R12 ;  /* 0x000000ffff057224 */ /* 0x000fe200078e000c */
[----:B------:R1:W-:Y:S01]  /*1f9f0*/  STL [R1+0x5c4], R12 ;  /* 0x0005c40c01007387 */ /* 0x0003e20000100800 */
[----:B------:R-:W-:-:S03]  /*1fa00*/  IMAD.X R17, R17, 0x1, R249, P3 ;  /* 0x0000000111117824 */ /* 0x000fc600018e06f9 */
[----:B------:R-:W-:Y:S04]  /*1fa10*/  STL [R1+0x608], R16 ;  /* 0x0006081001007387 */ /* 0x000fe80000100800 */
[----:B------:R1:W-:Y:S04]  /*1fa20*/  LDGSTS.E [R6+0x3900], desc[UR20][R4.64], P1 ;  /* 0x0390000004067fae */ /* 0x0003e800089a1014 */
[----:B-1----:R-:W4:Y:S04]  /*1fa30*/  LDL.LU R12, [R1+0x350] ;  /* 0x00035000010c7983 */ /* 0x002f280000300800 */
[----:B------:R1:W-:Y:S04]  /*1fa40*/  STL [R1+0x604], R17 ;  /* 0x0006041101007387 */ /* 0x0003e80000100800 */
[----:B------:R-:W4:Y:S01]  /*1fa50*/  LDL.LU R8, [R1+0x390] ;  /* 0x0003900001087983 */ /* 0x000f220000300800 */
[----:B------:R-:W-:Y:S01]  /*1fa60*/  MOV R5, R17 ;  /* 0x0000001100057202 */ /* 0x000fe20000000f00 */
[----:B------:R-:W-:-:S02]  /*1fa70*/  IMAD.MOV.U32 R4, RZ, RZ, R16 ;  /* 0x000000ffff047224 */ /* 0x000fc400078e0010 */
[----:B-1----:R-:W4:Y:S04]  /*1fa80*/  LDL.LU R17, [R1+0x34c] ;  /* 0x00034c0001117983 */ /* 0x002f280000300800 */
[----:B------:R-:W4:Y:S01]  /*1fa90*/  LDL.LU R16, [R1+0x38c] ;  /* 0x00038c0001107983 */ /* 0x000f220000300800 */
[----:B------:R-:W-:-:S03]  /*1faa0*/  IADD3 R9, P2, PT, R9, R250, RZ ;  /* 0x000000fa09097210 */ /* 0x000fc60007f5e0ff */
[----:B------:R1:W-:Y:S01]  /*1fab0*/  LDGSTS.E [R6+0x3d00], desc[UR20][R4.64], P1 ;  /* 0x03d0000004067fae */ /* 0x0003e200089a1014 */
[----:B------:R-:W-:-:S03]  /*1fac0*/  IADD3 R11, P3, PT, R11, R250, RZ ;  /* 0x000000fa0b0b7210 */ /* 0x000fc60007f7e0ff */
[----:B------:R-:W-:Y:S01]  /*1fad0*/  STL [R1+0x250], R9 ;  /* 0x0002500901007387 */ /* 0x000fe20000100800 */
[----:B-1----:R-:W-:Y:S01]  /*1fae0*/  LOP3.LUT R6, R2, 0x30, RZ, 0x3c, !PT ;  /* 0x0000003002067812 */ /* 0x002fe200078e3cff */
[----:B------:R-:W-:Y:S02]  /*1faf0*/  IMAD.MOV.U32 R4, RZ, RZ, R9 ;  /* 0x000000ffff047224 */ /* 0x000fe400078e0009 */
[----:B------:R-:W-:Y:S02]  /*1fb00*/  STL [R1+0x290], R11 ;  /* 0x0002900b01007387 */ /* 0x000fe40000100800 */
[----:B------:R-:W-:Y:S02]  /*1fb10*/  VIADD R6, R6, UR12 ;  /* 0x0000000c06067c36 */ /* 0x000fe40008000000 */
[----:B--2---:R-:W-:-:S04]  /*1fb20*/  IMAD.X R14, R14, 0x1, R249, P2 ;  /* 0x000000010e0e7824 */ /* 0x004fc800010e06f9 */
[----:B------:R-:W-:Y:S01]  /*1fb30*/  IMAD.MOV.U32 R5, RZ, RZ, R14 ;  /* 0x000000ffff057224 */ /* 0x000fe200078e000e */
[----:B------:R1:W-:Y:S01]  /*1fb40*/  STL [R1+0x24c], R14 ;  /* 0x00024c0e01007387 */ /* 0x0003e20000100800 */
[----:B---3--:R-:W-:-:S03]  /*1fb50*/  IMAD.X R18, R18, 0x1, R249, P3 ;  /* 0x0000000112127824 */ /* 0x008fc600018e06f9 */
[----:B------:R2:W-:Y:S04]  /*1fb60*/  LDGSTS.E [R6+0x180], desc[UR20][R4.64], P1 ;  /* 0x0018000004067fae */ /* 0x0005e800089a1014 */
[----:B-1----:R-:W3:Y:S04]  /*1fb70*/  LDL.LU R14, [R1+0x3d0] ;  /* 0x0003d000010e7983 */ /* 0x002ee80000300800 */
[----:B------:R-:W3:Y:S01]  /*1fb80*/  LDL.LU R9, [R1+0x410] ;  /* 0x0004100001097983 */ /* 0x000ee20000300800 */
[----:B--2---:R-:W-:-:S03]  /*1fb90*/  IMAD.MOV.U32 R5, RZ, RZ, R18 ;  /* 0x000000ffff057224 */ /* 0x004fc600078e0012 */
[----:B------:R1:W-:Y:S01]  /*1fba0*/  STL [R1+0x28c], R18 ;  /* 0x00028c1201007387 */ /* 0x0003e20000100800 */
[----:B------:R-:W-:Y:S01]  /*1fbb0*/  IMAD.MOV.U32 R4, RZ, RZ, R11 ;  /* 0x000000ffff047224 */ /* 0x000fe200078e000b */
[----:B------:R-:W-:-:S04]  /*1fbc0*/  IADD3 R7, P2, PT, R7, R250, RZ ;  /* 0x000000fa07077210 */ /* 0x000fc80007f5e0ff */
[----:B------:R2:W-:Y:S04]  /*1fbd0*/  LDGSTS.E [R6+0x580], desc[UR20][R4.64], P1 ;  /* 0x0058000004067fae */ /* 0x0005e800089a1014 */
[----:B-1----:R-:W3:Y:S04]  /*1fbe0*/  LDL.LU R18, [R1+0x3cc] ;  /* 0x0003cc0001127983 */ /* 0x002ee80000300800 */
[----:B------:R-:W3:Y:S01]  /*1fbf0*/  LDL.LU R11, [R1+0x40c] ;  /* 0x00040c00010b7983 */ /* 0x000ee20000300800 */
[----:B------:R-:W-:-:S03]  /*1fc00*/  IADD3 R13, P3, PT, R13, R250, RZ ;  /* 0x000000fa0d0d7210 */ /* 0x000fc60007f7e0ff */
[----:B------:R-:W-:Y:S01]  /*1fc10*/  STL [R1+0x2d0], R7 ;  /* 0x0002d00701007387 */ /* 0x000fe20000100800 */
[----:B--2---:R-:W-:Y:S01]  /*1fc20*/  MOV R4, R7 ;  /* 0x0000000700047202 */ /* 0x004fe20000000f00 */
[--C-:B----4-:R-:W-:Y:S02]  /*1fc30*/  IMAD.X R10, R10, 0x1, R249.reuse, P2 ;  /* 0x000000010a0a7824 */ /* 0x110fe400010e06f9 */
[----:B------:R-:W-:-:S03]  /*1fc40*/  IMAD.X R15, R15, 0x1, R249, P3 ;  /* 0x000000010f0f7824 */ /* 0x000fc600018e06f9 */
[----:B------:R1:W-:Y:S01]  /*1fc50*/  STL [R1+0x2cc], R10 ;  /* 0x0002cc0a01007387 */ /* 0x0003e20000100800 */
[----:B------:R-:W-:-:S03]  /*1fc60*/  IMAD.MOV.U32 R5, RZ, RZ, R10 ;  /* 0x000000ffff057224 */ /* 0x000fc600078e000a */
[----:B------:R-:W-:Y:S04]  /*1fc70*/  STL [R1+0x310], R13 ;  /* 0x0003100d01007387 */ /* 0x000fe80000100800 */
[----:B------:R2:W-:Y:S04]  /*1fc80*/  LDGSTS.E [R6+0x980], desc[UR20][R4.64], P1 ;  /* 0x0098000004067fae */ /* 0x0005e800089a1014 */
[----:B-1----:R-:W4:Y:S04]  /*1fc90*/  LDL.LU R10, [R1+0x450] ;  /* 0x00045000010a7983 */ /* 0x002f280000300800 */
[----:B------:R1:W-:Y:S04]  /*1fca0*/  STL [R1+0x30c], R15 ;  /* 0x00030c0f01007387 */ /* 0x0003e80000100800 */
[----:B------:R-:W4:Y:S01]  /*1fcb0*/  LDL.LU R7, [R1+0x490] ;  /* 0x0004900001077983 */ /* 0x000f220000300800 */
[----:B--2---:R-:W-:-:S03]  /*1fcc0*/  IMAD.MOV.U32 R5, RZ, RZ, R15 ;  /* 0x000000ffff057224 */ /* 0x004fc600078e000f */
[----:B-1----:R-:W2:Y:S01]  /*1fcd0*/  LDL.LU R15, [R1+0x44c] ;  /* 0x00044c00010f7983 */ /* 0x002ea20000300800 */
[----:B------:R-:W-:-:S03]  /*1fce0*/  IMAD.MOV.U32 R4, RZ, RZ, R13 ;  /* 0x000000ffff047224 */ /* 0x000fc600078e000d */
[----:B------:R-:W2:Y:S04]  /*1fcf0*/  LDL.LU R13, [R1+0x48c] ;  /* 0x00048c00010d7983 */ /* 0x000ea80000300800 */
[----:B------:R1:W-:Y:S01]  /*1fd00*/  LDGSTS.E [R6+0xd80], desc[UR20][R4.64], P1 ;  /* 0x00d8000004067fae */ /* 0x0003e200089a1014 */
[-C--:B------:R-:W-:Y:S02]  /*1fd10*/  IADD3 R12, P2, PT, R12, R250.reuse, RZ ;  /* 0x000000fa0c0c7210 */ /* 0x080fe40007f5e0ff */
[----:B------:R-:W-:-:S03]  /*1fd20*/  IADD3 R8, P3, PT, R8, R250, RZ ;  /* 0x000000fa08087210 */ /* 0x000fc60007f7e0ff */
[----:B------:R1:W-:Y:S01]  /*1fd30*/  STL [R1+0x350], R12 ;  /* 0x0003500c01007387 */ /* 0x0003e20000100800 */
[--C-:B------:R-:W-:Y:S02]  /*1fd40*/  IMAD.X R17, R17, 0x1, R249.reuse, P2 ;  /* 0x0000000111117824 */ /* 0x100fe400010e06f9 */
[----:B------:R-:W-:-:S03]  /*1fd50*/  IMAD.X R16, R16, 0x1, R249, P3 ;  /* 0x0000000110107824 */ /* 0x000fc600018e06f9 */
[----:B------:R-:W-:Y:S04]  /*1fd60*/  STL [R1+0x34c], R17 ;  /* 0x00034c1101007387 */ /* 0x000fe80000100800 */
[----:B------:R-:W-:Y:S01]  /*1fd70*/  STL [R1+0x390], R8 ;  /* 0x0003900801007387 */ /* 0x000fe20000100800 */
[----:B-1----:R-:W-:-:S03]  /*1fd80*/  IMAD.MOV.U32 R4, RZ, RZ, R12 ;  /* 0x000000ffff047224 */ /* 0x002fc600078e000c */
[----:B------:R-:W2:Y:S01]  /*1fd90*/  LDL.LU R19, [R1+0x4d0] ;  /* 0x0004d00001137983 */ /* 0x000ea20000300800 */
[----:B------:R-:W-:-:S03]  /*1fda0*/  IMAD.MOV.U32 R5, RZ, RZ, R17 ;  /* 0x000000ffff057224 */ /* 0x000fc600078e0011 */
[----:B------:R1:W-:Y:S04]  /*1fdb0*/  STL [R1+0x38c], R16 ;  /* 0x00038c1001007387 */ /* 0x0003e80000100800 */
[----:B------:R-:W2:Y:S04]  /*1fdc0*/  LDL.LU R12, [R1+0x510] ;  /* 0x00051000010c7983 */ /* 0x000ea80000300800 */
[----:B------:R-:W2:Y:S04]  /*1fdd0*/  LDL.LU R20, [R1+0x4cc] ;  /* 0x0004cc0001147983 */ /* 0x000ea80000300800 */
[----:B------:R1:W-:Y:S02]  /*1fde0*/  LDGSTS.E [R6+0x1180], desc[UR20][R4.64], P1 ;  /* 0x0118000004067fae */ /* 0x0003e400089a1014 */
[----:B-1----:R-:W-:-:S02]  /*1fdf0*/  IMAD.MOV.U32 R5, RZ, RZ, R16 ;  /* 0x000000ffff057224 */ /* 0x002fc400078e0010 */
[----:B------:R-:W2:Y:S01]  /*1fe00*/  LDL.LU R16, [R1+0x50c] ;  /* 0x00050c0001107983 */ /* 0x000ea20000300800 */
[----:B------:R-:W-:-:S03]  /*1fe10*/  IMAD.MOV.U32 R4, RZ, RZ, R8 ;  /* 0x000000ffff047224 */ /* 0x000fc600078e0008 */
[----:B------:R-:W2:Y:S04]  /*1fe20*/  LDL.LU R8, [R1+0x550] ;  /* 0x0005500001087983 */ /* 0x000ea80000300800 */
[----:B------:R-:W2:Y:S04]  /*1fe30*/  LDL.LU R17, [R1+0x590] ;  /* 0x0005900001117983 */ /* 0x000ea80000300800 */
[----:B------:R1:W-:Y:S01]  /*1fe40*/  LDGSTS.E [R6+0x1580], desc[UR20][R4.64], P1 ;  /* 0x0158000004067fae */ /* 0x0003e200089a1014 */
[-C--:B---3--:R-:W-:Y:S02]  /*1fe50*/  IADD3 R14, P2, PT, R14, R250.reuse, RZ ;  /* 0x000000fa0e0e7210 */ /* 0x088fe40007f5e0ff */
[----:B------:R-:W-:-:S03]  /*1fe60*/  IADD3 R9, P3, PT, R9, R250, RZ ;  /* 0x000000fa09097210 */ /* 0x000fc60007f7e0ff */
[----:B------:R3:W-:Y:S01]  /*1fe70*/  STL [R1+0x3d0], R14 ;  /* 0x0003d00e01007387 */ /* 0x0007e20000100800 */
[----:B-1----:R-:W-:Y:S01]  /*1fe80*/  IMAD.MOV.U32 R4, RZ, RZ, R14 ;  /* 0x000000ffff047224 */ /* 0x002fe200078e000e */
[----:B------:R-:W-:Y:S01]  /*1fe90*/  IADD3.X R18, PT, PT, R18, R249, RZ, P2, !PT ;  /* 0x000000f912127210 */ /* 0x000fe200017fe4ff */
[----:B------:R-:W-:-:S04]  /*1fea0*/  IMAD.X R11, R11, 0x1, R249, P3 ;  /* 0x000000010b0b7824 */ /* 0x000fc800018e06f9 */
[----:B------:R1:W-:Y:S01]  /*1feb0*/  STL [R1+0x3cc], R18 ;  /* 0x0003cc1201007387 */ /* 0x0003e20000100800 */
[----:B------:R-:W-:-:S03]  /*1fec0*/  IMAD.MOV.U32 R5, RZ, RZ, R18 ;  /* 0x000000ffff057224 */ /* 0x000fc600078e0012 */
[----:B------:R1:W-:Y:S04]  /*1fed0*/  STL [R1+0x410], R9 ;  /* 0x0004100901007387 */ /* 0x0003e80000100800 */
[----:B---3--:R-:W3:Y:S04]  /*1fee0*/  LDL.LU R14, [R1+0x54c] ;  /* 0x00054c00010e7983 */ /* 0x008ee80000300800 */
[----:B------:R4:W-:Y:S04]  /*1fef0*/  STL [R1+0x40c], R11 ;  /* 0x00040c0b01007387 */ /* 0x0009e80000100800 */
[----:B-1----:R-:W3:Y:S04]  /*1ff00*/  LDL.LU R18, [R1+0x58c] ;  /* 0x00058c0001127983 */ /* 0x002ee80000300800 */
[----:B------:R1:W-:Y:S01]  /*1ff10*/  LDGSTS.E [R6+0x1980], desc[UR20][R4.64], P1 ;  /* 0x0198000004067fae */ /* 0x0003e200089a1014 */
[----:B----4-:R-:W-:Y:S01]  /*1ff20*/  IADD3 R10, P2, PT, R10, R250, RZ ;  /* 0x000000fa0a0a7210 */ /* 0x010fe20007f5e0ff */
[----:B-1----:R-:W-:-:S02]  /*1ff30*/  IMAD.MOV.U32 R4, RZ, RZ, R9 ;  /* 0x000000ffff047224 */ /* 0x002fc400078e0009 */
[----:B------:R-:W-:Y:S01]  /*1ff40*/  IMAD.MOV.U32 R5, RZ, RZ, R11 ;  /* 0x000000ffff057224 */ /* 0x000fe200078e000b */
[----:B------:R-:W4:Y:S01]  /*1ff50*/  LDL.LU R9, [R1+0x5d0] ;  /* 0x0005d00001097983 */ /* 0x000f220000300800 */
[----:B------:R-:W-:-:S03]  /*1ff60*/  IADD3 R7, P3, PT, R7, R250, RZ ;  /* 0x000000fa07077210 */ /* 0x000fc60007f7e0ff */
[----:B------:R-:W4:Y:S01]  /*1ff70*/  LDL.LU R11, [R1+0x610] ;  /* 0x00061000010b7983 */ /* 0x000f220000300800 */
[----:B--2---:R-:W-:-:S03]  /*1ff80*/  IMAD.X R15, R15, 0x1, R249, P2 ;  /* 0x000000010f0f7824 */ /* 0x004fc600010e06f9 */
[----:B------:R1:W-:Y:S01]  /*1ff90*/  STL [R1+0x450], R10 ;  /* 0x0004500a01007387 */ /* 0x0003e20000100800 */
[----:B------:R-:W-:-:S03]  /*1ffa0*/  IMAD.X R13, R13, 0x1, R249, P3 ;  /* 0x000000010d0d7824 */ /* 0x000fc600018e06f9 */
[----:B------:R2:W-:Y:S04]  /*1ffb0*/  LDGSTS.E [R6+0x1d80], desc[UR20][R4.64], P1 ;  /* 0x01d8000004067fae */ /* 0x0005e800089a1014 */
[----:B------:R1:W-:Y:S04]  /*1ffc0*/  STL [R1+0x44c], R15 ;  /* 0x00044c0f01007387 */ /* 0x0003e80000100800 */
[----:B------:R2:W-:Y:S02]  /*1ffd0*/  STL [R1+0x490], R7 ;  /* 0x0004900701007387 */ /* 0x0005e40000100800 */
[----:B--2---:R-:W-:-:S02]  /*1ffe0*/  IMAD.MOV.U32 R4, RZ, RZ, R10 ;  /* 0x000000ffff047224 */ /* 0x004fc400078e000a */
[----:B-1----:R-:W2:Y:S01]  /*1fff0*/  LDL.LU R10, [R1+0x5cc] ;  /* 0x0005cc00010a7983 */ /* 0x002ea20000300800 */
[----:B------:R-:W-:-:S03]  /*20000*/  IMAD.MOV.U32 R5, RZ, RZ, R15 ;  /* 0x000000ffff057224 */ /* 0x000fc600078e000f */
[----:B------:R1:W-:Y:S04]  /*20010*/  STL [R1+0x48c], R13 ;  /* 0x00048c0d01007387 */ /* 0x0003e80000100800 */
[----:B------:R-:W2:Y:S04]  /*20020*/  LDL.LU R15, [R1+0x60c] ;  /* 0x00060c00010f7983 */ /* 0x000ea80000300800 */
[----:B------:R1:W-:Y:S01]  /*20030*/  LDGSTS.E [R6+0x2180], desc[UR20][R4.64], P1 ;  /* 0x0218000004067fae */ /* 0x0003e200089a1014 */
[-C--:B------:R-:W-:Y:S02]  /*20040*/  IADD3 R19, P2, PT, R19, R250.reuse, RZ ;  /* 0x000000fa13137210 */ /* 0x080fe40007f5e0ff */
[----:B-1----:R-:W-:Y:S01]  /*20050*/  MOV R4, R7 ;  /* 0x0000000700047202 */ /* 0x002fe20000000f00 */
[----:B------:R-:W-:Y:S01]  /*20060*/  IMAD.MOV.U32 R5, RZ, RZ, R13 ;  /* 0x000000ffff057224 */ /* 0x000fe200078e000d */
[----:B------:R-:W2:Y:S01]  /*20070*/  LDL.LU R7, [R1+0x258] ;  /* 0x0002580001077983 */ /* 0x000ea20000300800 */
[----:B------:R-:W-:-:S03]  /*20080*/  IADD3 R12, P3, PT, R12, R250, RZ ;  /* 0x000000fa0c0c7210 */ /* 0x000fc60007f7e0ff */
[----:B------:R1:W-:Y:S01]  /*20090*/  LDGSTS.E [R6+0x2580], desc[UR20][R4.64], P1 ;  /* 0x0258000004067fae */ /* 0x0003e200089a1014 */
[----:B------:R-:W-:-:S03]  /*200a0*/  IMAD.X R20, R20, 0x1, R249, P2 ;  /* 0x0000000114147824 */ /* 0x000fc600010e06f9 */
[----:B------:R-:W2:Y:S04]  /*200b0*/  LDL.LU R13, [R1+0x298] ;  /* 0x00029800010d7983 */ /* 0x000ea80000300800 */
[----:B------:R-:W-:Y:S01]  /*200c0*/  STL [R1+0x4d0], R19 ;  /* 0x0004d01301007387 */ /* 0x000fe20000100800 */
[----:B-1----:R-:W-:Y:S02]  /*200d0*/  IMAD.MOV.U32 R4, RZ, RZ, R19 ;  /* 0x000000ffff047224 */ /* 0x002fe400078e0013 */
[----:B------:R-:W-:Y:S01]  /*200e0*/  IMAD.MOV.U32 R5, RZ, RZ, R20 ;  /* 0x000000ffff057224 */ /* 0x000fe200078e0014 */
[----:B------:R-:W-:Y:S01]  /*200f0*/  STL [R1+0x4cc], R20 ;  /* 0x0004cc1401007387 */ /* 0x000fe20000100800 */
[----:B------:R-:W-:-:S03]  /*20100*/  IMAD.X R16, R16, 0x1, R249, P3 ;  /* 0x0000000110107824 */ /* 0x000fc600018e06f9 */
[----:B------:R1:W-:Y:S04]  /*20110*/  STL [R1+0x510], R12 ;  /* 0x0005100c01007387 */ /* 0x0003e80000100800 */
[----:B------:R1:W-:Y:S04]  /*20120*/  LDGSTS.E [R6+0x2980], desc[UR20][R4.64], P1 ;  /* 0x0298000004067fae */ /* 0x0003e800089a1014 */
[----:B------:R1:W-:Y:S02]  /*20130*/  STL [R1+0x50c], R16 ;  /* 0x00050c1001007387 */ /* 0x0003e40000100800 */
[----:B-1----:R-:W-:-:S02]  /*20140*/  IMAD.MOV.U32 R4, RZ, RZ, R12 ;  /* 0x000000ffff047224 */ /* 0x002fc400078e000c */
[----:B------:R-:W2:Y:S01]  /*20150*/  LDL.LU R12, [R1+0x254] ;  /* 0x00025400010c7983 */ /* 0x000ea20000300800 */
[----:B------:R-:W-:-:S03]  /*20160*/  IMAD.MOV.U32 R5, RZ, RZ, R16 ;  /* 0x000000ffff057224 */ /* 0x000fc600078e0010 */
[----:B------:R-:W2:Y:S01]  /*20170*/  LDL.LU R16, [R1+0x294] ;  /* 0x0002940001107983 */ /* 0x000ea20000300800 */
[-C--:B------:R-:W-:Y:S02]  /*20180*/  IADD3 R8, P2, PT, R8, R250.reuse, RZ ;  /* 0x000000fa08087210 */ /* 0x080fe40007f5e0ff */
[----:B------:R-:W-:Y:S01]  /*20190*/  IADD3 R17, P3, PT, R17, R250, RZ ;  /* 0x000000fa11117210 */ /* 0x000fe20007f7e0ff */
[----:B------:R1:W-:Y:S04]  /*201a0*/  LDGSTS.E [R6+0x2d80], desc[UR20][R4.64], P1 ;  /* 0x02d8000004067fae */ /* 0x0003e800089a1014 */
[----:B------:R3:W-:Y:S01]  /*201b0*/  STL [R1+0x550], R8 ;  /* 0x0005500801007387 */ /* 0x0007e20000100800 */
[----:B-1----:R-:W-:Y:S01]  /*201c0*/  MOV R4, R8 ;  /* 0x0000000800047202 */ /* 0x002fe20000000f00 */
[----:B---3--:R-:W-:-:S04]  /*201d0*/  IMAD.X R14, R14, 0x1, R249, P2 ;  /* 0x000000010e0e7824 */ /* 0x008fc800010e06f9 */
[----:B------:R-:W-:Y:S01]  /*201e0*/  IMAD.MOV.U32 R5, RZ, RZ, R14 ;  /* 0x000000ffff057224 */ /* 0x000fe200078e000e */
[----:B------:R1:W-:Y:S01]  /*201f0*/  STL [R1+0x54c], R14 ;  /* 0x00054c0e01007387 */ /* 0x0003e20000100800 */
[----:B------:R-:W-:-:S03]  /*20200*/  IMAD.X R18, R18, 0x1, R249, P3 ;  /* 0x0000000112127824 */ /* 0x000fc600018e06f9 */
[----:B------:R3:W-:Y:S04]  /*20210*/  STL [R1+0x590], R17 ;  /* 0x0005901101007387 */ /* 0x0007e80000100800 */
[----:B------:R-:W2:Y:S04]  /*20220*/  LDL.LU R8, [R1+0x2d8] ;  /* 0x0002d80001087983 */ /* 0x000ea80000300800 */
[----:B------:R3:W-:Y:S04]  /*20230*/  STL [R1+0x58c], R18 ;  /* 0x00058c1201007387 */ /* 0x0007e80000100800 */
[----:B------:R3:W-:Y:S04]  /*20240*/  LDGSTS.E [R6+0x3180], desc[UR20][R4.64], P1 ;  /* 0x0318000004067fae */ /* 0x0007e800089a1014 */
[----:B-1----:R-:W2:Y:S01]  /*20250*/  LDL.LU R14, [R1+0x318] ;  /* 0x00031800010e7983 */ /* 0x002ea20000300800 */
[----:B----4-:R-:W-:-:S02]  /*20260*/  IADD3 R9, P2, PT, R9, R250, RZ ;  /* 0x000000fa09097210 */ /* 0x010fc40007f5e0ff */
[----:B------:R-:W-:Y:S01]  /*20270*/  IADD3 R11, P3, PT, R11, R250, RZ ;  /* 0x000000fa0b0b7210 */ /* 0x000fe20007f7e0ff */
[----:B---3--:R-:W-:Y:S02]  /*20280*/  IMAD.MOV.U32 R4, RZ, RZ, R17 ;  /* 0x000000ffff047224 */ /* 0x008fe400078e0011 */
[----:B------:R-:W-:Y:S01]  /*20290*/  IMAD.MOV.U32 R5, RZ, RZ, R18 ;  /* 0x000000ffff057224 */ /* 0x000fe200078e0012 */
[----:B------:R-:W3:Y:S04]  /*202a0*/  LDL.LU R17, [R1+0x2d4] ;  /* 0x0002d40001117983 */ /* 0x000ee80000300800 */
[----:B------:R-:W4:Y:S04]  /*202b0*/  LDL.LU R18, [R1+0x314] ;  /* 0x0003140001127983 */ /* 0x000f280000300800 */
[----:B------:R1:W-:Y:S04]  /*202c0*/  LDGSTS.E [R6+0x3580], desc[UR20][R4.64], P1 ;  /* 0x0358000004067fae */ /* 0x0003e800089a1014 */
[----:B------:R2:W-:Y:S02]  /*202d0*/  STL [R1+0x5d0], R9 ;  /* 0x0005d00901007387 */ /* 0x0005e40000100800 */
[----:B--2---:R-:W-:-:S02]  /*202e0*/  IMAD.X R10, R10, 0x1, R249, P2 ;  /* 0x000000010a0a7824 */ /* 0x004fc400010e06f9 */
[----:B-1----:R-:W-:Y:S02]  /*202f0*/  IMAD.MOV.U32 R4, RZ, RZ, R9 ;  /* 0x000000ffff047224 */ /* 0x002fe400078e0009 */
[----:B------:R-:W-:Y:S01]  /*20300*/  IMAD.MOV.U32 R5, RZ, RZ, R10 ;  /* 0x000000ffff057224 */ /* 0x000fe200078e000a */
[----:B------:R1:W-:Y:S01]  /*20310*/  STL [R1+0x5cc], R10 ;  /* 0x0005cc0a01007387 */ /* 0x0003e20000100800 */
[----:B------:R-:W-:-:S03]  /*20320*/  IMAD.X R15, R15, 0x1, R249, P3 ;  /* 0x000000010f0f7824 */ /* 0x000fc600018e06f9 */
[----:B------:R-:W-:Y:S04]  /*20330*/  STL [R1+0x610], R11 ;  /* 0x0006100b01007387 */ /* 0x000fe80000100800 */
[----:B------:R-:W2:Y:S04]  /*20340*/  LDL.LU R9, [R1+0x358] ;  /* 0x0003580001097983 */ /* 0x000ea80000300800 */
[----:B------:R1:W-:Y:S04]  /*20350*/  STL [R1+0x60c], R15 ;  /* 0x00060c0f01007387 */ /* 0x0003e80000100800 */
[----:B------:R1:W-:Y:S04]  /*20360*/  LDGSTS.E [R6+0x3980], desc[UR20][R4.64], P1 ;  /* 0x0398000004067fae */ /* 0x0003e800089a1014 */
[----:B-1----:R-:W2:Y:S01]  /*20370*/  LDL.LU R10, [R1+0x398] ;  /* 0x00039800010a7983 */ /* 0x002ea20000300800 */
[----:B------:R-:W-:Y:S01]  /*20380*/  IADD3 R7, P2, PT, R7, R250, RZ ;  /* 0x000000fa07077210 */ /* 0x000fe20007f5e0ff */
[----:B------:R-:W-:-:S02]  /*20390*/  IMAD.MOV.U32 R5, RZ, RZ, R15 ;  /* 0x000000ffff057224 */ /* 0x000fc400078e000f */
[----:B------:R-:W2:Y:S01]  /*203a0*/  LDL.LU R15, [R1+0x354] ;  /* 0x00035400010f7983 */ /* 0x000ea20000300800 */
[----:B------:R-:W-:-:S03]  /*203b0*/  IMAD.MOV.U32 R4, RZ, RZ, R11 ;  /* 0x000000ffff047224 */ /* 0x000fc600078e000b */
[----:B------:R-:W2:Y:S01]  /*203c0*/  LDL.LU R11, [R1+0x394] ;  /* 0x00039400010b7983 */ /* 0x000ea20000300800 */
[----:B------:R-:W-:-:S03]  /*203d0*/  IADD3 R13, P3, PT, R13, R250, RZ ;  /* 0x000000fa0d0d7210 */ /* 0x000fc60007f7e0ff */
[----:B------:R1:W-:Y:S04]  /*203e0*/  LDGSTS.E [R6+0x3d80], desc[UR20][R4.64], P1 ;  /* 0x03d8000004067fae */ /* 0x0003e800089a1014 */
[----:B------:R-:W-:Y:S01]  /*203f0*/  STL [R1+0x258], R7 ;  /* 0x0002580701007387 */ /* 0x000fe20000100800 */
[----:B-1----:R-:W-:-:S03]  /*20400*/  LOP3.LUT R6, R2, 0x40, RZ, 0x3c, !PT ;  /* 0x0000004002067812 */ /* 0x002fc600078e3cff */
[----:B------:R-:W-:Y:S01]  /*20410*/  STL [R1+0x298], R13 ;  /* 0x0002980d01007387 */ /* 0x000fe20000100800 */
[----:B------:R-:W-:Y:S02]  /*20420*/  IMAD.MOV.U32 R4, RZ, RZ, R7 ;  /* 0x000000ffff047224 */ /* 0x000fe400078e0007 */
[----:B------:R-:W-:Y:S01]  /*20430*/  VIADD R6, R6, UR12 ;  /* 0x0000000c06067c36 */ /* 0x000fe20008000000 */
[----:B------:R-:W-:Y:S01]  /*20440*/  IADD3.X R12, PT, PT, R12, R249, RZ, P2, !PT ;  /* 0x000000f90c0c7210 */ /* 0x000fe200017fe4ff */
[----:B------:R-:W-:-:S04]  /*20450*/  IMAD.X R16, R16, 0x1, R249, P3 ;  /* 0x0000000110107824 */ /* 0x000fc800018e06f9 */
[----:B------:R1:W-:Y:S01]  /*20460*/  STL [R1+0x254], R12 ;  /* 0x0002540c01007387 */ /* 0x0003e20000100800 */
[----:B------:R-:W-:-:S05]  /*20470*/  IMAD.MOV.U32 R5, RZ, RZ, R12 ;  /* 0x000000ffff057224 */ /* 0x000fca00078e000c */
[----:B------:R1:W-:Y:S04]  /*20480*/  LDGSTS.E [R6+0x200], desc[UR20][R4.64], P1 ;  /* 0x0020000004067fae */ /* 0x0003e800089a1014 */
[----:B-1----:R-:W2:Y:S04]  /*20490*/  LDL.LU R12, [R1+0x3d8] ;  /* 0x0003d800010c7983 */ /* 0x002ea80000300800 */
[----:B------:R-:W2:Y:S04]  /*204a0*/  LDL.LU R7, [R1+0x418] ;  /* 0x0004180001077983 */ /* 0x000ea80000300800 */
[----:B------:R1:W-:Y:S01]  /*204b0*/  STL [R1+0x294], R16 ;  /* 0x0002941001007387 */ /* 0x0003e20000100800 */
[----:B------:R-:W-:-:S02]  /*204c0*/  IMAD.MOV.U32 R5, RZ, RZ, R16 ;  /* 0x000000ffff057224 */ /* 0x000fc400078e0010 */
[----:B------:R-:W-:-:S05]  /*204d0*/  IMAD.MOV.U32 R4, RZ, RZ, R13 ;  /* 0x000000ffff047224 */ /* 0x000fca00078e000d */
[----:B------:R1:W-:Y:S04]  /*204e0*/  LDGSTS.E [R6+0x600], desc[UR20][R4.64], P1 ;  /* 0x0060000004067fae */ /* 0x0003e800089a1014 */
[----:B-1----:R-:W2:Y:S04]  /*204f0*/  LDL.LU R16, [R1+0x3d4] ;  /* 0x0003d40001107983 */ /* 0x002ea80000300800 */
[----:B------:R-:W2:Y:S01]  /*20500*/  LDL.LU R13, [R1+0x414] ;  /* 0x00041400010d7983 */ /* 0x000ea20000300800 */
[----:B------:R-:W-:-:S05]  /*20510*/  IADD3 R8, P2, PT, R8, R250, RZ ;  /* 0x000000fa08087210 */ /* 0x000fca0007f5e0ff */
[----:B------:R-:W-:Y:S01]  /*20520*/  STL [R1+0x2d8], R8 ;  /* 0x0002d80801007387 */ /* 0x000fe20000100800 */
[----:B------:R-:W-:Y:S01]  /*20530*/  IMAD.MOV.U32 R4, RZ, RZ, R8 ;  /* 0x000000ffff047224 */ /* 0x000fe200078e0008 */
[----:B------:R-:W-:Y:S01]  /*20540*/  IADD3 R14, P3, PT, R14, R250, RZ ;  /* 0x000000fa0e0e7210 */ /* 0x000fe20007f7e0ff */
[----:B---3--:R-:W-:-:S04]  /*20550*/  IMAD.X R17, R17, 0x1, R249, P2 ;  /* 0x0000000111117824 */ /* 0x008fc800010e06f9 */
[----:B----4-:R-:W-:Y:S01]  /*20560*/  IMAD.X R18, R18, 0x1, R249, P3 ;  /* 0x0000000112127824 */ /* 0x010fe200018e06f9 */
[----:B------:R1:W-:Y:S01]  /*20570*/  STL [R1+0x2d4], R17 ;  /* 0x0002d41101007387 */ /* 0x0003e20000100800 */
[----:B------:R-:W-:-:S03]  /*20580*/  MOV R5, R17 ;  /* 0x0000001100057202 */ /* 0x000fc60000000f00 */
[----:B------:R-:W-:Y:S04]  /*20590*/  STL [R1+0x318], R14 ;  /* 0x0003180e01007387 */ /* 0x000fe80000100800 */
[----:B------:R3:W-:Y:S04]  /*205a0*/  LDGSTS.E [R6+0xa00], desc[UR20][R4.64], P1 ;  /* 0x00a0000004067fae */ /* 0x0007e800089a1014 */
[----:B-1----:R-:W4:Y:S04]  /*205b0*/  LDL.LU R17, [R1+0x458] ;  /* 0x0004580001117983 */ /* 0x002f280000300800 */
[----:B------:R1:W-:Y:S04]  /*205c0*/  STL [R1+0x314], R18 ;  /* 0x0003141201007387 */ /* 0x0003e80000100800 */
[----:B------:R-:W4:Y:S01]  /*205d0*/  LDL.LU R8, [R1+0x498] ;  /* 0x0004980001087983 */ /* 0x000f220000300800 */
[----:B---3--:R-:W-:Y:S01]  /*205e0*/  IMAD.MOV.U32 R5, RZ, RZ, R18 ;  /* 0x000000ffff057224 */ /* 0x008fe200078e0012 */
[----:B--2---:R-:W-:-:S02]  /*205f0*/  IADD3 R9, P2, PT, R9, R250, RZ ;  /* 0x000000fa09097210 */ /* 0x004fc40007f5e0ff */
[----:B-1----:R-:W2:Y:S01]  /*20600*/  LDL.LU R18, [R1+0x454] ;  /* 0x0004540001127983 */ /* 0x002ea20000300800 */
[----:B------:R-:W-:-:S03]  /*20610*/  IMAD.MOV.U32 R4, RZ, RZ, R14 ;  /* 0x000000ffff047224 */ /* 0x000fc600078e000e */
[----:B------:R-:W3:Y:S01]  /*20620*/  LDL.LU R14, [R1+0x494] ;  /* 0x00049400010e7983 */ /* 0x000ee20000300800 */
[----:B------:R-:W-:-:S03]  /*20630*/  IADD3 R10, P3, PT, R10, R250, RZ ;  /* 0x000000fa0a0a7210 */ /* 0x000fc60007f7e0ff */
[----:B------:R1:W-:Y:S04]  /*20640*/  STL [R1+0x358], R9 ;  /* 0x0003580901007387 */ /* 0x0003e80000100800 */
[----:B------:R1:W-:Y:S01]  /*20650*/  LDGSTS.E [R6+0xe00], desc[UR20][R4.64], P1 ;  /* 0x00e0000004067fae */ /* 0x0003e200089a1014 */
[--C-:B------:R-:W-:Y:S02]  /*20660*/  IMAD.X R15, R15, 0x1, R249.reuse, P2 ;  /* 0x000000010f0f7824 */ /* 0x100fe400010e06f9 */
[----:B------:R-:W-:-:S03]  /*20670*/  IMAD.X R11, R11, 0x1, R249, P3 ;  /* 0x000000010b0b7824 */ /* 0x000fc600018e06f9 */
[----:B------:R1:W-:Y:S04]  /*20680*/  STL [R1+0x354], R15 ;  /* 0x0003540f01007387 */ /* 0x0003e80000100800 */
[----:B------:R1:W-:Y:S02]  /*20690*/  STL [R1+0x398], R10 ;  /* 0x0003980a01007387 */ /* 0x0003e40000100800 */
[----:B-1----:R-:W-:Y:S02]  /*206a0*/  IMAD.MOV.U32 R4, RZ, RZ, R9 ;  /* 0x000000ffff047224 */ /* 0x002fe400078e0009 */
[----:B------:R-:W3:Y:S04]  /*206b0*/  LDL.LU R19, [R1+0x4d8] ;  /* 0x0004d80001137983 */ /* 0x000ee80000300800 */
[----:B------:R1:W-:Y:S04]  /*206c0*/  STL [R1+0x394], R11 ;  /* 0x0003940b01007387 */ /* 0x0003e80000100800 */
[----:B------:R-:W3:Y:S04]  /*206d0*/  LDL.LU R9, [R1+0x518] ;  /* 0x0005180001097983 */ /* 0x000ee80000300800 */
[----:B------:R-:W3:Y:S01]  /*206e0*/  LDL.LU R20, [R1+0x4d4] ;  /* 0x0004d40001147983 */ /* 0x000ee20000300800 */
[----:B------:R-:W-:-:S03]  /*206f0*/  IMAD.MOV.U32 R5, RZ, RZ, R15 ;  /* 0x000000ffff057224 */ /* 0x000fc600078e000f */
[----:B------:R-:W3:Y:S04]  /*20700*/  LDL.LU R15, [R1+0x514] ;  /* 0x00051400010f7983 */ /* 0x000ee80000300800 */
[----:B------:R1:W-:Y:S02]  /*20710*/  LDGSTS.E [R6+0x1200], desc[UR20][R4.64], P1 ;  /* 0x0120000004067fae */ /* 0x0003e400089a1014 */
[----:B-1----:R-:W-:Y:S01]  /*20720*/  IMAD.MOV.U32 R4, RZ, RZ, R10 ;  /* 0x000000ffff047224 */ /* 0x002fe200078e000a */
[-C--:B------:R-:W-:Y:S01]  /*20730*/  IADD3 R12, P2, PT, R12, R250.reuse, RZ ;  /* 0x000000fa0c0c7210 */ /* 0x080fe20007f5e0ff */
[----:B------:R-:W-:Y:S01]  /*20740*/  IMAD.MOV.U32 R5, RZ, RZ, R11 ;  /* 0x000000ffff057224 */ /* 0x000fe200078e000b */
[----:B------:R-:W3:Y:S01]  /*20750*/  LDL.LU R10, [R1+0x558] ;  /* 0x00055800010a7983 */ /* 0x000ee20000300800 */
[----:B------:R-:W-:-:S03]  /*20760*/  IADD3 R7, P3, PT, R7, R250, RZ ;  /* 0x000000fa07077210 */ /* 0x000fc60007f7e0ff */
[----:B------:R-:W3:Y:S04]  /*20770*/  LDL.LU R11, [R1+0x598] ;  /* 0x00059800010b7983 */ /* 0x000ee80000300800 */
[----:B------:R1:W-:Y:S04]  /*20780*/  STL [R1+0x3d8], R12 ;  /* 0x0003d80c01007387 */ /* 0x0003e80000100800 */
[----:B------:R1:W-:Y:S01]  /*20790*/  LDGSTS.E [R6+0x1600], desc[UR20][R4.64], P1 ;  /* 0x0160000004067fae */ /* 0x0003e200089a1014 */
[----:B------:R-:W-:Y:S01]  /*207a0*/  IMAD.X R16, R16, 0x1, R249, P2 ;  /* 0x0000000110107824 */ /* 0x000fe200010e06f9 */
[----:B------:R-:W-:-:S04]  /*207b0*/  IADD3.X R13, PT, PT, R13, R249, RZ, P3, !PT ;  /* 0x000000f90d0d7210 */ /* 0x000fc80001ffe4ff */
[----:B------:R1:W-:Y:S02]  /*207c0*/  STL [R1+0x3d4], R16 ;  /* 0x0003d41001007387 */ /* 0x0003e40000100800 */
[----:B-1----:R-:W-:Y:S02]  /*207d0*/  IMAD.MOV.U32 R4, RZ, RZ, R12 ;  /* 0x000000ffff047224 */ /* 0x002fe400078e000c */
[----:B------:R1:W-:Y:S04]  /*207e0*/  STL [R1+0x418], R7 ;  /* 0x0004180701007387 */ /* 0x0003e80000100800 */
[----:B------:R-:W3:Y:S01]  /*207f0*/  LDL.LU R12, [R1+0x554] ;  /* 0x00055400010c7983 */ /* 0x000ee20000300800 */
[----:B------:R-:W-:-:S03]  /*20800*/  IMAD.MOV.U32 R5, RZ, RZ, R16 ;  /* 0x000000ffff057224 */ /* 0x000fc600078e0010 */
[----:B------:R1:W-:Y:S04]  /*20810*/  STL [R1+0x414], R13 ;  /* 0x0004140d01007387 */ /* 0x0003e80000100800 */
[----:B------:R-:W3:Y:S04]  /*20820*/  LDL.LU R16, [R1+0x594] ;  /* 0x0005940001107983 */ /* 0x000ee80000300800 */
[----:B------:R1:W-:Y:S02]  /*20830*/  LDGSTS.E [R6+0x1a00], desc[UR20][R4.64], P1 ;  /* 0x01a0000004067fae */ /* 0x0003e400089a1014 */
[----:B-1----:R-:W-:-:S02]  /*20840*/  IMAD.MOV.U32 R4, RZ, RZ, R7 ;  /* 0x000000ffff047224 */ /* 0x002fc400078e0007 */
[----:B------:R-:W-:Y:S01]  /*20850*/  IMAD.MOV.U32 R5, RZ, RZ, R13 ;  /* 0x000000ffff057224 */ /* 0x000fe200078e000d */
[----:B------:R-:W3:Y:S04]  /*20860*/  LDL.LU R7, [R1+0x5d8] ;  /* 0x0005d80001077983 */ /* 0x000ee80000300800 */
[----:B------:R-:W3:Y:S04]  /*20870*/  LDL.LU R13, [R1+0x618] ;  /* 0x00061800010d7983 */ /* 0x000ee80000300800 */
[----:B------:R1:W-:Y:S01]  /*20880*/  LDGSTS.E [R6+0x1e00], desc[UR20][R4.64], P1 ;  /* 0x01e0000004067fae */ /* 0x0003e200089a1014 */
[----:B----4-:R-:W-:-:S05]  /*20890*/  IADD3 R17, P2, PT, R17, R250, RZ ;  /* 0x000000fa11117210 */ /* 0x010fca0007f5e0ff */
[----:B------:R4:W-:Y:S01]  /*208a0*/  STL [R1+0x458], R17 ;  /* 0x0004581101007387 */ /* 0x0009e20000100800 */
[----:B------:R-:W-:Y:S01]  /*208b0*/  IADD3 R8, P3, PT, R8, R250, RZ ;  /* 0x000000fa08087210 */ /* 0x000fe20007f7e0ff */
[----:B-1----:R-:W-:Y:S02]  /*208c0*/  IMAD.MOV.U32 R4, RZ, RZ, R17 ;  /* 0x000000ffff047224 */ /* 0x002fe400078e0011 */
[----:B--2---:R-:W-:-:S04]  /*208d0*/  IMAD.X R18, R18, 0x1, R249, P2 ;  /* 0x0000000112127824 */ /* 0x004fc800010e06f9 */
[----:B------:R-:W-:Y:S01]  /*208e0*/  IMAD.MOV.U32 R5, RZ, RZ, R18 ;  /* 0x000000ffff057224 */ /* 0x000fe200078e0012 */
[----:B------:R1:W-:Y:S01]  /*208f0*/  STL [R1+0x454], R18 ;  /* 0x0004541201007387 */ /* 0x0003e20000100800 */
[----:B---3--:R-:W-:-:S03]  /*20900*/  IMAD.X R14, R14, 0x1, R249, P3 ;  /* 0x000000010e0e7824 */ /* 0x008fc600018e06f9 */
[----:B------:R2:W-:Y:S04]  /*20910*/  STL [R1+0x498], R8 ;  /* 0x0004980801007387 */ /* 0x0005e80000100800 */
[----:B----4-:R-:W3:Y:S04]  /*20920*/  LDL.LU R17, [R1+0x5d4] ;  /* 0x0005d40001117983 */ /* 0x010ee80000300800 */
[----:B------:R4:W-:Y:S04]  /*20930*/  LDGSTS.E [R6+0x2200], desc[UR20][R4.64], P1 ;  /* 0x0220000004067fae */ /* 0x0009e800089a1014 */
[----:B------:R2:W-:Y:S04]  /*20940*/  STL [R1+0x494], R14 ;  /* 0x0004940e01007387 */ /* 0x0005e80000100800 */
[----:B-1----:R-:W3:Y:S01]  /*20950*/  LDL.LU R18, [R1+0x614] ;  /* 0x0006140001127983 */ /* 0x002ee20000300800 */
[----:B----4-:R-:W-:Y:S01]  /*20960*/  IMAD.MOV.U32 R4, RZ, RZ, R8 ;  /* 0x000000ffff047224 */ /* 0x010fe200078e0008 */
[----:B------:R-:W-:-:S02]  /*20970*/  MOV R5, R14 ;  /* 0x0000000e00057202 */ /* 0x000fc40000000f00 */
[----:B--2---:R-:W2:Y:S01]  /*20980*/  LDL.LU R8, [R1+0x260] ;  /* 0x0002600001087983 */ /* 0x004ea20000300800 */
[----:B------:R-:W-:-:S03]  /*20990*/  IADD3 R19, P2, PT, R19, R250, RZ ;  /* 0x000000fa13137210 */ /* 0x000fc60007f5e0ff */
[----:B------:R1:W-:Y:S04]  /*209a0*/  LDGSTS.E [R6+0x2600], desc[UR20][R4.64], P1 ;  /* 0x0260000004067fae */ /* 0x0003e800089a1014 */
[----:B------:R-:W4:Y:S01]  /*209b0*/  LDL.LU R14, [R1+0x2a0] ;  /* 0x0002a000010e7983 */ /* 0x000f220000300800 */
[----:B------:R-:W-:Y:S01]  /*209c0*/  IADD3 R9, P3, PT, R9, R250, RZ ;  /* 0x000000fa09097210 */ /* 0x000fe20007f7e0ff */
[----:B------:R-:W-:Y:S02]  /*209d0*/  IMAD.X R20, R20, 0x1, R249, P2 ;  /* 0x0000000114147824 */ /* 0x000fe400010e06f9 */
[----:B-1----:R-:W-:Y:S02]  /*209e0*/  IMAD.MOV.U32 R4, RZ, RZ, R19 ;  /* 0x000000ffff047224 */ /* 0x002fe400078e0013 */
[----:B------:R-:W-:-:S02]  /*209f0*/  IMAD.MOV.U32 R5, RZ, RZ, R20 ;  /* 0x000000ffff057224 */ /* 0x000fc400078e0014 */
[----:B------:R-:W-:Y:S01]  /*20a00*/  IMAD.X R15, R15, 0x1, R249, P3 ;  /* 0x000000010f0f7824 */ /* 0x000fe200018e06f9 */
[----:B------:R-:W-:Y:S04]  /*20a10*/  STL [R1+0x4d8], R19 ;  /* 0x0004d81301007387 */ /* 0x000fe80000100800 */
[----:B------:R-:W-:Y:S04]  /*20a20*/  STL [R1+0x4d4], R20 ;  /* 0x0004d41401007387 */ /* 0x000fe80000100800 */
[----:B------:R1:W-:Y:S04]  /*20a30*/  STL [R1+0x518], R9 ;  /* 0x0005180901007387 */ /* 0x0003e80000100800 */
[----:B------:R1:W-:Y:S04]  /*20a40*/  LDGSTS.E [R6+0x2a00], desc[UR20][R4.64], P1 ;  /* 0x02a0000004067fae */ /* 0x0003e800089a1014 */
[----:B------:R1:W-:Y:S01]  /*20a50*/  STL [R1+0x514], R15 ;  /* 0x0005140f01007387 */ /* 0x0003e20000100800 */
[----:B------:R-:W-:Y:S01]  /*20a60*/  IADD3 R10, P2, PT, R10, R250, RZ ;  /* 0x000000fa0a0a7210 */ /* 0x000fe20007f5e0ff */
[----:B-1----:R-:W-:-:S02]  /*20a70*/  IMAD.MOV.U32 R4, RZ, RZ, R9 ;  /* 0x000000ffff047224 */ /* 0x002fc400078e0009 */
[----:B------:R-:W4:Y:S01]  /*20a80*/  LDL.LU R9, [R1+0x25c] ;  /* 0x00025c0001097983 */ /* 0x000f220000300800 */
[----:B------:R-:W-:Y:S01]  /*20a90*/  IMAD.MOV.U32 R5, RZ, RZ, R15 ;  /* 0x000000ffff057224 */ /* 0x000fe200078e000f */
[----:B------:R-:W-:Y:S02]  /*20aa0*/  IADD3 R11, P3, PT, R11, R250, RZ ;  /* 0x000000fa0b0b7210 */ /* 0x000fe40007f7e0ff */
[----:B------:R-:W4:Y:S04]  /*20ab0*/  LDL.LU R15, [R1+0x29c] ;  /* 0x00029c00010f7983 */ /* 0x000f280000300800 */
[----:B------:R1:W-:Y:S04]  /*20ac0*/  LDGSTS.E [R6+0x2e00], desc[UR20][R4.64], P1 ;  /* 0x02e0000004067fae */ /* 0x0003e800089a1014 */
[----:B------:R1:W-:Y:S02]  /*20ad0*/  STL [R1+0x558], R10 ;  /* 0x0005580a01007387 */ /* 0x0003e40000100800 */
[----:B-1----:R-:W-:-:S02]  /*20ae0*/  IMAD.MOV.U32 R4, RZ, RZ, R10 ;  /* 0x000000ffff047224 */ /* 0x002fc400078e000a */
[----:B------:R-:W-:-:S05]  /*20af0*/  IMAD.X R12, R12, 0x1, R249, P2 ;  /* 0x000000010c0c7824 */ /* 0x000fca00010e06f9 */
[----:B------:R1:W-:Y:S01]  /*20b00*/  STL [R1+0x554], R12 ;  /* 0x0005540c01007387 */ /* 0x0003e20000100800 */
[----:B------:R-:W-:Y:S01]  /*20b10*/  MOV R5, R12 ;  /* 0x0000000c00057202 */ /* 0x000fe20000000f00 */
[----:B------:R-:W-:Y:S02]  /*20b20*/  IMAD.X R16, R16, 0x1, R249, P3 ;  /* 0x0000000110107824 */ /* 0x000fe400018e06f9 */
        /* <DEDUP_REMOVED lines=14> */
[----:B---3--:R-:W-:-:S04]  /*20c10*/  IMAD.X R17, R17, 0x1, R249, P2 ;  /* 0x0000000111117824 */ /* 0x008fc800010e06f9 */
[----:B------:R-:W-:Y:S01]  /*20c20*/  IMAD.MOV.U32 R5, RZ, RZ, R17 ;  /* 0x000000ffff057224 */ /* 0x000fe200078e0011 */
[----:B------:R1:W-:Y:S04]  /*20c30*/  STL [R1+0x5d4], R17 ;  /* 0x0005d41101007387 */ /* 0x0003e80000100800 */
[----:B------:R-:W-:Y:S01]  /*20c40*/  STL [R1+0x618], R13 ;  /* 0x0006180d01007387 */ /* 0x000fe20000100800 */
[----:B------:R-:W-:-:S03]  /*20c50*/  IMAD.X R18, R18, 0x1, R249, P3 ;  /* 0x0000000112127824 */ /* 0x000fc600018e06f9 */
[----:B------:R3:W-:Y:S04]  /*20c60*/  LDGSTS.E [R6+0x3a00], desc[UR20][R4.64], P1 ;  /* 0x03a0000004067fae */ /* 0x0007e800089a1014 */
[----:B-1----:R-:W4:Y:S01]  /*20c70*/  LDL.LU R17, [R1+0x360] ;  /* 0x0003600001117983 */ /* 0x002f220000300800 */
[----:B--2---:R-:W-:-:S03]  /*20c80*/  IADD3 R8, P2, PT, R8, R250, RZ ;  /* 0x000000fa08087210 */ /* 0x004fc60007f5e0ff */
[----:B------:R1:W-:Y:S04]  /*20c90*/  STL [R1+0x614], R18 ;  /* 0x0006141201007387 */ /* 0x0003e80000100800 */
[----:B------:R-:W2:Y:S01]  /*20ca0*/  LDL.LU R7, [R1+0x3a0] ;  /* 0x0003a00001077983 */ /* 0x000ea20000300800 */
[----:B---3--:R-:W-:Y:S02]  /*20cb0*/  IMAD.MOV.U32 R4, RZ, RZ, R13 ;  /* 0x000000ffff047224 */ /* 0x008fe400078e000d */
[----:B------:R-:W-:Y:S02]  /*20cc0*/  IMAD.MOV.U32 R5, RZ, RZ, R18 ;  /* 0x000000ffff057224 */ /* 0x000fe400078e0012 */
[----:B-1----:R-:W3:Y:S01]  /*20cd0*/  LDL.LU R18, [R1+0x35c] ;  /* 0x00035c0001127983 */ /* 0x002ee20000300800 */
[----:B----4-:R-:W-:-:S03]  /*20ce0*/  IADD3 R14, P3, PT, R14, R250, RZ ;  /* 0x000000fa0e0e7210 */ /* 0x010fc60007f7e0ff */
[----:B------:R-:W4:Y:S04]  /*20cf0*/  LDL.LU R13, [R1+0x39c] ;  /* 0x00039c00010d7983 */ /* 0x000f280000300800 */
[----:B------:R1:W-:Y:S04]  /*20d00*/  LDGSTS.E [R6+0x3e00], desc[UR20][R4.64], P1 ;  /* 0x03e0000004067fae */ /* 0x0003e800089a1014 */
[----:B------:R-:W-:Y:S04]  /*20d10*/  STL [R1+0x260], R8 ;  /* 0x0002600801007387 */ /* 0x000fe80000100800 */
[----:B------:R-:W-:Y:S01]  /*20d20*/  STL [R1+0x2a0], R14 ;  /* 0x0002a00e01007387 */ /* 0x000fe20000100800 */
[----:B-1----:R-:W-:Y:S01]  /*20d30*/  LOP3.LUT R6, R2, 0x50, RZ, 0x3c, !PT ;  /* 0x0000005002067812 */ /* 0x002fe200078e3cff */
[----:B------:R-:W-:-:S03]  /*20d40*/  IMAD.MOV.U32 R4, RZ, RZ, R8 ;  /* 0x000000ffff047224 */ /* 0x000fc600078e0008 */
[----:B------:R-:W-:Y:S01]  /*20d50*/  IADD3 R6, PT, PT, R6, UR12, RZ ;  /* 0x0000000c06067c10 */ /* 0x000fe2000fffe0ff */
        /* <DEDUP_REMOVED lines=8> */
[----:B------:R1:W-:Y:S04]  /*20de0*/  STL [R1+0x29c], R15 ;  /* 0x00029c0f01007387 */ /* 0x0003e80000100800 */
[----:B------:R-:W4:Y:S01]  /*20df0*/  LDL.LU R14, [R1+0x3dc] ;  /* 0x0003dc00010e7983 */ /* 0x000f220000300800 */
[----:B------:R-:W-:-:S03]  /*20e00*/  IMAD.MOV.U32 R5, RZ, RZ, R15 ;  /* 0x000000ffff057224 */ /* 0x000fc600078e000f */
[----:B-1----:R-:W4:Y:S04]  /*20e10*/  LDL.LU R15, [R1+0x41c] ;  /* 0x00041c00010f7983 */ /* 0x002f280000300800 */
[----:B------:R1:W-:Y:S01]  /*20e20*/  LDGSTS.E [R6+0x680], desc[UR20][R4.64], P1 ;  /* 0x0068000004067fae */ /* 0x0003e200089a1014 */
[----:B------:R-:W-:-:S05]  /*20e30*/  IADD3 R10, P2, PT, R10, R250, RZ ;  /* 0x000000fa0a0a7210 */ /* 0x000fca0007f5e0ff */
[----:B------:R1:W-:Y:S01]  /*20e40*/  STL [R1+0x2e0], R10 ;  /* 0x0002e00a01007387 */ /* 0x0003e20000100800 */
[----:B------:R-:W-:Y:S01]  /*20e50*/  IADD3 R12, P3, PT, R12, R250, RZ ;  /* 0x000000fa0c0c7210 */ /* 0x000fe20007f7e0ff */
[----:B-1----:R-:W-:Y:S02]  /*20e60*/  IMAD.MOV.U32 R4, RZ, RZ, R10 ;  /* 0x000000ffff047224 */ /* 0x002fe400078e000a */
[--C-:B------:R-:W-:Y:S02]  /*20e70*/  IMAD.X R11, R11, 0x1, R249.reuse, P2 ;  /* 0x000000010b0b7824 */ /* 0x100fe400010e06f9 */
[----:B------:R-:W-:-:S03]  /*20e80*/  IMAD.X R16, R16, 0x1, R249, P3 ;  /* 0x0000000110107824 */ /* 0x000fc600018e06f9 */
[----:B------:R1:W-:Y:S01]  /*20e90*/  STL [R1+0x2dc], R11 ;  /* 0x0002dc0b01007387 */ /* 0x0003e20000100800 */
[----:B------:R-:W-:-:S03]  /*20ea0*/  IMAD.MOV.U32 R5, RZ, RZ, R11 ;  /* 0x000000ffff057224 */ /* 0x000fc600078e000b */
[----:B------:R-:W-:Y:S04]  /*20eb0*/  STL [R1+0x320], R12 ;  /* 0x0003200c01007387 */ /* 0x000fe80000100800 */
[----:B------:R-:W4:Y:S04]  /*20ec0*/  LDL.LU R10, [R1+0x460] ;  /* 0x00046000010a7983 */ /* 0x000f280000300800 */
[----:B------:R1:W-:Y:S04]  /*20ed0*/  STL [R1+0x31c], R16 ;  /* 0x00031c1001007387 */ /* 0x0003e80000100800 */
[----:B------:R1:W-:Y:S04]  /*20ee0*/  LDGSTS.E [R6+0xa80], desc[UR20][R4.64], P1 ;  /* 0x00a8000004067fae */ /* 0x0003e800089a1014 */
[----:B-1----:R-:W4:Y:S01]  /*20ef0*/  LDL.LU R11, [R1+0x4a0] ;  /* 0x0004a000010b7983 */ /* 0x002f220000300800 */
[----:B------:R-:W-:-:S03]  /*20f00*/  IMAD.MOV.U32 R5, RZ, RZ, R16 ;  /* 0x000000ffff057224 */ /* 0x000fc600078e0010 */
[----:B------:R-:W4:Y:S01]  /*20f10*/  LDL.LU R16, [R1+0x45c] ;  /* 0x00045c0001107983 */ /* 0x000f220000300800 */
[----:B------:R-:W-:-:S03]  /*20f20*/  MOV R4, R12 ;  /* 0x0000000c00047202 */ /* 0x000fc60000000f00 */
[----:B------:R-:W4:Y:S04]  /*20f30*/  LDL.LU R12, [R1+0x49c] ;  /* 0x00049c00010c7983 */ /* 0x000f280000300800 */
[----:B------:R1:W-:Y:S01]  /*20f40*/  LDGSTS.E [R6+0xe80], desc[UR20][R4.64], P1 ;  /* 0x00e8000004067fae */ /* 0x0003e200089a1014 */
[-C--:B------:R-:W-:Y:S02]  /*20f50*/  IADD3 R17, P2, PT, R17, R250.reuse, RZ ;  /* 0x000000fa11117210 */ /* 0x080fe40007f5e0ff */
[----:B--2---:R-:W-:-:S03]  /*20f60*/  IADD3 R7, P3, PT, R7, R250, RZ ;  /* 0x000000fa07077210 */ /* 0x004fc60007f7e0ff */
[----:B------:R2:W-:Y:S01]  /*20f70*/  STL [R1+0x360], R17 ;  /* 0x0003601101007387 */ /* 0x0005e20000100800 */
[----:B---3--:R-:W-:Y:S02]  /*20f80*/  IMAD.X R18, R18, 0x1, R249, P2 ;  /* 0x0000000112127824 */ /* 0x008fe400010e06f9 */
[----:B-1----:R-:W-:Y:S02]  /*20f90*/  IMAD.MOV.U32 R4, RZ, RZ, R17 ;  /* 0x000000ffff047224 */ /* 0x002fe400078e0011 */
[----:B----4-:R-:W-:Y:S01]  /*20fa0*/  IMAD.X R13, R13, 0x1, R249, P3 ;  /* 0x000000010d0d7824 */ /* 0x010fe200018e06f9 */
[----:B------:R1:W-:Y:S04]  /*20fb0*/  STL [R1+0x35c], R18 ;  /* 0x00035c1201007387 */ /* 0x0003e80000100800 */
[----:B------:R3:W-:Y:S01]  /*20fc0*/  STL [R1+0x3a0], R7 ;  /* 0x0003a00701007387 */ /* 0x0007e20000100800 */
[----:B------:R-:W-:-:S03]  /*20fd0*/  IMAD.MOV.U32 R5, RZ, RZ, R18 ;  /* 0x000000ffff057224 */ /* 0x000fc600078e0012 */
[----:B--2---:R-:W2:Y:S04]  /*20fe0*/  LDL.LU R17, [R1+0x4e0] ;  /* 0x0004e00001117983 */ /* 0x004ea80000300800 */
[----:B------:R4:W-:Y:S04]  /*20ff0*/  STL [R1+0x39c], R13 ;  /* 0x00039c0d01007387 */ /* 0x0009e80000100800 */
[----:B------:R-:W2:Y:S04]  /*21000*/  LDL.LU R19, [R1+0x520] ;  /* 0x0005200001137983 */ /* 0x000ea80000300800 */
[----:B-1----:R-:W2:Y:S04]  /*21010*/  LDL.LU R18, [R1+0x4dc] ;  /* 0x0004dc0001127983 */ /* 0x002ea80000300800 */
[----:B------:R1:W-:Y:S04]  /*21020*/  LDGSTS.E [R6+0x1280], desc[UR20][R4.64], P1 ;  /* 0x0128000004067fae */ /* 0x0003e800089a1014 */
[----:B------:R-:W2:Y:S01]  /*21030*/  LDL.LU R20, [R1+0x51c] ;  /* 0x00051c0001147983 */ /* 0x000ea20000300800 */
[----:B-1----:R-:W-:-:S02]  /*21040*/  IMAD.MOV.U32 R4, RZ, RZ, R7 ;  /* 0x000000ffff047224 */ /* 0x002fc400078e0007 */
[----:B------:R-:W-:Y:S01]  /*21050*/  IMAD.MOV.U32 R5, RZ, RZ, R13 ;  /* 0x000000ffff057224 */ /* 0x000fe200078e000d */
[----:B---3--:R-:W3:Y:S04]  /*21060*/  LDL.LU R7, [R1+0x560] ;  /* 0x0005600001077983 */ /* 0x008ee80000300800 */
[----:B----4-:R-:W4:Y:S01]  /*21070*/  LDL.LU R13, [R1+0x5a0] ;  /* 0x0005a000010d7983 */ /* 0x010f220000300800 */
[----:B------:R-:W-:-:S03]  /*21080*/  IADD3 R9, P2, PT, R9, R250, RZ ;  /* 0x000000fa09097210 */ /* 0x000fc60007f5e0ff */
[----:B------:R1:W-:Y:S01]  /*21090*/  LDGSTS.E [R6+0x1680], desc[UR20][R4.64], P1 ;  /* 0x0168000004067fae */ /* 0x0003e200089a1014 */
[----:B------:R-:W-:-:S03]  /*210a0*/  IADD3 R8, P3, PT, R8, R250, RZ ;  /* 0x000000fa08087210 */ /* 0x000fc60007f7e0ff */
[----:B------:R1:W-:Y:S01]  /*210b0*/  STL [R1+0x3e0], R9 ;  /* 0x0003e00901007387 */ /* 0x0003e20000100800 */
[----:B------:R-:W-:Y:S01]  /*210c0*/  IMAD.X R14, R14, 0x1, R249, P2 ;  /* 0x000000010e0e7824 */ /* 0x000fe200010e06f9 */
[----:B-1----:R-:W-:-:S04]  /*210d0*/  MOV R4, R9 ;  /* 0x0000000900047202 */ /* 0x002fc80000000f00 */
[----:B------:R1:W-:Y:S01]  /*210e0*/  STL [R1+0x3dc], R14 ;  /* 0x0003dc0e01007387 */ /* 0x0003e20000100800 */
[----:B------:R-:W-:-:S03]  /*210f0*/  IMAD.X R15, R15, 0x1, R249, P3 ;  /* 0x000000010f0f7824 */ /* 0x000fc600018e06f9 */
        /* <DEDUP_REMOVED lines=9> */
[----:B------:R-:W4:Y:S01]  /*21190*/  LDL.LU R15, [R1+0x620] ;  /* 0x00062000010f7983 */ /* 0x000f220000300800 */
[----:B------:R-:W-:-:S03]  /*211a0*/  IADD3 R10, P2, PT, R10, R250, RZ ;  /* 0x000000fa0a0a7210 */ /* 0x000fc60007f5e0ff */
[----:B------:R1:W-:Y:S04]  /*211b0*/  LDGSTS.E [R6+0x1e80], desc[UR20][R4.64], P1 ;  /* 0x01e8000004067fae */ /* 0x0003e800089a1014 */
[----:B------:R1:W-:Y:S01]  /*211c0*/  STL [R1+0x460], R10 ;  /* 0x0004600a01007387 */ /* 0x0003e20000100800 */
[----:B------:R-:W-:Y:S01]  /*211d0*/  IADD3 R11, P3, PT, R11, R250, RZ ;  /* 0x000000fa0b0b7210 */ /* 0x000fe20007f7e0ff */
[----:B-1----:R-:W-:Y:S02]  /*211e0*/  IMAD.MOV.U32 R4, RZ, RZ, R10 ;  /* 0x000000ffff047224 */ /* 0x002fe400078e000a */
[--C-:B------:R-:W-:Y:S02]  /*211f0*/  IMAD.X R16, R16, 0x1, R249.reuse, P2 ;  /* 0x0000000110107824 */ /* 0x100fe400010e06f9 */
[----:B------:R-:W-:-:S03]  /*21200*/  IMAD.X R12, R12, 0x1, R249, P3 ;  /* 0x000000010c0c7824 */ /* 0x000fc600018e06f9 */
        /* <DEDUP_REMOVED lines=12> */
[----:B--2---:R-:W-:-:S02]  /*212d0*/  IADD3 R17, P2, PT, R17, R250, RZ ;  /* 0x000000fa11117210 */ /* 0x004fc40007f5e0ff */
[----:B------:R-:W-:Y:S02]  /*212e0*/  IADD3 R19, P3, PT, R19, R250, RZ ;  /* 0x000000fa13137210 */ /* 0x000fe40007f7e0ff */
[----:B------:R-:W-:Y:S01]  /*212f0*/  IADD3.X R18, PT, PT, R18, R249, RZ, P2, !PT ;  /* 0x000000f912127210 */ /* 0x000fe200017fe4ff */
[----:B------:R2:W-:Y:S01]  /*21300*/  STL [R1+0x4e0], R17 ;  /* 0x0004e01101007387 */ /* 0x0005e20000100800 */
[----:B-1----:R-:W-:-:S03]  /*21310*/  IMAD.MOV.U32 R4, RZ, RZ, R17 ;  /* 0x000000ffff047224 */ /* 0x002fc600078e0011 */
[----:B------:R-:W-:Y:S01]  /*21320*/  IMAD.MOV.U32 R5, RZ, RZ, R18 ;  /* 0x000000ffff057224 */ /* 0x000fe200078e0012 */
[----:B------:R1:W-:Y:S01]  /*21330*/  STL [R1+0x4dc], R18 ;  /* 0x0004dc1201007387 */ /* 0x0003e20000100800 */
[----:B------:R-:W-:-:S03]  /*21340*/  IMAD.X R20, R20, 0x1, R249, P3 ;  /* 0x0000000114147824 */ /* 0x000fc600018e06f9 */
[----:B------:R-:W-:Y:S04]  /*21350*/  STL [R1+0x520], R19 ;  /* 0x0005201301007387 */ /* 0x000fe80000100800 */
[----:B--2---:R-:W2:Y:S01]  /*21360*/  LDL.LU R17, [R1+0x264] ;  /* 0x0002640001117983 */ /* 0x004ea20000300800 */
[----:B---3--:R-:W-:-:S03]  /*21370*/  IADD3 R7, P2, PT, R7, R250, RZ ;  /* 0x000000fa07077210 */ /* 0x008fc60007f5e0ff */
[----:B------:R-:W-:Y:S04]  /*21380*/  STL [R1+0x51c], R20 ;  /* 0x00051c1401007387 */ /* 0x000fe80000100800 */
[----:B-1----:R-:W3:Y:S01]  /*21390*/  LDL.LU R18, [R1+0x2a4] ;  /* 0x0002a40001127983 */ /* 0x002ee20000300800 */
[----:B----4-:R-:W-:-:S03]  /*213a0*/  IADD3 R13, P3, PT, R13, R250, RZ ;  /* 0x000000fa0d0d7210 */ /* 0x010fc60007f7e0ff */
[----:B------:R1:W-:Y:S04]  /*213b0*/  LDGSTS.E [R6+0x2a80], desc[UR20][R4.64], P1 ;  /* 0x02a8000004067fae */ /* 0x0003e800089a1014 */
[----:B------:R4:W-:Y:S01]  /*213c0*/  STL [R1+0x560], R7 ;  /* 0x0005600701007387 */ /* 0x0009e20000100800 */
[----:B-1----:R-:W-:Y:S02]  /*213d0*/  IMAD.MOV.U32 R4, RZ, RZ, R19 ;  /* 0x000000ffff047224 */ /* 0x002fe400078e0013 */
[----:B------:R-:W-:-:S05]  /*213e0*/  IMAD.MOV.U32 R5, RZ, RZ, R20 ;  /* 0x000000ffff057224 */ /* 0x000fca00078e0014 */
[----:B------:R1:W-:Y:S01]  /*213f0*/  LDGSTS.E [R6+0x2e80], desc[UR20][R4.64], P1 ;  /* 0x02e8000004067fae */ /* 0x0003e200089a1014 */
[----:B------:R-:W-:-:S05]  /*21400*/  IMAD.X R9, R9, 0x1, R249, P2 ;  /* 0x0000000109097824 */ /* 0x000fca00010e06f9 */
[----:B------:R4:W-:Y:S01]  /*21410*/  STL [R1+0x55c], R9 ;  /* 0x00055c0901007387 */ /* 0x0009e20000100800 */
[----:B------:R-:W-:-:S03]  /*21420*/  IMAD.X R14, R14, 0x1, R249, P3 ;  /* 0x000000010e0e7824 */ /* 0x000fc600018e06f9 */
[----:B------:R4:W-:Y:S01]  /*21430*/  STL [R1+0x5a0], R13 ;  /* 0x0005a00d01007387 */ /* 0x0009e20000100800 */
[----:B-1----:R-:W-:Y:S02]  /*21440*/  IMAD.MOV.U32 R4, RZ, RZ, R7 ;  /* 0x000000ffff047224 */ /* 0x002fe400078e0007 */
[----:B------:R-:W-:Y:S01]  /*21450*/  IMAD.MOV.U32 R5, RZ, RZ, R9 ;  /* 0x000000ffff057224 */ /* 0x000fe200078e0009 */
[----:B----4-:R-:W4:Y:S04]  /*21460*/  LDL.LU R7, [R1+0x2e8] ;  /* 0x0002e80001077983 */ /* 0x010f280000300800 */
[----:B------:R1:W-:Y:S04]  /*21470*/  STL [R1+0x59c], R14 ;  /* 0x00059c0e01007387 */ /* 0x0003e80000100800 */
[----:B------:R1:W-:Y:S04]  /*21480*/  LDGSTS.E [R6+0x3280], desc[UR20][R4.64], P1 ;  /* 0x0328000004067fae */ /* 0x0003e800089a1014 */
[----:B------:R-:W4:Y:S01]  /*21490*/  LDL.LU R9, [R1+0x328] ;  /* 0x0003280001097983 */ /* 0x000f220000300800 */
[----:B------:R-:W-:-:S02]  /*214a0*/  IADD3 R8, P2, PT, R8, R250, RZ ;  /* 0x000000fa08087210 */ /* 0x000fc40007f5e0ff */
[----:B-1----:R-:W-:Y:S02]  /*214b0*/  MOV R4, R13 ;  /* 0x0000000d00047202 */ /* 0x002fe40000000f00 */
[----:B------:R-:W4:Y:S01]  /*214c0*/  LDL.LU R13, [R1+0x2e4] ;  /* 0x0002e400010d7983 */ /* 0x000f220000300800 */
[----:B------:R-:W-:Y:S01]  /*214d0*/  IMAD.MOV.U32 R5, RZ, RZ, R14 ;  /* 0x000000ffff057224 */ /* 0x000fe200078e000e */
[----:B------:R-:W-:Y:S02]  /*214e0*/  IADD3 R15, P3, PT, R15, R250, RZ ;  /* 0x000000fa0f0f7210 */ /* 0x000fe40007f7e0ff */
[----:B------:R-:W4:Y:S04]  /*214f0*/  LDL.LU R14, [R1+0x324] ;  /* 0x00032400010e7983 */ /* 0x000f280000300800 */
[----:B------:R1:W-:Y:S04]  /*21500*/  LDGSTS.E [R6+0x3680], desc[UR20][R4.64], P1 ;  /* 0x0368000004067fae */ /* 0x0003e800089a1014 */
[----:B------:R1:W-:Y:S02]  /*21510*/  STL [R1+0x5e0], R8 ;  /* 0x0005e00801007387 */ /* 0x0003e40000100800 */
[----:B-1----:R-:W-:-:S02]  /*21520*/  IMAD.MOV.U32 R4, RZ, RZ, R8 ;  /* 0x000000ffff047224 */ /* 0x002fc400078e0008 */
[----:B------:R-:W-:-:S04]  /*21530*/  IMAD.X R10, R10, 0x1, R249, P2 ;  /* 0x000000010a0a7824 */ /* 0x000fc800010e06f9 */
[----:B------:R-:W-:Y:S01]  /*21540*/  IMAD.MOV.U32 R5, RZ, RZ, R10 ;  /* 0x000000ffff057224 */ /* 0x000fe200078e000a */
[----:B------:R1:W-:Y:S01]  /*21550*/  STL [R1+0x5dc], R10 ;  /* 0x0005dc0a01007387 */ /* 0x0003e20000100800 */
[----:B------:R-:W-:-:S03]  /*21560*/  IMAD.X R16, R16, 0x1, R249, P3 ;  /* 0x0000000110107824 */ /* 0x000fc600018e06f9 */
[----:B------:R-:W-:Y:S04]  /*21570*/  STL [R1+0x620], R15 ;  /* 0x0006200f01007387 */ /* 0x000fe80000100800 */
        /* <DEDUP_REMOVED lines=10> */
[----:B------:R1:W-:Y:S01]  /*21620*/  LDGSTS.E [R6+0x3e80], desc[UR20][R4.64], P1 ;  /* 0x03e8000004067fae */ /* 0x0003e200089a1014 */
[----:B------:R-:W-:-:S03]  /*21630*/  LOP3.LUT R19, R2, 0x60, RZ, 0x3c, !PT ;  /* 0x0000006002137812 */ /* 0x000fc600078e3cff */
[----:B------:R-:W-:Y:S01]  /*21640*/  STL [R1+0x268], R11 ;  /* 0x0002680b01007387 */ /* 0x000fe20000100800 */
[----:B-1----:R-:W-:Y:S01]  /*21650*/  IADD3 R6, PT, PT, R19, UR12, RZ ;  /* 0x0000000c13067c10 */ /* 0x002fe2000fffe0ff */
[----:B------:R-:W-:Y:S02]  /*21660*/  IMAD.MOV.U32 R4, RZ, RZ, R11 ;  /* 0x000000ffff047224 */ /* 0x000fe400078e000b */
[----:B--2---:R-:W-:-:S04]  /*21670*/  IMAD.X R17, R17, 0x1, R249, P2 ;  /* 0x0000000111117824 */ /* 0x004fc800010e06f9 */
[----:B------:R-:W-:Y:S01]  /*21680*/  IMAD.MOV.U32 R5, RZ, RZ, R17 ;  /* 0x000000ffff057224 */ /* 0x000fe200078e0011 */
[----:B------:R1:W-:Y:S01]  /*21690*/  STL [R1+0x264], R17 ;  /* 0x0002641101007387 */ /* 0x0003e20000100800 */
[----:B---3--:R-:W-:-:S03]  /*216a0*/  IMAD.X R18, R18, 0x1, R249, P3 ;  /* 0x0000000112127824 */ /* 0x008fc600018e06f9 */
[----:B------:R-:W-:Y:S04]  /*216b0*/  STL [R1+0x2a8], R12 ;  /* 0x0002a80c01007387 */ /* 0x000fe80000100800 */
[----:B------:R2:W-:Y:S04]  /*216c0*/  STL [R1+0x2a4], R18 ;  /* 0x0002a41201007387 */ /* 0x0005e80000100800 */
[----:B-1----:R-:W3:Y:S04]  /*216d0*/  LDL.LU R17, [R1+0x3e8] ;  /* 0x0003e80001117983 */ /* 0x002ee80000300800 */
[----:B------:R1:W-:Y:S04]  /*216e0*/  LDGSTS.E [R6+0x300], desc[UR20][R4.64], P1 ;  /* 0x0030000004067fae */ /* 0x0003e800089a1014 */
[----:B------:R-:W3:Y:S01]  /*216f0*/  LDL.LU R11, [R1+0x428] ;  /* 0x00042800010b7983 */ /* 0x000ee20000300800 */
[----:B-1----:R-:W-:-:S03]  /*21700*/  IMAD.MOV.U32 R5, RZ, RZ, R18 ;  /* 0x000000ffff057224 */ /* 0x002fc600078e0012 */
[----:B--2---:R-:W2:Y:S01]  /*21710*/  LDL.LU R18, [R1+0x3e4] ;  /* 0x0003e40001127983 */ /* 0x004ea20000300800 */
[----:B------:R-:W-:-:S03]  /*21720*/  IMAD.MOV.U32 R4, RZ, RZ, R12 ;  /* 0x000000ffff047224 */ /* 0x000fc600078e000c */
[----:B------:R-:W2:Y:S04]  /*21730*/  LDL.LU R12, [R1+0x424] ;  /* 0x00042400010c7983 */ /* 0x000ea80000300800 */
[----:B------:R1:W-:Y:S01]  /*21740*/  LDGSTS.E [R6+0x700], desc[UR20][R4.64], P1 ;  /* 0x0070000004067fae */ /* 0x0003e200089a1014 */
[----:B----4-:R-:W-:-:S05]  /*21750*/  IADD3 R7, P2, PT, R7, R250, RZ ;  /* 0x000000fa07077210 */ /* 0x010fca0007f5e0ff */
[----:B------:R-:W-:Y:S01]  /*21760*/  STL [R1+0x2e8], R7 ;  /* 0x0002e80701007387 */ /* 0x000fe20000100800 */
[----:B------:R-:W-:Y:S01]  /*21770*/  IADD3 R9, P3, PT, R9, R250, RZ ;  /* 0x000000fa09097210 */ /* 0x000fe20007f7e0ff */
[----:B-1----:R-:W-:Y:S02]  /*21780*/  IMAD.MOV.U32 R4, RZ, RZ, R7 ;  /* 0x000000ffff047224 */ /* 0x002fe400078e0007 */
[--C-:B------:R-:W-:Y:S02]  /*21790*/  IMAD.X R13, R13, 0x1, R249.reuse, P2 ;  /* 0x000000010d0d7824 */ /* 0x100fe400010e06f9 */
[----:B------:R-:W-:-:S03]  /*217a0*/  IMAD.X R14, R14, 0x1, R249, P3 ;  /* 0x000000010e0e7824 */ /* 0x000fc600018e06f9 */
[----:B------:R1:W-:Y:S01]  /*217b0*/  STL [R1+0x2e4], R13 ;  /* 0x0002e40d01007387 */ /* 0x0003e20000100800 */
[----:B------:R-:W-:-:S03]  /*217c0*/  IMAD.MOV.U32 R5, RZ, RZ, R13 ;  /* 0x000000ffff057224 */ /* 0x000fc600078e000d */
[----:B------:R-:W-:Y:S04]  /*217d0*/  STL [R1+0x328], R9 ;  /* 0x0003280901007387 */ /* 0x000fe80000100800 */
[----:B------:R4:W-:Y:S04]  /*217e0*/  LDGSTS.E [R6+0xb00], desc[UR20][R4.64], P1 ;  /* 0x00b0000004067fae */ /* 0x0009e800089a1014 */
[----:B-1----:R-:W2:Y:S04]  /*217f0*/  LDL.LU R13, [R1+0x468] ;  /* 0x00046800010d7983 */ /* 0x002ea80000300800 */
[----:B------:R1:W-:Y:S04]  /*21800*/  STL [R1+0x324], R14 ;  /* 0x0003240e01007387 */ /* 0x0003e80000100800 */
[----:B------:R-:W2:Y:S01]  /*21810*/  LDL.LU R7, [R1+0x4a8] ;  /* 0x0004a80001077983 */ /* 0x000ea20000300800 */
[----:B----4-:R-:W-:Y:S01]  /*21820*/  MOV R5, R14 ;  /* 0x0000000e00057202 */ /* 0x010fe20000000f00 */
[----:B------:R-:W-:-:S02]  /*21830*/  IMAD.MOV.U32 R4, RZ, RZ, R9 ;  /* 0x000000ffff047224 */ /* 0x000fc400078e0009 */
[----:B-1----:R-:W4:Y:S04]  /*21840*/  LDL.LU R14, [R1+0x464] ;  /* 0x00046400010e7983 */ /* 0x002f280000300800 */
[----:B------:R-:W4:Y:S04]  /*21850*/  LDL.LU R9, [R1+0x4a4] ;  /* 0x0004a40001097983 */ /* 0x000f280000300800 */
[----:B------:R1:W-:Y:S01]  /*21860*/  LDGSTS.E [R6+0xf00], desc[UR20][R4.64], P1 ;  /* 0x00f0000004067fae */ /* 0x0003e200089a1014 */
[----:B------:R-:W-:-:S05]  /*21870*/  IADD3 R8, P2, PT, R8, R250, RZ ;  /* 0x000000fa08087210 */ /* 0x000fca0007f5e0ff */
[----:B------:R1:W-:Y:S02]  /*21880*/  STL [R1+0x368], R8 ;  /* 0x0003680801007387 */ /* 0x0003e40000100800 */
[----:B-1----:R-:W-:Y:S01]  /*21890*/  IMAD.MOV.U32 R4, RZ, RZ, R8 ;  /* 0x000000ffff047224 */ /* 0x002fe200078e0008 */
[----:B------:R-:W-:Y:S01]  /*218a0*/  IADD3 R10, P3, PT, R10, R250, RZ ;  /* 0x000000fa0a0a7210 */ /* 0x000fe20007f7e0ff */
[----:B------:R-:W-:-:S04]  /*218b0*/  IMAD.X R16, R16, 0x1, R249, P2 ;  /* 0x0000000110107824 */ /* 0x000fc800010e06f9 */
[----:B------:R-:W-:Y:S01]  /*218c0*/  IMAD.X R15, R15, 0x1, R249, P3 ;  /* 0x000000010f0f7824 */ /* 0x000fe200018e06f9 */
[----:B------:R-:W-:Y:S01]  /*218d0*/  STL [R1+0x364], R16 ;  /* 0x0003641001007387 */ /* 0x000fe20000100800 */
[----:B------:R-:W-:-:S03]  /*218e0*/  IMAD.MOV.U32 R5, RZ, RZ, R16 ;  /* 0x000000ffff057224 */ /* 0x000fc600078e0010 */
[----:B------:R1:W-:Y:S04]  /*218f0*/  STL [R1+0x3a8], R10 ;  /* 0x0003a80a01007387 */ /* 0x0003e80000100800 */
[----:B------:R-:W4:Y:S04]  /*21900*/  LDL.LU R8, [R1+0x4e8] ;  /* 0x0004e80001087983 */ /* 0x000f280000300800 */
[----:B------:R1:W-:Y:S04]  /*21910*/  STL [R1+0x3a4], R15 ;  /* 0x0003a40f01007387 */ /* 0x0003e80000100800 */
[----:B------:R1:W-:Y:S04]  /*21920*/  LDGSTS.E [R6+0x1300], desc[UR20][R4.64], P1 ;  /* 0x0130000004067fae */ /* 0x0003e800089a1014 */
[----:B------:R-:W4:Y:S01]  /*21930*/  LDL.LU R19, [R1+0x528] ;  /* 0x0005280001137983 */ /* 0x000f220000300800 */
[----:B-1----:R-:W-:-:S03]  /*21940*/  IMAD.MOV.U32 R4, RZ, RZ, R10 ;  /* 0x000000ffff047224 */ /* 0x002fc600078e000a */
[----:B------:R-:W4:Y:S04]  /*21950*/  LDL.LU R10, [R1+0x4e4] ;  /* 0x0004e400010a7983 */ /* 0x000f280000300800 */
[----:B------:R-:W4:Y:S01]  /*21960*/  LDL.LU R20, [R1+0x524] ;  /* 0x0005240001147983 */ /* 0x000f220000300800 */
[----:B------:R-:W-:-:S03]  /*21970*/  IMAD.MOV.U32 R5, RZ, RZ, R15 ;  /* 0x000000ffff057224 */ /* 0x000fc600078e000f */
[----:B------:R-:W4:Y:S04]  /*21980*/  LDL.LU R15, [R1+0x568] ;  /* 0x00056800010f7983 */ /* 0x000f280000300800 */
[----:B------:R-:W4:Y:S04]  /*21990*/  LDL.LU R16, [R1+0x5a8] ;  /* 0x0005a80001107983 */ /* 0x000f280000300800 */
[----:B------:R1:W-:Y:S01]  /*219a0*/  LDGSTS.E [R6+0x1700], desc[UR20][R4.64], P1 ;  /* 0x0170000004067fae */ /* 0x0003e200089a1014 */
[-C--:B---3--:R-:W-:Y:S02]  /*219b0*/  IADD3 R17, P2, PT, R17, R250.reuse, RZ ;  /* 0x000000fa11117210 */ /* 0x088fe40007f5e0ff */
[----:B------:R-:W-:-:S03]  /*219c0*/  IADD3 R11, P3, PT, R11, R250, RZ ;  /* 0x000000fa0b0b7210 */ /* 0x000fc60007f7e0ff */
[----:B------:R3:W-:Y:S01]  /*219d0*/  STL [R1+0x3e8], R17 ;  /* 0x0003e81101007387 */ /* 0x0007e20000100800 */
[----:B-1----:R-:W-:Y:S02]  /*219e0*/  IMAD.MOV.U32 R4, RZ, RZ, R17 ;  /* 0x000000ffff047224 */ /* 0x002fe400078e0011 */
[--C-:B--2---:R-:W-:Y:S02]  /*219f0*/  IMAD.X R18, R18, 0x1, R249.reuse, P2 ;  /* 0x0000000112127824 */ /* 0x104fe400010e06f9 */
[----:B------:R-:W-:-:S03]  /*21a00*/  IMAD.X R12, R12, 0x1, R249, P3 ;  /* 0x000000010c0c7824 */ /* 0x000fc600018e06f9 */
[----:B------:R1:W-:Y:S01]  /*21a10*/  STL [R1+0x3e4], R18 ;  /* 0x0003e41201007387 */ /* 0x0003e20000100800 */
[----:B------:R-:W-:-:S03]  /*21a20*/  MOV R5, R18 ;  /* 0x0000001200057202 */ /* 0x000fc60000000f00 */
[----:B------:R2:W-:Y:S04]  /*21a30*/  STL [R1+0x428], R11 ;  /* 0x0004280b01007387 */ /* 0x0005e80000100800 */
[----:B---3--:R-:W3:Y:S04]  /*21a40*/  LDL.LU R17, [R1+0x564] ;  /* 0x0005640001117983 */ /* 0x008ee80000300800 */
[----:B------:R2:W-:Y:S04]  /*21a50*/  STL [R1+0x424], R12 ;  /* 0x0004240c01007387 */ /* 0x0005e80000100800 */
[----:B-1----:R-:W3:Y:S04]  /*21a60*/  LDL.LU R18, [R1+0x5a4] ;  /* 0x0005a40001127983 */ /* 0x002ee80000300800 */
[----:B------:R1:W-:Y:S02]  /*21a70*/  LDGSTS.E [R6+0x1b00], desc[UR20][R4.64], P1 ;  /* 0x01b0000004067fae */ /* 0x0003e400089a1014 */
[----:B-1----:R-:W-:-:S02]  /*21a80*/  IMAD.MOV.U32 R4, RZ, RZ, R11 ;  /* 0x000000ffff047224 */ /* 0x002fc400078e000b */
[----:B------:R-:W-:Y:S01]  /*21a90*/  IMAD.MOV.U32 R5, RZ, RZ, R12 ;  /* 0x000000ffff057224 */ /* 0x000fe200078e000c */
[----:B--2---:R-:W2:Y:S04]  /*21aa0*/  LDL.LU R11, [R1+0x5e8] ;  /* 0x0005e800010b7983 */ /* 0x004ea80000300800 */
[----:B------:R-:W2:Y:S04]  /*21ab0*/  LDL.LU R12, [R1+0x628] ;  /* 0x00062800010c7983 */ /* 0x000ea80000300800 */
[----:B------:R1:W-:Y:S01]  /*21ac0*/  LDGSTS.E [R6+0x1f00], desc[UR20][R4.64], P1 ;  /* 0x01f0000004067fae */ /* 0x0003e200089a1014 */
[----:B------:R-:W-:-:S02]  /*21ad0*/  IADD3 R13, P2, PT, R13, R250, RZ ;  /* 0x000000fa0d0d7210 */ /* 0x000fc40007f5e0ff */
[----:B------:R-:W-:-:S03]  /*21ae0*/  IADD3 R7, P3, PT, R7, R250, RZ ;  /* 0x000000fa07077210 */ /* 0x000fc60007f7e0ff */
[----:B------:R4:W-:Y:S02]  /*21af0*/  STL [R1+0x468], R13 ;  /* 0x0004680d01007387 */ /* 0x0009e40000100800 */
[----:B----4-:R-:W-:Y:S02]  /*21b00*/  IMAD.X R14, R14, 0x1, R249, P2 ;  /* 0x000000010e0e7824 */ /* 0x010fe400010e06f9 */
[----:B-1----:R-:W-:Y:S02]  /*21b10*/  IMAD.MOV.U32 R4, RZ, RZ, R13 ;  /* 0x000000ffff047224 */ /* 0x002fe400078e000d */
[----:B------:R-:W-:Y:S01]  /*21b20*/  IMAD.X R9, R9, 0x1, R249, P3 ;  /* 0x0000000109097824 */ /* 0x000fe200018e06f9 */
[----:B------:R1:W-:Y:S04]  /*21b30*/  STL [R1+0x464], R14 ;  /* 0x0004640e01007387 */ /* 0x0003e80000100800 */
[----:B------:R-:W-:Y:S01]  /*21b40*/  STL [R1+0x4a8], R7 ;  /* 0x0004a80701007387 */ /* 0x000fe20000100800 */
[----:B------:R-:W-:-:S03]  /*21b50*/  IMAD.MOV.U32 R5, RZ, RZ, R14 ;  /* 0x000000ffff057224 */ /* 0x000fc600078e000e */
[----:B------:R-:W4:Y:S04]  /*21b60*/  LDL.LU R13, [R1+0x5e4] ;  /* 0x0005e400010d7983 */ /* 0x000f280000300800 */
[----:B------:R1:W-:Y:S04]  /*21b70*/  STL [R1+0x4a4], R9 ;  /* 0x0004a40901007387 */ /* 0x0003e80000100800 */
[----:B-1----:R-:W4:Y:S04]  /*21b80*/  LDL.LU R14, [R1+0x624] ;  /* 0x00062400010e7983 */ /* 0x002f280000300800 */
[----:B------:R1:W-:Y:S02]  /*21b90*/  LDGSTS.E [R6+0x2300], desc[UR20][R4.64], P1 ;  /* 0x0230000004067fae */ /* 0x0003e400089a1014 */
[----:B-1----:R-:W-:-:S02]  /*21ba0*/  IMAD.MOV.U32 R4, RZ, RZ, R7 ;  /* 0x000000ffff047224 */ /* 0x002fc400078e0007 */
[----:B------:R-:W-:Y:S02]  /*21bb0*/  IMAD.MOV.U32 R5, RZ, RZ, R9 ;  /* 0x000000ffff057224 */ /* 0x000fe400078e0009 */
[----:B------:R-:W4:Y:S04]  /*21bc0*/  LDL.LU R9, [R1+0x270] ;  /* 0x0002700001097983 */ /* 0x000f280000300800 */
[----:B------:R-:W4:Y:S04]  /*21bd0*/  LDL.LU R7, [R1+0x2b0] ;  /* 0x0002b00001077983 */ /* 0x000f280000300800 */
[----:B------:R1:W-:Y:S01]  /*21be0*/  LDGSTS.E [R6+0x2700], desc[UR20][R4.64], P1 ;  /* 0x0270000004067fae */ /* 0x0003e200089a1014 */
[----:B------:R-:W-:-:S05]  /*21bf0*/  IADD3 R8, P2, PT, R8, R250, RZ ;  /* 0x000000fa08087210 */ /* 0x000fca0007f5e0ff */
[----:B------:R-:W-:Y:S01]  /*21c00*/  STL [R1+0x4e8], R8 ;  /* 0x0004e80801007387 */ /* 0x000fe20000100800 */
[----:B------:R-:W-:Y:S01]  /*21c10*/  IADD3 R19, P3, PT, R19, R250, RZ ;  /* 0x000000fa13137210 */ /* 0x000fe20007f7e0ff */
[----:B------:R-:W-:-:S03]  /*21c20*/  IMAD.X R10, R10, 0x1, R249, P2 ;  /* 0x000000010a0a7824 */ /* 0x000fc600010e06f9 */
[----:B------:R-:W-:Y:S02]  /*21c30*/  IADD3.X R20, PT, PT, R20, R249, RZ, P3, !PT ;  /* 0x000000f914147210 */ /* 0x000fe40001ffe4ff */
[----:B------:R1:W-:Y:S02]  /*21c40*/  STL [R1+0x4e4], R10 ;  /* 0x0004e40a01007387 */ /* 0x0003e40000100800 */
[----:B-1----:R-:W-:Y:S02]  /*21c50*/  IMAD.MOV.U32 R5, RZ, RZ, R10 ;  /* 0x000000ffff057224 */ /* 0x002fe400078e000a */
[----:B------:R1:W-:Y:S01]  /*21c60*/  STL [R1+0x528], R19 ;  /* 0x0005281301007387 */ /* 0x0003e20000100800 */
[----:B------:R-:W-:-:S03]  /*21c70*/  IMAD.MOV.U32 R4, RZ, RZ, R8 ;  /* 0x000000ffff047224 */ /* 0x000fc600078e0008 */
[----:B------:R-:W4:Y:S04]  /*21c80*/  LDL.LU R10, [R1+0x26c] ;  /* 0x00026c00010a7983 */ /* 0x000f280000300800 */
[----:B------:R-:W-:Y:S04]  /*21c90*/  STL [R1+0x524], R20 ;  /* 0x0005241401007387 */ /* 0x000fe80000100800 */
[----:B------:R-:W4:Y:S01]  /*21ca0*/  LDL.LU R8, [R1+0x2ac] ;  /* 0x0002ac0001087983 */ /* 0x000f220000300800 */
[-C--:B------:R-:W-:Y:S02]  /*21cb0*/  IADD3 R15, P2, PT, R15, R250.reuse, RZ ;  /* 0x000000fa0f0f7210 */ /* 0x080fe40007f5e0ff */
[----:B------:R-:W-:Y:S01]  /*21cc0*/  IADD3 R16, P3, PT, R16, R250, RZ ;  /* 0x000000fa10107210 */ /* 0x000fe20007f7e0ff */
[----:B------:R1:W-:Y:S04]  /*21cd0*/  LDGSTS.E [R6+0x2b00], desc[UR20][R4.64], P1 ;  /* 0x02b0000004067fae */ /* 0x0003e800089a1014 */
[----:B------:R-:W-:Y:S01]  /*21ce0*/  STL [R1+0x568], R15 ;  /* 0x0005680f01007387 */ /* 0x000fe20000100800 */
[----:B-1----:R-:W-:-:S02]  /*21cf0*/  IMAD.MOV.U32 R4, RZ, RZ, R19 ;  /* 0x000000ffff047224 */ /* 0x002fc400078e0013 */
[----:B------:R-:W-:-:S05]  /*21d00*/  IMAD.MOV.U32 R5, RZ, RZ, R20 ;  /* 0x000000ffff057224 */ /* 0x000fca00078e0014 */
[----:B------:R1:W-:Y:S02]  /*21d10*/  LDGSTS.E [R6+0x2f00], desc[UR20][R4.64], P1 ;  /* 0x02f0000004067fae */ /* 0x0003e400089a1014 */
[----:B-1----:R-:W-:Y:S01]  /*21d20*/  IMAD.MOV.U32 R4, RZ, RZ, R15 ;  /* 0x000000ffff047224 */ /* 0x002fe200078e000f */
[----:B------:R-:W-:Y:S01]  /*21d30*/  LOP3.LUT R19, R2, 0x70, RZ, 0x3c, !PT ;  /* 0x0000007002137812 */ /* 0x000fe200078e3cff */
[----:B---3--:R-:W-:-:S04]  /*21d40*/  IMAD.X R17, R17, 0x1, R249, P2 ;  /* 0x0000000111117824 */ /* 0x008fc800010e06f9 */
        /* <DEDUP_REMOVED lines=8> */
[----:B---3--:R-:W-:-:S02]  /*21dd0*/  MOV R5, R18 ;  /* 0x0000001200057202 */ /* 0x008fc40000000f00 */
[-C--:B--2---:R-:W-:Y:S01]  /*21de0*/  IADD3 R11, P2, PT, R11, R250.reuse, RZ ;  /* 0x000000fa0b0b7210 */ /* 0x084fe20007f5e0ff */
[----:B------:R-:W-:Y:S01]  /*21df0*/  IMAD.MOV.U32 R4, RZ, RZ, R16 ;  /* 0x000000ffff047224 */ /* 0x000fe200078e0010 */
[----:B-1----:R-:W2:Y:S01]  /*21e00*/  LDL.LU R18, [R1+0x2ec] ;  /* 0x0002ec0001127983 */ /* 0x002ea20000300800 */
[----:B------:R-:W-:-:S03]  /*21e10*/  IADD3 R12, P3, PT, R12, R250, RZ ;  /* 0x000000fa0c0c7210 */ /* 0x000fc60007f7e0ff */
[----:B------:R-:W3:Y:S04]  /*21e20*/  LDL.LU R16, [R1+0x32c] ;  /* 0x00032c0001107983 */ /* 0x000ee80000300800 */
[----:B------:R1:W-:Y:S04]  /*21e30*/  LDGSTS.E [R6+0x3700], desc[UR20][R4.64], P1 ;  /* 0x0370000004067fae */ /* 0x0003e800089a1014 */
[----:B------:R-:W-:Y:S01]  /*21e40*/  STL [R1+0x5e8], R11 ;  /* 0x0005e80b01007387 */ /* 0x000fe20000100800 */
[----:B-1----:R-:W-:Y:S02]  /*21e50*/  IMAD.MOV.U32 R4, RZ, RZ, R11 ;  /* 0x000000ffff047224 */ /* 0x002fe400078e000b */
[----:B----4-:R-:W-:-:S04]  /*21e60*/  IMAD.X R13, R13, 0x1, R249, P2 ;  /* 0x000000010d0d7824 */ /* 0x010fc800010e06f9 */
[----:B------:R-:W-:Y:S01]  /*21e70*/  IMAD.MOV.U32 R5, RZ, RZ, R13 ;  /* 0x000000ffff057224 */ /* 0x000fe200078e000d */
[----:B------:R1:W-:Y:S01]  /*21e80*/  STL [R1+0x5e4], R13 ;  /* 0x0005e40d01007387 */ /* 0x0003e20000100800 */
[----:B------:R-:W-:-:S03]  /*21e90*/  IMAD.X R14, R14, 0x1, R249, P3 ;  /* 0x000000010e0e7824 */ /* 0x000fc600018e06f9 */
[----:B------:R-:W-:Y:S04]  /*21ea0*/  STL [R1+0x628], R12 ;  /* 0x0006280c01007387 */ /* 0x000fe80000100800 */
[----:B------:R4:W-:Y:S04]  /*21eb0*/  LDGSTS.E [R6+0x3b00], desc[UR20][R4.64], P1 ;  /* 0x03b0000004067fae */ /* 0x0009e800089a1014 */
[----:B-1----:R-:W3:Y:S04]  /*21ec0*/  LDL.LU R13, [R1+0x370] ;  /* 0x00037000010d7983 */ /* 0x002ee80000300800 */
[----:B------:R1:W-:Y:S04]  /*21ed0*/  STL [R1+0x624], R14 ;  /* 0x0006240e01007387 */ /* 0x0003e80000100800 */
[----:B------:R-:W3:Y:S01]  /*21ee0*/  LDL.LU R11, [R1+0x3b0] ;  /* 0x0003b000010b7983 */ /* 0x000ee20000300800 */
[----:B----4-:R-:W-:Y:S01]  /*21ef0*/  IMAD.MOV.U32 R5, RZ, RZ, R14 ;  /* 0x000000ffff057224 */ /* 0x010fe200078e000e */
[----:B------:R-:W-:-:S02]  /*21f00*/  IADD3 R9, P2, PT, R9, R250, RZ ;  /* 0x000000fa09097210 */ /* 0x000fc40007f5e0ff */
[----:B-1----:R-:W4:Y:S01]  /*21f10*/  LDL.LU R14, [R1+0x36c] ;  /* 0x00036c00010e7983 */ /* 0x002f220000300800 */
[----:B------:R-:W-:Y:S01]  /*21f20*/  IMAD.MOV.U32 R4, RZ, RZ, R12 ;  /* 0x000000ffff047224 */ /* 0x000fe200078e000c */
[----:B------:R-:W-:Y:S02]  /*21f30*/  IADD3 R7, P3, PT, R7, R250, RZ ;  /* 0x000000fa07077210 */ /* 0x000fe40007f7e0ff */
[----:B------:R-:W4:Y:S04]  /*21f40*/  LDL.LU R12, [R1+0x3ac] ;  /* 0x0003ac00010c7983 */ /* 0x000f280000300800 */
[----:B------:R1:W-:Y:S04]  /*21f50*/  LDGSTS.E [R6+0x3f00], desc[UR20][R4.64], P1 ;  /* 0x03f0000004067fae */ /* 0x0003e800089a1014 */
[----:B------:R-:W-:Y:S01]  /*21f60*/  STL [R1+0x270], R9 ;  /* 0x0002700901007387 */ /* 0x000fe20000100800 */
[----:B-1----:R-:W-:Y:S01]  /*21f70*/  VIADD R6, R19, UR12 ;  /* 0x0000000c13067c36 */ /* 0x002fe20008000000 */
[----:B------:R-:W-:Y:S01]  /*21f80*/  MOV R4, R9 ;  /* 0x0000000900047202 */ /* 0x000fe20000000f00 */
[----:B------:R-:W-:-:S04]  /*21f90*/  IMAD.X R10, R10, 0x1, R249, P2 ;  /* 0x000000010a0a7824 */ /* 0x000fc800010e06f9 */
[----:B------:R-:W-:Y:S01]  /*21fa0*/  IMAD.MOV.U32 R5, RZ, RZ, R10 ;  /* 0x000000ffff057224 */ /* 0x000fe200078e000a */
[----:B------:R1:W-:Y:S01]  /*21fb0*/  STL [R1+0x26c], R10 ;  /* 0x00026c0a01007387 */ /* 0x0003e20000100800 */
[----:B------:R-:W-:-:S03]  /*21fc0*/  IMAD.X R8, R8, 0x1, R249, P3 ;  /* 0x0000000108087824 */ /* 0x000fc600018e06f9 */
[----:B------:R-:W-:Y:S04]  /*21fd0*/  STL [R1+0x2b0], R7 ;  /* 0x0002b00701007387 */ /* 0x000fe80000100800 */
[----:B------:R1:W-:Y:S04]  /*21fe0*/  STL [R1+0x2ac], R8 ;  /* 0x0002ac0801007387 */ /* 0x0003e80000100800 */
[----:B------:R1:W-:Y:S04]  /*21ff0*/  LDGSTS.E [R6+0x380], desc[UR20][R4.64], P1 ;  /* 0x0038000004067fae */ /* 0x0003e800089a1014 */
[----:B-1----:R-:W4:Y:S01]  /*22000*/  LDL.LU R10, [R1+0x3ec] ;  /* 0x0003ec00010a7983 */ /* 0x002f220000300800 */
[----:B------:R-:W-:-:S03]  /*22010*/  IMAD.MOV.U32 R5, RZ, RZ, R8 ;  /* 0x000000ffff057224 */ /* 0x000fc600078e0008 */
[----:B------:R-:W4:Y:S01]  /*22020*/  LDL.LU R8, [R1+0x3f0] ;  /* 0x0003f00001087983 */ /* 0x000f220000300800 */
[----:B------:R-:W-:-:S03]  /*22030*/  IMAD.MOV.U32 R4, RZ, RZ, R7 ;  /* 0x000000ffff047224 */ /* 0x000fc600078e0007 */
[----:B------:R-:W4:Y:S04]  /*22040*/  LDL.LU R9, [R1+0x42c] ;  /* 0x00042c0001097983 */ /* 0x000f280000300800 */
[----:B------:R-:W4:Y:S04]  /*22050*/  LDL.LU R7, [R1+0x430] ;  /* 0x0004300001077983 */ /* 0x000f280000300800 */
[----:B------:R1:W-:Y:S01]  /*22060*/  LDGSTS.E [R6+0x780], desc[UR20][R4.64], P1 ;  /* 0x0078000004067fae */ /* 0x0003e200089a1014 */
[-C--:B------:R-:W-:Y:S02]  /*22070*/  IADD3 R17, P2, PT, R17, R250.reuse, RZ ;  /* 0x000000fa11117210 */ /* 0x080fe40007f5e0ff */
[----:B------:R-:W-:-:S03]  /*22080*/  IADD3 R15, P3, PT, R15, R250, RZ ;  /* 0x000000fa0f0f7210 */ /* 0x000fc60007f7e0ff */
[----:B------:R-:W-:Y:S01]  /*22090*/  STL [R1+0x2f0], R17 ;  /* 0x0002f01101007387 */ /* 0x000fe20000100800 */
[--C-:B--2---:R-:W-:Y:S02]  /*220a0*/  IMAD.X R18, R18, 0x1, R249.reuse, P2 ;  /* 0x0000000112127824 */ /* 0x104fe400010e06f9 */
[----:B---3--:R-:W-:-:S03]  /*220b0*/  IMAD.X R16, R16, 0x1, R249, P3 ;  /* 0x0000000110107824 */ /* 0x008fc600018e06f9 */
[----:B------:R2:W-:Y:S04]  /*220c0*/  STL [R1+0x2ec], R18 ;  /* 0x0002ec1201007387 */ /* 0x0005e80000100800 */
[----:B------:R-:W-:Y:S04]  /*220d0*/  STL [R1+0x330], R15 ;  /* 0x0003300f01007387 */ /* 0x000fe80000100800 */
[----:B------:R3:W-:Y:S04]  /*220e0*/  STL [R1+0x32c], R16 ;  /* 0x00032c1001007387 */ /* 0x0007e80000100800 */
[----:B------:R-:W4:Y:S04]  /*220f0*/  LDL.LU R23, [R1+0x46c] ;  /* 0x00046c0001177983 */ /* 0x000f280000300800 */
[----:B------:R-:W4:Y:S04]  /*22100*/  LDL.LU R22, [R1+0x470] ;  /* 0x0004700001167983 */ /* 0x000f280000300800 */
[----:B------:R-:W4:Y:S01]  /*22110*/  LDL.LU R21, [R1+0x4ac] ;  /* 0x0004ac0001157983 */ /* 0x000f220000300800 */
[----:B-1----:R-:W-:-:S03]  /*22120*/  IMAD.MOV.U32 R4, RZ, RZ, R17 ;  /* 0x000000ffff047224 */ /* 0x002fc600078e0011 */
[----:B------:R-:W4:Y:S01]  /*22130*/  LDL.LU R20, [R1+0x4b0] ;  /* 0x0004b00001147983 */ /* 0x000f220000300800 */
[----:B------:R-:W-:-:S05]  /*22140*/  IMAD.MOV.U32 R5, RZ, RZ, R18 ;  /* 0x000000ffff057224 */ /* 0x000fca00078e0012 */
[----:B------:R1:W-:Y:S01]  /*22150*/  LDGSTS.E [R6+0xb80], desc[UR20][R4.64], P1 ;  /* 0x00b8000004067fae */ /* 0x0003e200089a1014 */
[-C--:B------:R-:W-:Y:S02]  /*22160*/  IADD3 R13, P2, PT, R13, R250.reuse, RZ ;  /* 0x000000fa0d0d7210 */ /* 0x080fe40007f5e0ff */
[----:B------:R-:W-:-:S03]  /*22170*/  IADD3 R11, P3, PT, R11, R250, RZ ;  /* 0x000000fa0b0b7210 */ /* 0x000fc60007f7e0ff */
[----:B------:R-:W-:Y:S01]  /*22180*/  STL [R1+0x370], R13 ;  /* 0x0003700d01007387 */ /* 0x000fe20000100800 */
[----:B----4-:R-:W-:Y:S01]  /*22190*/  IADD3.X R14, PT, PT, R14, R249, RZ, P2, !PT ;  /* 0x000000f90e0e7210 */ /* 0x010fe200017fe4ff */
[----:B------:R-:W-:-:S04]  /*221a0*/  IMAD.X R12, R12, 0x1, R249, P3 ;  /* 0x000000010c0c7824 */ /* 0x000fc800018e06f9 */
[----:B------:R4:W-:Y:S04]  /*221b0*/  STL [R1+0x36c], R14 ;  /* 0x00036c0e01007387 */ /* 0x0009e80000100800 */
[----:B------:R-:W-:Y:S01]  /*221c0*/  STL [R1+0x3b0], R11 ;  /* 0x0003b00b01007387 */ /* 0x000fe20000100800 */
[----:B-1----:R-:W-:-:S03]  /*221d0*/  IMAD.MOV.U32 R5, RZ, RZ, R16 ;  /* 0x000000ffff057224 */ /* 0x002fc600078e0010 */
[----:B--2---:R-:W2:Y:S01]  /*221e0*/  LDL.LU R18, [R1+0x4f0] ;  /* 0x0004f00001127983 */ /* 0x004ea20000300800 */
[----:B------:R-:W-:-:S03]  /*221f0*/  IMAD.MOV.U32 R4, RZ, RZ, R15 ;  /* 0x000000ffff047224 */ /* 0x000fc600078e000f */
[----:B------:R1:W-:Y:S04]  /*22200*/  STL [R1+0x3ac], R12 ;  /* 0x0003ac0c01007387 */ /* 0x0003e80000100800 */
[----:B---3--:R-:W3:Y:S04]  /*22210*/  LDL.LU R16, [R1+0x530] ;  /* 0x0005300001107983 */ /* 0x008ee80000300800 */
[----:B------:R-:W3:Y:S04]  /*22220*/  LDL.LU R19, [R1+0x4ec] ;  /* 0x0004ec0001137983 */ /* 0x000ee80000300800 */
[----:B------:R1:W-:Y:S04]  /*22230*/  LDGSTS.E [R6+0xf80], desc[UR20][R4.64], P1 ;  /* 0x00f8000004067fae */ /* 0x0003e800089a1014 */
[----:B------:R-:W3:Y:S04]  /*22240*/  LDL.LU R17, [R1+0x52c] ;  /* 0x00052c0001117983 */ /* 0x000ee80000300800 */
[----:B------:R-:W3:Y:S01]  /*22250*/  LDL.LU R15, [R1+0x56c] ;  /* 0x00056c00010f7983 */ /* 0x000ee20000300800 */
[----:B-1----:R-:W-:-:S02]  /*22260*/  IMAD.MOV.U32 R4, RZ, RZ, R13 ;  /* 0x000000ffff047224 */ /* 0x002fc400078e000d */
[----:B------:R-:W-:Y:S02]  /*22270*/  IMAD.MOV.U32 R5, RZ, RZ, R14 ;  /* 0x000000ffff057224 */ /* 0x000fe400078e000e */
[----:B----4-:R-:W4:Y:S04]  /*22280*/  LDL.LU R14, [R1+0x570] ;  /* 0x00057000010e7983 */ /* 0x010f280000300800 */
[----:B------:R1:W-:Y:S04]  /*22290*/  LDGSTS.E [R6+0x1380], desc[UR20][R4.64], P1 ;  /* 0x0138000004067fae */ /* 0x0003e800089a1014 */
[----:B------:R-:W4:Y:S01]  /*222a0*/  LDL.LU R13, [R1+0x5ac] ;  /* 0x0005ac00010d7983 */ /* 0x000f220000300800 */
[----:B-1----:R-:W-:-:S02]  /*222b0*/  IMAD.MOV.U32 R4, RZ, RZ, R11 ;  /* 0x000000ffff047224 */ /* 0x002fc400078e000b */
[----:B------:R-:W-:Y:S02]  /*222c0*/  IMAD.MOV.U32 R5, RZ, RZ, R12 ;  /* 0x000000ffff057224 */ /* 0x000fe400078e000c */
[----:B------:R-:W4:Y:S04]  /*222d0*/  LDL.LU R12, [R1+0x5b0] ;  /* 0x0005b000010c7983 */ /* 0x000f280000300800 */
[----:B------:R1:W-:Y:S01]  /*222e0*/  LDGSTS.E [R6+0x1780], desc[UR20][R4.64], P1 ;  /* 0x0178000004067fae */ /* 0x0003e200089a1014 */
[----:B------:R-:W-:-:S05]  /*222f0*/  IADD3 R8, P2, PT, R8, R250, RZ ;  /* 0x000000fa08087210 */ /* 0x000fca0007f5e0ff */
[--C-:B------:R-:W-:Y:S01]  /*22300*/  IMAD.X R10, R10, 0x1, R249.reuse, P2 ;  /* 0x000000010a0a7824 */ /* 0x100fe200010e06f9 */
[----:B------:R-:W-:Y:S01]  /*22310*/  IADD3 R7, P3, PT, R7, R250, RZ ;  /* 0x000000fa07077210 */ /* 0x000fe20007f7e0ff */
[----:B------:R-:W-:Y:S02]  /*22320*/  STL [R1+0x3f0], R8 ;  /* 0x0003f00801007387 */ /* 0x000fe40000100800 */
[----:B-1----:R-:W-:Y:S02]  /*22330*/  IMAD.MOV.U32 R5, RZ, RZ, R10 ;  /* 0x000000ffff057224 */ /* 0x002fe400078e000a */
[----:B------:R-:W-:Y:S01]  /*22340*/  IMAD.X R9, R9, 0x1, R249, P3 ;  /* 0x0000000109097824 */ /* 0x000fe200018e06f9 */
[----:B------:R1:W-:Y:S01]  /*22350*/  STL [R1+0x3ec], R10 ;  /* 0x0003ec0a01007387 */ /* 0x0003e20000100800 */
[----:B------:R-:W-:-:S03]  /*22360*/  IMAD.MOV.U32 R4, RZ, RZ, R8 ;  /* 0x000000ffff047224 */ /* 0x000fc600078e0008 */
[----:B------:R-:W-:Y:S04]  /*22370*/  STL [R1+0x430], R7 ;  /* 0x0004300701007387 */ /* 0x000fe80000100800 */
[----:B------:R1:W-:Y:S04]  /*22380*/  LDGSTS.E [R6+0x1b80], desc[UR20][R4.64], P1 ;  /* 0x01b8000004067fae */ /* 0x0003e800089a1014 */
[----:B-1----:R-:W4:Y:S04]  /*22390*/  LDL.LU R10, [R1+0x5f0] ;  /* 0x0005f000010a7983 */ /* 0x002f280000300800 */
[----:B------:R1:W-:Y:S04]  /*223a0*/  STL [R1+0x42c], R9 ;  /* 0x00042c0901007387 */ /* 0x0003e80000100800 */
[----:B------:R-:W4:Y:S04]  /*223b0*/  LDL.LU R8, [R1+0x630] ;  /* 0x0006300001087983 */ /* 0x000f280000300800 */
[----:B------:R-:W4:Y:S01]  /*223c0*/  LDL.LU R11, [R1+0x5ec] ;  /* 0x0005ec00010b7983 */ /* 0x000f220000300800 */
[----:B------:R-:W-:-:S03]  /*223d0*/  IMAD.MOV.U32 R5, RZ, RZ, R9 ;  /* 0x000000ffff057224 */ /* 0x000fc600078e0009 */
[----:B-1----:R-:W4:Y:S01]  /*223e0*/  LDL.LU R9, [R1+0x62c] ;  /* 0x00062c0001097983 */ /* 0x002f220000300800 */
[----:B------:R-:W-:-:S03]  /*223f0*/  MOV R4, R7 ;  /* 0x0000000700047202 */ /* 0x000fc60000000f00 */
[----:B------:R-:W4:Y:S04]  /*22400*/  LDL R7, [R1+0x634] ;  /* 0x0006340001077983 */ /* 0x000f280000100800 */
[----:B------:R1:W-:Y:S01]  /*22410*/  LDGSTS.E [R6+0x1f80], desc[UR20][R4.64], P1 ;  /* 0x01f8000004067fae */ /* 0x0003e200089a1014 */
[----:B------:R-:W-:-:S04]  /*22420*/  USEL UR12, URZ, 0x1, !UP1 ;  /* 0x00000001ff0c7887 */ /* 0x000fc8000c800000 */
[----:B------:R-:W-:Y:S01]  /*22430*/  ULOP3.LUT UR12, UR4, UR12, URZ, 0x3c, !UPT ;  /* 0x0000000c040c7292 */ /* 0x000fe2000f8e3cff */
[----:B------:R-:W-:-:S05]  /*22440*/  IADD3 R22, P2, PT, R22, R250, RZ ;  /* 0x000000fa16167210 */ /* 0x000fca0007f5e0ff */
[----:B------:R-:W-:Y:S01]  /*22450*/  IMAD.X R23, R23, 0x1, R249, P2 ;  /* 0x0000000117177824 */ /* 0x000fe200010e06f9 */
[----:B------:R-:W-:Y:S01]  /*22460*/  IADD3 R20, P3, PT, R20, R250, RZ ;  /* 0x000000fa14147210 */ /* 0x000fe20007f7e0ff */
[----:B-1----:R-:W-:Y:S02]  /*22470*/  IMAD.MOV.U32 R4, RZ, RZ, R22 ;  /* 0x000000ffff047224 */ /* 0x002fe400078e0016 */
[----:B------:R-:W-:Y:S02]  /*22480*/  IMAD.MOV.U32 R5, RZ, RZ, R23 ;  /* 0x000000ffff057224 */ /* 0x000fe400078e0017 */
[----:B------:R-:W-:-:S03]  /*22490*/  IMAD.X R21, R21, 0x1, R249, P3 ;  /* 0x0000000115157824 */ /* 0x000fc600018e06f9 */
[----:B------:R1:W-:Y:S02]  /*224a0*/  LDGSTS.E [R6+0x2380], desc[UR20][R4.64], P1 ;  /* 0x0238000004067fae */ /* 0x0003e400089a1014 */
[----:B-1----:R-:W-:Y:S02]  /*224b0*/  IMAD.MOV.U32 R4, RZ, RZ, R20 ;  /* 0x000000ffff047224 */ /* 0x002fe400078e0014 */
[----:B------:R-:W-:-:S05]  /*224c0*/  IMAD.MOV.U32 R5, RZ, RZ, R21 ;  /* 0x000000ffff057224 */ /* 0x000fca00078e0015 */
[----:B------:R1:W-:Y:S01]  /*224d0*/  LDGSTS.E [R6+0x2780], desc[UR20][R4.64], P1 ;  /* 0x0278000004067fae */ /* 0x0003e200089a1014 */
[----:B--2---:R-:W-:-:S04]  /*224e0*/  IADD3 R18, P2, PT, R18, R250, RZ ;  /* 0x000000fa12127210 */ /* 0x004fc80007f5e0ff */
[----:B-1----:R-:W-:Y:S02]  /*224f0*/  MOV R4, R18 ;  /* 0x0000001200047202 */ /* 0x002fe40000000f00 */
[----:B---3--:R-:W-:Y:S01]  /*22500*/  IADD3 R16, P3, PT, R16, R250, RZ ;  /* 0x000000fa10107210 */ /* 0x008fe20007f7e0ff */
[----:B------:R-:W-:-:S04]  /*22510*/  IMAD.X R19, R19, 0x1, R249, P2 ;  /* 0x0000000113137824 */ /* 0x000fc800010e06f9 */
[----:B------:R-:W-:Y:S02]  /*22520*/  IMAD.MOV.U32 R5, RZ, RZ, R19 ;  /* 0x000000ffff057224 */ /* 0x000fe400078e0013 */
[----:B------:R-:W-:-:S03]  /*22530*/  IMAD.X R17, R17, 0x1, R249, P3 ;  /* 0x0000000111117824 */ /* 0x000fc600018e06f9 */
[----:B------:R1:W-:Y:S01]  /*22540*/  LDGSTS.E [R6+0x2b80], desc[UR20][R4.64], P1 ;  /* 0x02b8000004067fae */ /* 0x0003e200089a1014 */
[----:B----4-:R-:W-:Y:S01]  /*22550*/  IADD3 R14, P2, PT, R14, R250, RZ ;  /* 0x000000fa0e0e7210 */ /* 0x010fe20007f5e0ff */
[----:B-1----:R-:W-:Y:S02]  /*22560*/  IMAD.MOV.U32 R4, RZ, RZ, R16 ;  /* 0x000000ffff047224 */ /* 0x002fe400078e0010 */
[----:B------:R-:W-:Y:S02]  /*22570*/  IMAD.MOV.U32 R5, RZ, RZ, R17 ;  /* 0x000000ffff057224 */ /* 0x000fe400078e0011 */
[----:B------:R-:W-:-:S03]  /*22580*/  IMAD.X R15, R15, 0x1, R249, P2 ;  /* 0x000000010f0f7824 */ /* 0x000fc600010e06f9 */
[----:B------:R1:W-:Y:S04]  /*22590*/  LDGSTS.E [R6+0x2f80], desc[UR20][R4.64], P1 ;  /* 0x02f8000004067fae */ /* 0x0003e800089a1014 */
[----:B------:R2:W-:Y:S01]  /*225a0*/  STL [R1+0x470], R22 ;  /* 0x0004701601007387 */ /* 0x0005e20000100800 */
[----:B------:R-:W-:Y:S01]  /*225b0*/  IADD3 R12, P3, PT, R12, R250, RZ ;  /* 0x000000fa0c0c7210 */ /* 0x000fe20007f7e0ff */
[----:B-1----:R-:W-:Y:S02]  /*225c0*/  IMAD.MOV.U32 R4, RZ, RZ, R14 ;  /* 0x000000ffff047224 */ /* 0x002fe400078e000e */
[----:B------:R-:W-:Y:S02]  /*225d0*/  IMAD.MOV.U32 R5, RZ, RZ, R15 ;  /* 0x000000ffff057224 */ /* 0x000fe400078e000f */
[----:B------:R-:W-:Y:S01]  /*225e0*/  IMAD.X R13, R13, 0x1, R249, P3 ;  /* 0x000000010d0d7824 */ /* 0x000fe200018e06f9 */
[----:B------:R2:W-:Y:S04]  /*225f0*/  STL [R1+0x46c], R23 ;  /* 0x00046c1701007387 */ /* 0x0005e80000100800 */
[----:B------:R1:W-:Y:S04]  /*22600*/  LDGSTS.E [R6+0x3380], desc[UR20][R4.64], P1 ;  /* 0x0338000004067fae */ /* 0x0003e800089a1014 */
[----:B------:R2:W-:Y:S04]  /*22610*/  STL [R1+0x4b0], R20 ;  /* 0x0004b01401007387 */ /* 0x0005e80000100800 */
[----:B------:R2:W-:Y:S01]  /*22620*/  STL [R1+0x4ac], R21 ;  /* 0x0004ac1501007387 */ /* 0x0005e20000100800 */
[----:B-1----:R-:W-:-:S02]  /*22630*/  IMAD.MOV.U32 R4, RZ, RZ, R12 ;  /* 0x000000ffff047224 */ /* 0x002fc400078e000c */
[----:B------:R-:W-:Y:S01]  /*22640*/  IMAD.MOV.U32 R5, RZ, RZ, R13 ;  /* 0x000000ffff057224 */ /* 0x000fe200078e000d */
[----:B------:R2:W-:Y:S04]  /*22650*/  STL [R1+0x4f0], R18 ;  /* 0x0004f01201007387 */ /* 0x0005e80000100800 */
[----:B------:R2:W-:Y:S01]  /*22660*/  STL [R1+0x4ec], R19 ;  /* 0x0004ec1301007387 */ /* 0x0005e20000100800 */
[----:B------:R-:W-:-:S03]  /*22670*/  IADD3 R10, P2, PT, R10, R250, RZ ;  /* 0x000000fa0a0a7210 */ /* 0x000fc60007f5e0ff */
[----:B------:R2:W-:Y:S04]  /*22680*/  STL [R1+0x530], R16 ;  /* 0x0005301001007387 */ /* 0x0005e80000100800 */
[----:B------:R2:W-:Y:S01]  /*22690*/  STL [R1+0x52c], R17 ;  /* 0x00052c1101007387 */ /* 0x0005e20000100800 */
[----:B------:R-:W-:-:S03]  /*226a0*/  IADD3 R8, P3, PT, R8, R250, RZ ;  /* 0x000000fa08087210 */ /* 0x000fc60007f7e0ff */
[----:B------:R1:W-:Y:S01]  /*226b0*/  LDGSTS.E [R6+0x3780], desc[UR20][R4.64], P1 ;  /* 0x0378000004067fae */ /* 0x0003e200089a1014 */
[----:B------:R-:W-:-:S03]  /*226c0*/  IADD3.X R11, PT, PT, R11, R249, RZ, P2, !PT ;  /* 0x000000f90b0b7210 */ /* 0x000fc600017fe4ff */
[----:B------:R2:W-:Y:S01]  /*226d0*/  STL [R1+0x570], R14 ;  /* 0x0005700e01007387 */ /* 0x0005e20000100800 */
[----:B------:R-:W-:-:S03]  /*226e0*/  IMAD.X R9, R9, 0x1, R249, P3 ;  /* 0x0000000109097824 */ /* 0x000fc600018e06f9 */
[----:B------:R2:W-:Y:S01]  /*226f0*/  STL [R1+0x56c], R15 ;  /* 0x00056c0f01007387 */ /* 0x0005e20000100800 */
[----:B-1----:R-:W-:Y:S02]  /*22700*/  IMAD.MOV.U32 R4, RZ, RZ, R10 ;  /* 0x000000ffff047224 */ /* 0x002fe400078e000a */
[----:B------:R-:W-:Y:S01]  /*22710*/  IMAD.MOV.U32 R5, RZ, RZ, R11 ;  /* 0x000000ffff057224 */ /* 0x000fe200078e000b */
[----:B------:R2:W-:Y:S04]  /*22720*/  STL [R1+0x5b0], R12 ;  /* 0x0005b00c01007387 */ /* 0x0005e80000100800 */
[----:B------:R2:W-:Y:S04]  /*22730*/  STL [R1+0x5ac], R13 ;  /* 0x0005ac0d01007387 */ /* 0x0005e80000100800 */
[----:B------:R2:W-:Y:S04]  /*22740*/  STL [R1+0x5f0], R10 ;  /* 0x0005f00a01007387 */ /* 0x0005e80000100800 */
[----:B------:R2:W-:Y:S04]  /*22750*/  STL [R1+0x5ec], R11 ;  /* 0x0005ec0b01007387 */ /* 0x0005e80000100800 */
[----:B------:R1:W-:Y:S04]  /*22760*/  LDGSTS.E [R6+0x3b80], desc[UR20][R4.64], P1 ;  /* 0x03b8000004067fae */ /* 0x0003e800089a1014 */
[----:B------:R2:W-:Y:S04]  /*22770*/  STL [R1+0x630], R8 ;  /* 0x0006300801007387 */ /* 0x0005e80000100800 */
[----:B------:R2:W-:Y:S01]  /*22780*/  STL [R1+0x62c], R9 ;  /* 0x00062c0901007387 */ /* 0x0005e20000100800 */
[----:B-1----:R-:W-:-:S02]  /*22790*/  IMAD.MOV.U32 R4, RZ, RZ, R8 ;  /* 0x000000ffff047224 */ /* 0x002fc400078e0008 */
[----:B------:R-:W-:-:S05]  /*227a0*/  IMAD.MOV.U32 R5, RZ, RZ, R9 ;  /* 0x000000ffff057224 */ /* 0x000fca00078e0009 */
[----:B------:R1:W-:Y:S01]  /*227b0*/  LDGSTS.E [R6+0x3f80], desc[UR20][R4.64], P1 ;  /* 0x03f8000004067fae */ /* 0x0003e200089a1014 */
[----:B------:R-:W-:-:S03]  /*227c0*/  ISETP.NE.U32.AND P1, PT, R246, R7, PT ;  /* 0x00000007f600720c */ /* 0x000fc60003f25070 */
[----:B------:R-:W0:Y:S01]  /*227d0*/  LDGDEPBAR ;  /* 0x00000000000079af */ /* 0x000e220000000000 */
[----:B------:R-:W-:Y:S02]  /*227e0*/  VIADD R246, R246, 0x1 ;  /* 0x00000001f6f67836 */ /* 0x000fe40000000000 */
[----:B-1----:R-:W-:-:S07]  /*227f0*/  IMAD.U32 R4, RZ, RZ, UR4 ;  /* 0x00000004ff047e24 */ /* 0x002fce000f8e00ff */
[----:B--2---:R-:W-:Y:S05]  /*22800*/  @P1 BRA `(.L_x_11) ;  /* 0xffffff5000a41947 */ /* 0x004fea000383ffff */
.L_x_8:
[----:B------:R-:W2:Y:S01]  /*22810*/  LDL.LU R9, [R1+0x830] ;  /* 0x0008300001097983 */ /* 0x000ea20000300800 */
[----:B------:R-:W3:Y:S03]  /*22820*/  LDCU UR5, c[0x0][0x3b8] ;  /* 0x00007700ff0577ac */ /* 0x000ee60008000800 */
[----:B------:R-:W4:Y:S01]  /*22830*/  LDL.LU R8, [R1+0x844] ;  /* 0x0008440001087983 */ /* 0x000f220000300800 */
[----:B------:R-:W2:Y:S03]  /*22840*/  LDCU.128 UR12, c[0x0][0x390] ;  /* 0x00007200ff0c77ac */ /* 0x000ea60008000c00 */
[----:B------:R-:W4:Y:S01]  /*22850*/  LDL.LU R6, [R1+0x840] ;  /* 0x0008400001067983 */ /* 0x000f220000300800 */
[----:B------:R-:W1:Y:S01]  /*22860*/  LDCU UR10, c[0x0][0x3b4] ;  /* 0x00007680ff0a77ac */ /* 0x000e620008000800 */
[----:B---3-5:R-:W-:-:S04]  /*22870*/  IMAD R5, R3, UR5, RZ ;  /* 0x0000000503057c24 */ /* 0x028fc8000f8e02ff */
[----:B------:R-:W-:Y:S01]  /*22880*/  VIADD R7, R5, UR5 ;  /* 0x0000000505077c36 */ /* 0x000fe20008000000 */
[C---:B--2---:R-:W-:Y:S01]  /*22890*/  ISETP.GE.AND P2, PT, R9.reuse, UR14, PT ;  /* 0x0000000e09007c0c */ /* 0x044fe2000bf46270 */
[----:B-1----:R-:W-:Y:S02]  /*228a0*/  IMAD R174, R9, UR10, RZ ;  /* 0x0000000a09ae7c24 */ /* 0x002fe4000f8e02ff */
[----:B------:R-:W-:Y:S01]  /*228b0*/  VIADD R9, R7, UR5 ;  /* 0x0000000507097c36 */ /* 0x000fe20008000000 */
[----:B----4-:R-:W-:Y:S02]  /*228c0*/  ISETP.LT.AND P1, PT, R8, UR15, !P2 ;  /* 0x0000000f08007c0c */ /* 0x010fe4000d721270 */
[----:B------:R-:W-:Y:S02]  /*228d0*/  ISETP.LT.AND P4, PT, R3, UR15, !P2 ;  /* 0x0000000f03007c0c */ /* 0x000fe4000d781270 */
[----:B------:R-:W-:Y:S02]  /*228e0*/  IADD3 R11, PT, PT, R9, UR5, RZ ;  /* 0x00000005090b7c10 */ /* 0x000fe4000fffe0ff */
[----:B------:R-:W-:-:S02]  /*228f0*/  ISETP.LT.AND P3, PT, R6, UR15, !P2 ;  /* 0x0000000f06007c0c */ /* 0x000fc4000d761270 */
[----:B------:R-:W-:Y:S01]  /*22900*/  LEA R0, P5, R174, UR12, 0x2 ;  /* 0x0000000cae007c11 */ /* 0x000fe2000f8a10ff */
[----:B------:R-:W-:Y:S01]  /*22910*/  VIADD R13, R11, UR5 ;  /* 0x000000050b0d7c36 */ /* 0x000fe20008000000 */
[----:B------:R-:W-:Y:S11]  /*22920*/  @!P6 BRA `(.L_x_12) ;  /* 0x000000000010e947 */ /* 0x000ff60003800000 */
[----:B------:R-:W-:-:S06]  /*22930*/  USHF.L.U32 UR4, UR4, 0x1f, URZ ;  /* 0x0000001f04047899 */ /* 0x000fcc00080006ff */
[----:B------:R-:W-:-:S04]  /*22940*/  IMAD.U32 R2, RZ, RZ, UR4 ;  /* 0x00000004ff027e24 */ /* 0x000fc8000f8e00ff */
[----:B------:R-:W1:Y:S02]  /*22950*/  SYNCS.PHASECHK.TRANS64.TRYWAIT P6, [UR9], R2 ;  /* 0x00000002ff0075a7 */ /* 0x000e6400080c1109 */
[----:B-1----:R-:W-:Y:S05]  /*22960*/  @!P6 BRA `(.L_x_13) ;  /* 0x000000380078e947 */ /* 0x002fea0003800000 */
.L_x_12:
[----:B------:R-:W2:Y:S01]  /*22970*/  LDL.LU R8, [R1+0x83c] ;  /* 0x00083c0001087983 */ /* 0x000ea20000300800 */
[----:B------:R-:W-:-:S04]  /*22980*/  DEPBAR.LE SB0, 0x0 ;  /* 0x000080000000791a */ /* 0x000fc80000000000 */
[----:B------:R-:W3:Y:S01]  /*22990*/  LDL.LU R6, [R1+0x838] ;  /* 0x0008380001067983 */ /* 0x000ee20000300800 */
[----:B------:R-:W-:Y:S01]  /*229a0*/  VIADD R15, R13, UR5 ;  /* 0x000000050d0f7c36 */ /* 0x000fe20008000000 */
[----:B------:R-:W-:Y:S01]  /*229b0*/  LEA.HI.X.SX32 R174, R174, UR13, 0x2, P5 ;  /* 0x0000000daeae7c11 */ /* 0x000fe2000a8f16ff */
[----:B------:R-:W1:Y:S01]  /*229c0*/  LDCU UR4, c[0x0][0x39c] ;  /* 0x00007380ff0477ac */ /* 0x000e620008000800 */
[----:B------:R-:W4:Y:S01]  /*229d0*/  LDL.LU R4, [R1+0x834] ;  /* 0x0008340001047983 */ /* 0x000f220000300800 */
[----:B------:R-:W-:Y:S01]  /*229e0*/  BAR.SYNC.DEFER_BLOCKING 0x0 ;  /* 0x0000000000007b1d */ /* 0x000fe20000010000 */
[----:B------:R-:W-:-:S05]  /*229f0*/  LEA R132, P6, R7, R0, 0x2 ;  /* 0x0000000007847211 */ /* 0x000fca00078c10ff */
[----:B------:R-:W5:Y:S01]  /*22a00*/  LDCU UR9, c[0x0][0x39c] ;  /* 0x00007380ff0977ac */ /* 0x000f620008000800 */
[----:B------:R-:W5:Y:S04]  /*22a10*/  LDL.LU R167, [R1+0x8f0] ;  /* 0x0008f00001a77983 */ /* 0x000f680000300800 */
[----:B------:R-:W5:Y:S04]  /*22a20*/  LDL.LU R168, [R1+0x8f4] ;  /* 0x0008f40001a87983 */ /* 0x000f680000300800 */
[----:B------:R-:W5:Y:S01]  /*22a30*/  LDL.LU R169, [R1+0x8ec] ;  /* 0x0008ec0001a97983 */ /* 0x000f620000300800 */
[----:B------:R-:W-:Y:S01]  /*22a40*/  LEA R2, P5, R5, R0, 0x2 ;  /* 0x0000000005027211 */ /* 0x000fe200078a10ff */
[----:B------:R-:W-:Y:S01]  /*22a50*/  VIADD R17, R15, UR5 ;  /* 0x000000050f117c36 */ /* 0x000fe20008000000 */
[-C--:B------:R-:W-:Y:S01]  /*22a60*/  LEA.HI.X.SX32 R133, R7, R174.reuse, 0x2, P6 ;  /* 0x000000ae07857211 */ /* 0x080fe200030f16ff */
[----:B------:R-:W5:Y:S01]  /*22a70*/  LDL.LU R173, [R1+0x8f8] ;  /* 0x0008f80001ad7983 */ /* 0x000f620000300800 */
[----:B------:R-:W-:Y:S01]  /*22a80*/  LEA.HI.X.SX32 R3, R5, R174, 0x2, P5 ;  /* 0x000000ae05037211 */ /* 0x000fe200028f16ff */
[----:B------:R-:W-:Y:S01]  /*22a90*/  VIADD R5, R17, UR5 ;  /* 0x0000000511057c36 */ /* 0x000fe20008000000 */
[-C--:B------:R-:W-:Y:S01]  /*22aa0*/  LEA R134, P5, R9, R0.reuse, 0x2 ;  /* 0x0000000009867211 */ /* 0x080fe200078a10ff */
[----:B------:R-:W1:Y:S02]  /*22ab0*/  @!P0 SYNCS.CCTL.IV [UR6+0x30000] ;  /* 0x03000000ff0089b1 */ /* 0x000e640008000006 */
[----:B-1----:R-:W-:Y:S01]  /*22ac0*/  BAR.SYNC.DEFER_BLOCKING 0x0 ;  /* 0x0000000000007b1d */ /* 0x002fe20000010000 */
[----:B------:R-:W-:Y:S01]  /*22ad0*/  VIADD R7, R5, UR5 ;  /* 0x0000000505077c36 */ /* 0x000fe20008000000 */
[----:B------:R-:W-:-:S02]  /*22ae0*/  LEA R136, P6, R11, R0, 0x2 ;  /* 0x000000000b887211 */ /* 0x000fc400078c10ff */
[-C--:B------:R-:W-:Y:S01]  /*22af0*/  LEA.HI.X.SX32 R135, R9, R174.reuse, 0x2, P5 ;  /* 0x000000ae09877211 */ /* 0x080fe200028f16ff */
[----:B------:R-:W-:Y:S01]  /*22b00*/  VIADD R9, R7, UR5 ;  /* 0x0000000507097c36 */ /* 0x000fe20008000000 */
[----:B------:R-:W-:Y:S02]  /*22b10*/  LEA.HI.X.SX32 R137, R11, R174, 0x2, P6 ;  /* 0x000000ae0b897211 */ /* 0x000fe400030f16ff */
[----:B------:R-:W-:Y:S01]  /*22b20*/  LEA R138, P5, R13, R0, 0x2 ;  /* 0x000000000d8a7211 */ /* 0x000fe200078a10ff */
[----:B------:R-:W-:Y:S01]  /*22b30*/  VIADD R11, R9, UR5 ;  /* 0x00000005090b7c36 */ /* 0x000fe20008000000 */
[----:B------:R-:W5:Y:S02]  /*22b40*/  LDL.LU R171, [R1+0x8e8] ;  /* 0x0008e80001ab7983 */ /* 0x000f640000300800 */
[----:B------:R-:W-:Y:S01]  /*22b50*/  LEA.HI.X.SX32 R139, R13, R174, 0x2, P5 ;  /* 0x000000ae0d8b7211 */ /* 0x000fe200028f16ff */
[----:B------:R-:W-:Y:S01]  /*22b60*/  VIADD R13, R11, UR5 ;  /* 0x000000050b0d7c36 */ /* 0x000fe20008000000 */
[C---:B------:R-:W-:Y:S01]  /*22b70*/  LEA R142, P5, R17.reuse, R0, 0x2 ;  /* 0x00000000118e7211 */ /* 0x040fe200078a10ff */
[----:B------:R-:W5:Y:S03]  /*22b80*/  LDL.LU R172, [R1+0x8fc] ;  /* 0x0008fc0001ac7983 */ /* 0x000f660000300800 */
[----:B------:R-:W-:-:S02]  /*22b90*/  LEA.HI.X.SX32 R143, R17, R174, 0x2, P5 ;  /* 0x000000ae118f7211 */ /* 0x000fc400028f16ff */
[-C--:B------:R-:W-:Y:S01]  /*22ba0*/  LEA R146, P5, R7, R0.reuse, 0x2 ;  /* 0x0000000007927211 */ /* 0x080fe200078a10ff */
[----:B------:R-:W1:Y:S01]  /*22bb0*/  @!P0 SYNCS.CCTL.IV [UR6+0x30008] ;  /* 0x03000800ff0089b1 */ /* 0x000e620008000006 */
[----:B------:R-:W-:Y:S01]  /*22bc0*/  LEA R140, P0, R15, R0, 0x2 ;  /* 0x000000000f8c7211 */ /* 0x000fe200078010ff */
[----:B------:R-:W1:Y:S01]  /*22bd0*/  LDCU UR6, c[0x0][0x39c] ;  /* 0x00007380ff0677ac */ /* 0x000e620008000800 */
[-C--:B------:R-:W-:Y:S02]  /*22be0*/  LEA.HI.X.SX32 R147, R7, R174.reuse, 0x2, P5 ;  /* 0x000000ae07937211 */ /* 0x080fe400028f16ff */
[----:B------:R-:W-:Y:S02]  /*22bf0*/  LEA.HI.X.SX32 R141, R15, R174, 0x2, P0 ;  /* 0x000000ae0f8d7211 */ /* 0x000fe400000f16ff */
[----:B------:R-:W-:Y:S02]  /*22c00*/  LEA R144, P0, R5, R0, 0x2 ;  /* 0x0000000005907211 */ /* 0x000fe400078010ff */
[----:B------:R-:W-:-:S02]  /*22c10*/  IADD3 R15, PT, PT, R13, UR5, RZ ;  /* 0x000000050d0f7c10 */ /* 0x000fc4000fffe0ff */
[----:B------:R-:W-:Y:S02]  /*22c20*/  LEA.HI.X.SX32 R145, R5, R174, 0x2, P0 ;  /* 0x000000ae05917211 */ /* 0x000fe400000f16ff */
[-C--:B------:R-:W-:Y:S01]  /*22c30*/  LEA R148, P0, R9, R0.reuse, 0x2 ;  /* 0x0000000009947211 */ /* 0x080fe200078010ff */
[----:B------:R-:W-:Y:S01]  /*22c40*/  VIADD R5, R15, UR5 ;  /* 0x000000050f057c36 */ /* 0x000fe20008000000 */
[----:B------:R-:W-:Y:S02]  /*22c50*/  LEA R150, P5, R11, R0, 0x2 ;  /* 0x000000000b967211 */ /* 0x000fe400078a10ff */
[-C--:B------:R-:W-:Y:S01]  /*22c60*/  LEA.HI.X.SX32 R149, R9, R174.reuse, 0x2, P0 ;  /* 0x000000ae09957211 */ /* 0x080fe200000f16ff */
[----:B------:R-:W-:Y:S01]  /*22c70*/  VIADD R7, R5, UR5 ;  /* 0x0000000505077c36 */ /* 0x000fe20008000000 */
[----:B------:R-:W-:Y:S02]  /*22c80*/  LEA.HI.X.SX32 R151, R11, R174, 0x2, P5 ;  /* 0x000000ae0b977211 */ /* 0x000fe400028f16ff */
[-C--:B------:R-:W-:Y:S01]  /*22c90*/  LEA R152, P0, R13, R0.reuse, 0x2 ;  /* 0x000000000d987211 */ /* 0x080fe200078010ff */
[----:B------:R-:W-:Y:S01]  /*22ca0*/  VIADD R9, R7, UR5 ;  /* 0x0000000507097c36 */ /* 0x000fe20008000000 */
[----:B------:R-:W-:-:S02]  /*22cb0*/  LEA R154, P5, R15, R0, 0x2 ;  /* 0x000000000f9a7211 */ /* 0x000fc400078a10ff */
[-C--:B------:R-:W-:Y:S01]  /*22cc0*/  LEA.HI.X.SX32 R153, R13, R174.reuse, 0x2, P0 ;  /* 0x000000ae0d997211 */ /* 0x080fe200000f16ff */
[----:B------:R-:W-:Y:S01]  /*22cd0*/  VIADD R11, R9, UR5 ;  /* 0x00000005090b7c36 */ /* 0x000fe20008000000 */
[----:B------:R-:W-:Y:S02]  /*22ce0*/  LEA.HI.X.SX32 R155, R15, R174, 0x2, P5 ;  /* 0x000000ae0f9b7211 */ /* 0x000fe400028f16ff */
[-C--:B------:R-:W-:Y:S01]  /*22cf0*/  LEA R156, P0, R5, R0.reuse, 0x2 ;  /* 0x00000000059c7211 */ /* 0x080fe200078010ff */
[----:B------:R-:W-:Y:S01]  /*22d00*/  VIADD R166, R11, UR5 ;  /* 0x000000050ba67c36 */ /* 0x000fe20008000000 */
[----:B------:R-:W-:Y:S02]  /*22d10*/  LEA R158, P5, R7, R0, 0x2 ;  /* 0x00000000079e7211 */ /* 0x000fe400078a10ff */
[-C--:B------:R-:W-:Y:S02]  /*22d20*/  LEA.HI.X.SX32 R157, R5, R174.reuse, 0x2, P0 ;  /* 0x000000ae059d7211 */ /* 0x080fe400000f16ff */
[----:B------:R-:W-:-:S02]  /*22d30*/  LEA.HI.X.SX32 R159, R7, R174, 0x2, P5 ;  /* 0x000000ae079f7211 */ /* 0x000fc400028f16ff */
[-C--:B------:R-:W-:Y:S02]  /*22d40*/  LEA R160, P6, R9, R0.reuse, 0x2 ;  /* 0x0000000009a07211 */ /* 0x080fe400078c10ff */
[-C--:B------:R-:W-:Y:S02]  /*22d50*/  LEA R162, P0, R11, R0.reuse, 0x2 ;  /* 0x000000000ba27211 */ /* 0x080fe400078010ff */
[C---:B------:R-:W-:Y:S02]  /*22d60*/  LEA R164, P5, R166.reuse, R0, 0x2 ;  /* 0x00000000a6a47211 */ /* 0x040fe400078a10ff */
[-C--:B------:R-:W-:Y:S02]  /*22d70*/  LEA.HI.X.SX32 R161, R9, R174.reuse, 0x2, P6 ;  /* 0x000000ae09a17211 */ /* 0x080fe400030f16ff */
[-C--:B------:R-:W-:Y:S02]  /*22d80*/  LEA.HI.X.SX32 R163, R11, R174.reuse, 0x2, P0 ;  /* 0x000000ae0ba37211 */ /* 0x080fe400000f16ff */
[----:B------:R-:W-:-:S02]  /*22d90*/  LEA.HI.X.SX32 R165, R166, R174, 0x2, P5 ;  /* 0x000000aea6a57211 */ /* 0x000fc400028f16ff */
[----:B--2---:R-:W-:Y:S02]  /*22da0*/  ISETP.LT.AND P6, PT, R8, UR15, !P2 ;  /* 0x0000000f08007c0c */ /* 0x004fe4000d7c1270 */
[----:B---3--:R-:W-:Y:S02]  /*22db0*/  ISETP.LT.AND P0, PT, R6, UR15, !P2 ;  /* 0x0000000f06007c0c */ /* 0x008fe4000d701270 */
[----:B----4-:R-:W-:Y:S02]  /*22dc0*/  ISETP.LT.AND P5, PT, R4, UR15, !P2 ;  /* 0x0000000f04007c0c */ /* 0x010fe4000d7a1270 */
[----:B------:R-:W2:Y:S01]  /*22dd0*/  LDTM.x128 R4, tmem[UR8] ;  /* 0x00000008000479ee */ /* 0x000ea200083c0000 */
[----:B------:R-:W-:Y:S01]  /*22de0*/  NOP ;  /* 0x0000000000007918 */ /* 0x000fe20000000000 */
[----:B------:R-:W3:Y:S01]  /*22df0*/  LDCU UR8, c[0x0][0x39c] ;  /* 0x00007380ff0877ac */ /* 0x000ee20008000800 */
[----:B--2---:R2:W-:Y:S01]  /*22e00*/  @P4 STG.E desc[UR20][R2.64], R4 ;  /* 0x0000000402004986 */ /* 0x0045e2000c101914 */
[----:B-----5:R-:W-:-:S04]  /*22e10*/  ISETP.LT.AND P4, PT, R167, UR15, !P2 ;  /* 0x0000000fa7007c0c */ /* 0x020fc8000d781270 */
[----:B------:R-:W-:Y:S01]  /*22e20*/  P2R R170, PR, RZ, 0x10 ;  /* 0x00000010ffaa7803 */ /* 0x000fe20000000000 */
[----:B--2---:R-:W-:-:S05]  /*22e30*/  VIADD R4, R166, UR5 ;  /* 0x00000005a6047c36 */ /* 0x004fca0008000000 */
[----:B------:R-:W-:-:S04]  /*22e40*/  LEA R2, P4, R4, R0, 0x2 ;  /* 0x0000000004027211 */ /* 0x000fc800078810ff */
[C---:B------:R-:W-:Y:S01]  /*22e50*/  LEA.HI.X.SX32 R3, R4.reuse, R174, 0x2, P4 ;  /* 0x000000ae04037211 */ /* 0x040fe200020f16ff */
[----:B------:R-:W-:-:S05]  /*22e60*/  VIADD R4, R4, UR5 ;  /* 0x0000000504047c36 */ /* 0x000fca0008000000 */
[----:B------:R-:W-:-:S04]  /*22e70*/  LEA R166, P4, R4, R0, 0x2 ;  /* 0x0000000004a67211 */ /* 0x000fc800078810ff */
[C---:B------:R-:W-:Y:S01]  /*22e80*/  LEA.HI.X.SX32 R167, R4.reuse, R174, 0x2, P4 ;  /* 0x000000ae04a77211 */ /* 0x040fe200020f16ff */
[----:B------:R-:W-:Y:S01]  /*22e90*/  VIADD R4, R4, UR5 ;  /* 0x0000000504047c36 */ /* 0x000fe20008000000 */
[----:B------:R-:W-:-:S03]  /*22ea0*/  ISETP.LT.AND P4, PT, R168, UR15, !P2 ;  /* 0x0000000fa8007c0c */ /* 0x000fc6000d781270 */
[C---:B------:R-:W-:Y:S01]  /*22eb0*/  VIADD R168, R4.reuse, UR5 ;  /* 0x0000000504a87c36 */ /* 0x040fe20008000000 */
[----:B------:R2:W-:Y:S04]  /*22ec0*/  @P1 STG.E desc[UR20][R132.64], R5 ;  /* 0x0000000584001986 */ /* 0x0005e8000c101914 */
[----:B------:R4:W-:Y:S01]  /*22ed0*/  @P3 STG.E desc[UR20][R134.64], R6 ;  /* 0x0000000686003986 */ /* 0x0009e2000c101914 */
[----:B--2---:R-:W-:Y:S02]  /*22ee0*/  LEA R132, P1, R4, R0, 0x2 ;  /* 0x0000000004847211 */ /* 0x004fe400078210ff */
[----:B----4-:R-:W-:-:S04]  /*22ef0*/  IADD3 R6, PT, PT, R168, UR5, RZ ;  /* 0x00000005a8067c10 */ /* 0x010fc8000fffe0ff */
[----:B------:R-:W-:Y:S02]  /*22f00*/  LEA R134, P3, R6, R0, 0x2 ;  /* 0x0000000006867211 */ /* 0x000fe400078610ff */
[-C--:B------:R-:W-:Y:S02]  /*22f10*/  LEA.HI.X.SX32 R133, R4, R174.reuse, 0x2, P1 ;  /* 0x000000ae04857211 */ /* 0x080fe400008f16ff */
[C---:B------:R-:W-:Y:S01]  /*22f20*/  LEA.HI.X.SX32 R135, R6.reuse, R174, 0x2, P3 ;  /* 0x000000ae06877211 */ /* 0x040fe200018f16ff */
[----:B------:R-:W-:Y:S01]  /*22f30*/  VIADD R6, R6, UR5 ;  /* 0x0000000506067c36 */ /* 0x000fe20008000000 */
[----:B------:R-:W-:-:S04]  /*22f40*/  LEA R4, P1, R168, R0, 0x2 ;  /* 0x00000000a8047211 */ /* 0x000fc800078210ff */
[----:B------:R-:W-:Y:S02]  /*22f50*/  LEA.HI.X.SX32 R5, R168, R174, 0x2, P1 ;  /* 0x000000aea8057211 */ /* 0x000fe400008f16ff */
[C---:B------:R-:W-:Y:S02]  /*22f60*/  LEA R168, P3, R6.reuse, R0, 0x2 ;  /* 0x0000000006a87211 */ /* 0x040fe400078610ff */
[----:B------:R-:W-:Y:S02]  /*22f70*/  ISETP.LT.AND P1, PT, R169, UR15, !P2 ;  /* 0x0000000fa9007c0c */ /* 0x000fe4000d721270 */
[C---:B------:R-:W-:Y:S02]  /*22f80*/  LEA.HI.X.SX32 R169, R6.reuse, R174, 0x2, P3 ;  /* 0x000000ae06a97211 */ /* 0x040fe400018f16ff */
[----:B------:R-:W-:Y:S02]  /*22f90*/  ISETP.LT.AND P3, PT, R173, UR15, !P2 ;  /* 0x0000000fad007c0c */ /* 0x000fe4000d761270 */
[----:B------:R-:W2:Y:S04]  /*22fa0*/  LDL.LU R173, [R1+0x8e4] ;  /* 0x0008e40001ad7983 */ /* 0x000ea80000300800 */
[----:B------:R-:W4:Y:S04]  /*22fb0*/  LDL.LU R184, [R1+0x9dc] ;  /* 0x0009dc0001b87983 */ /* 0x000f280000300800 */
[----:B------:R-:W5:Y:S04]  /*22fc0*/  LDL.LU R183, [R1+0x9d8] ;  /* 0x0009d80001b77983 */ /* 0x000f680000300800 */
[----:B------:R-:W3:Y:S04]  /*22fd0*/  LDL.LU R182, [R1+0x9d4] ;  /* 0x0009d40001b67983 */ /* 0x000ee80000300800 */
[----:B------:R-:W3:Y:S04]  /*22fe0*/  LDL.LU R181, [R1+0x9d0] ;  /* 0x0009d00001b57983 */ /* 0x000ee80000300800 */
[----:B------:R-:W3:Y:S04]  /*22ff0*/  LDL.LU R180, [R1+0x9cc] ;  /* 0x0009cc0001b47983 */ /* 0x000ee80000300800 */
[----:B------:R-:W3:Y:S01]  /*23000*/  LDL.LU R179, [R1+0x848] ;  /* 0x0008480001b37983 */ /* 0x000ee20000300800 */
[----:B------:R-:W-:Y:S01]  /*23010*/  VIADD R6, R6, UR5 ;  /* 0x0000000506067c36 */ /* 0x000fe20008000000 */
[----:B------:R-:W-:-:S02]  /*23020*/  P2R R175, PR, RZ, 0x10 ;  /* 0x00000010ffaf7803 */ /* 0x000fc40000000000 */
[----:B------:R-:W3:Y:S04]  /*23030*/  LDL.LU R178, [R1+0x9c8] ;  /* 0x0009c80001b27983 */ /* 0x000ee80000300800 */
[----:B------:R1:W-:Y:S01]  /*23040*/  @P6 STG.E desc[UR20][R136.64], R7 ;  /* 0x0000000788006986 */ /* 0x0003e2000c101914 */
[----:B------:R-:W-:Y:S01]  /*23050*/  ISETP.NE.AND P6, PT, R170, RZ, PT ;  /* 0x000000ffaa00720c */ /* 0x000fe20003fc5270 */
[C---:B------:R-:W-:Y:S02]  /*23060*/  VIADD R170, R6.reuse, UR5 ;  /* 0x0000000506aa7c36 */ /* 0x040fe40008000000 */
[----:B------:R1:W-:Y:S04]  /*23070*/  @P0 STG.E desc[UR20][R138.64], R8 ;  /* 0x000000088a000986 */ /* 0x0003e8000c101914 */
[----:B------:R-:W3:Y:S01]  /*23080*/  LDL.LU R177, [R1+0x9c4] ;  /* 0x0009c40001b17983 */ /* 0x000ee20000300800 */
[----:B-1----:R-:W-:Y:S01]  /*23090*/  LEA R136, P4, R6, R0, 0x2 ;  /* 0x0000000006887211 */ /* 0x002fe200078810ff */
[----:B------:R-:W-:-:S03]  /*230a0*/  VIADD R8, R170, UR5 ;  /* 0x00000005aa087c36 */ /* 0x000fc60008000000 */
[----:B------:R-:W-:Y:S02]  /*230b0*/  LEA.HI.X.SX32 R137, R6, R174, 0x2, P4 ;  /* 0x000000ae06897211 */ /* 0x000fe400020f16ff */
[----:B------:R-:W-:Y:S01]  /*230c0*/  ISETP.LT.AND P0, PT, R171, UR15, !P2 ;  /* 0x0000000fab007c0c */ /* 0x000fe2000d701270 */
[----:B------:R1:W-:Y:S01]  /*230d0*/  @P5 STG.E desc[UR20][R140.64], R9 ;  /* 0x000000098c005986 */ /* 0x0003e2000c101914 */
[----:B------:R-:W-:-:S03]  /*230e0*/  LEA R6, P4, R170, R0, 0x2 ;  /* 0x00000000aa067211 */ /* 0x000fc600078810ff */
[----:B------:R-:W3:Y:S01]  /*230f0*/  LDL.LU R176, [R1+0x9c0] ;  /* 0x0009c00001b07983 */ /* 0x000ee20000300800 */
[----:B------:R-:W-:Y:S02]  /*23100*/  LEA.HI.X.SX32 R7, R170, R174, 0x2, P4 ;  /* 0x000000aeaa077211 */ /* 0x000fe400020f16ff */
        /* <DEDUP_REMOVED lines=8> */
[----:B------:R1:W-:Y:S02]  /*23190*/  @P6 STG.E desc[UR20][R142.64], R10 ;  /* 0x0000000a8e006986 */ /* 0x0003e4000c101914 */
[----:B-1----:R-:W-:Y:S01]  /*231a0*/  LEA R140, P5, R8, R0, 0x2 ;  /* 0x00000000088c7211 */ /* 0x002fe200078a10ff */
[----:B------:R-:W-:-:S03]  /*231b0*/  VIADD R10, R172, UR5 ;  /* 0x00000005ac0a7c36 */ /* 0x000fc60008000000 */
[----:B------:R-:W-:Y:S02]  /*231c0*/  LEA.HI.X.SX32 R141, R8, R174, 0x2, P5 ;  /* 0x000000ae088d7211 */ /* 0x000fe400028f16ff */
[-C--:B------:R-:W-:Y:S02]  /*231d0*/  LEA R142, P6, R10, R0.reuse, 0x2 ;  /* 0x000000000a8e7211 */ /* 0x080fe400078c10ff */
[----:B------:R-:W-:Y:S02]  /*231e0*/  LEA R8, P5, R172, R0, 0x2 ;  /* 0x00000000ac087211 */ /* 0x000fe400078a10ff */
[CC--:B------:R-:W-:Y:S01]  /*231f0*/  LEA.HI.X.SX32 R143, R10.reuse, R174.reuse, 0x2, P6 ;  /* 0x000000ae0a8f7211 */ /* 0x0c0fe200030f16ff */
[----:B------:R-:W-:Y:S01]  /*23200*/  VIADD R10, R10, UR5 ;  /* 0x000000050a0a7c36 */ /* 0x000fe20008000000 */
[----:B------:R-:W-:-:S04]  /*23210*/  LEA.HI.X.SX32 R9, R172, R174, 0x2, P5 ;  /* 0x000000aeac097211 */ /* 0x000fc800028f16ff */
[C---:B------:R-:W-:Y:S02]  /*23220*/  LEA R172, P6, R10.reuse, R0, 0x2 ;  /* 0x000000000aac7211 */ /* 0x040fe400078c10ff */
[----:B--2---:R-:W-:Y:S02]  /*23230*/  ISETP.LT.AND P5, PT, R173, UR15, !P2 ;  /* 0x0000000fad007c0c */ /* 0x004fe4000d7a1270 */
[----:B------:R-:W-:Y:S02]  /*23240*/  LEA.HI.X.SX32 R173, R10, R174, 0x2, P6 ;  /* 0x000000ae0aad7211 */ /* 0x000fe400030f16ff */
[----:B------:R-:W-:Y:S02]  /*23250*/  ISETP.NE.AND P6, PT, R175, RZ, PT ;  /* 0x000000ffaf00720c */ /* 0x000fe40003fc5270 */
[----:B------:R-:W2:Y:S11]  /*23260*/  LDL.LU R175, [R1+0x9bc] ;  /* 0x0009bc0001af7983 */ /* 0x000eb60000300800 */
[----:B------:R-:W-:Y:S04]  /*23270*/  @P6 STG.E desc[UR20][R144.64], R11 ;  /* 0x0000000b90006986 */ /* 0x000fe8000c101914 */
[----:B------:R1:W-:Y:S04]  /*23280*/  @P1 STG.E desc[UR20][R146.64], R12 ;  /* 0x0000000c92001986 */ /* 0x0003e8000c101914 */
[----:B-1----:R-:W2:Y:S04]  /*23290*/  LDL.LU R12, [R1+0x9b8] ;  /* 0x0009b800010c7983 */ /* 0x002ea80000300800 */
[----:B------:R-:W2:Y:S04]  /*232a0*/  LDL.LU R145, [R1+0x9b4] ;  /* 0x0009b40001917983 */ /* 0x000ea80000300800 */
[----:B------:R-:W2:Y:S04]  /*232b0*/  LDL.LU R11, [R1+0x9b0] ;  /* 0x0009b000010b7983 */ /* 0x000ea80000300800 */
[----:B------:R-:W2:Y:S01]  /*232c0*/  LDL.LU R144, [R1+0x9ac] ;  /* 0x0009ac0001907983 */ /* 0x000ea20000300800 */
[----:B----4-:R-:W-:-:S03]  /*232d0*/  ISETP.LT.AND P6, PT, R184, UR15, !P2 ;  /* 0x0000000fb8007c0c */ /* 0x010fc6000d7c1270 */
[----:B------:R-:W-:Y:S04]  /*232e0*/  @P3 STG.E desc[UR20][R148.64], R13 ;  /* 0x0000000d94003986 */ /* 0x000fe8000c101914 */
[----:B------:R-:W-:Y:S04]  /*232f0*/  @P0 STG.E desc[UR20][R150.64], R14 ;  /* 0x0000000e96000986 */ /* 0x000fe8000c101914 */
[----:B------:R-:W-:Y:S04]  /*23300*/  @P4 STG.E desc[UR20][R152.64], R15 ;  /* 0x0000000f98004986 */ /* 0x000fe8000c101914 */
[----:B------:R-:W-:Y:S04]  /*23310*/  @P5 STG.E desc[UR20][R154.64], R16 ;  /* 0x000000109a005986 */ /* 0x000fe8000c101914 */
[----:B------:R1:W-:Y:S04]  /*23320*/  @P6 STG.E desc[UR20][R156.64], R17 ;  /* 0x000000119c006986 */ /* 0x0003e8000c101914 */
[----:B-1----:R-:W4:Y:S04]  /*23330*/  LDL.LU R17, [R1+0x9a8] ;  /* 0x0009a80001117983 */ /* 0x002f280000300800 */
[----:B------:R-:W4:Y:S04]  /*23340*/  LDL.LU R16, [R1+0x9a4] ;  /* 0x0009a40001107983 */ /* 0x000f280000300800 */
[----:B------:R-:W4:Y:S04]  /*23350*/  LDL.LU R15, [R1+0x9a0] ;  /* 0x0009a000010f7983 */ /* 0x000f280000300800 */
[----:B------:R-:W4:Y:S01]  /*23360*/  LDL.LU R14, [R1+0x99c] ;  /* 0x00099c00010e7983 */ /* 0x000f220000300800 */
[----:B---3--:R-:W-:Y:S01]  /*23370*/  ISETP.LT.AND P5, PT, R179, UR4, !P2 ;  /* 0x00000004b3007c0c */ /* 0x008fe2000d7a1270 */
[----:B------:R-:W1:Y:S01]  /*23380*/  LDCU UR4, c[0x0][0x39c] ;  /* 0x00007380ff0477ac */ /* 0x000e620008000800 */
[----:B-----5:R-:W-:Y:S01]  /*23390*/  ISETP.LT.AND P1, PT, R183, UR15, !P2 ;  /* 0x0000000fb7007c0c */ /* 0x020fe2000d721270 */
[----:B------:R-:W3:Y:S01]  /*233a0*/  LDL.LU R13, [R1+0x998] ;  /* 0x00099800010d7983 */ /* 0x000ee20000300800 */
[----:B-1----:R-:W-:Y:S01]  /*233b0*/  ISETP.LT.AND P6, PT, R178, UR4, !P2 ;  /* 0x00000004b2007c0c */ /* 0x002fe2000d7c1270 */
[----:B------:R-:W1:Y:S10]  /*233c0*/  LDCU UR4, c[0x0][0x39c] ;  /* 0x00007380ff0477ac */ /* 0x000e740008000800 */
[----:B------:R-:W-:Y:S01]  /*233d0*/  @P1 STG.E desc[UR20][R158.64], R18 ;  /* 0x000000129e001986 */ /* 0x000fe2000c101914 */
[----:B------:R-:W-:-:S02]  /*233e0*/  ISETP.LT.AND P3, PT, R182, UR15, !P2 ;  /* 0x0000000fb6007c0c */ /* 0x000fc4000d761270 */
[----:B-1----:R-:W-:Y:S01]  /*233f0*/  ISETP.LT.AND P1, PT, R177, UR4, !P2 ;  /* 0x00000004b1007c0c */ /* 0x002fe2000d721270 */
[----:B------:R-:W1:Y:S10]  /*23400*/  LDCU UR4, c[0x0][0x39c] ;  /* 0x00007380ff0477ac */ /* 0x000e740008000800 */
[----:B------:R-:W-:Y:S01]  /*23410*/  @P3 STG.E desc[UR20][R160.64], R19 ;  /* 0x00000013a0003986 */ /* 0x000fe2000c101914 */
[----:B------:R-:W-:-:S02]  /*23420*/  ISETP.LT.AND P0, PT, R181, UR15, !P2 ;  /* 0x0000000fb5007c0c */ /* 0x000fc4000d701270 */
[----:B-1----:R-:W-:Y:S01]  /*23430*/  ISETP.LT.AND P3, PT, R176, UR4, !P2 ;  /* 0x00000004b0007c0c */ /* 0x002fe2000d761270 */
[----:B------:R-:W2:Y:S10]  /*23440*/  LDCU UR4, c[0x0][0x39c] ;  /* 0x00007380ff0477ac */ /* 0x000eb40008000800 */
[----:B------:R-:W-:Y:S01]  /*23450*/  @P0 STG.E desc[UR20][R162.64], R20 ;  /* 0x00000014a2000986 */ /* 0x000fe2000c101914 */
[----:B------:R-:W-:-:S13]  /*23460*/  ISETP.LT.AND P4, PT, R180, UR15, !P2 ;  /* 0x0000000fb4007c0c */ /* 0x000fda000d781270 */
[----:B------:R-:W-:Y:S04]  /*23470*/  @P4 STG.E desc[UR20][R164.64], R21 ;  /* 0x00000015a4004986 */ /* 0x000fe8000c101914 */
[----:B------:R1:W-:Y:S04]  /*23480*/  @P6 STG.E desc[UR20][R2.64], R22 ;  /* 0x0000001602006986 */ /* 0x0003e8000c101914 */
[----:B------:R-:W-:Y:S04]  /*23490*/  @P1 STG.E desc[UR20][R166.64], R23 ;  /* 0x00000017a6001986 */ /* 0x000fe8000c101914 */
[----:B------:R-:W-:Y:S01]  /*234a0*/  @P3 STG.E desc[UR20][R132.64], R24 ;  /* 0x0000001884003986 */ /* 0x000fe2000c101914 */
[----:B--2---:R-:W-:Y:S01]  /*234b0*/  ISETP.LT.AND P0, PT, R175, UR4, !P2 ;  /* 0x00000004af007c0c */ /* 0x004fe2000d701270 */
[----:B------:R-:W2:Y:S02]  /*234c0*/  LDCU UR4, c[0x0][0x39c] ;  /* 0x00007380ff0477ac */ /* 0x000ea40008000800 */
[----:B--2---:R-:W-:Y:S01]  /*234d0*/  ISETP.LT.AND P4, PT, R12, UR4, !P2 ;  /* 0x000000040c007c0c */ /* 0x004fe2000d781270 */
[----:B------:R-:W2:Y:S09]  /*234e0*/  LDCU UR4, c[0x0][0x39c] ;  /* 0x00007380ff0477ac */ /* 0x000eb20008000800 */
[----:B------:R5:W-:Y:S04]  /*234f0*/  @P0 STG.E desc[UR20][R4.64], R25 ;  /* 0x0000001904000986 */ /* 0x000be8000c101914 */
[----:B------:R-:W3:Y:S01]  /*23500*/  LDL.LU R12, [R1+0x994] ;  /* 0x00099400010c7983 */ /* 0x000ee20000300800 */
[----:B--2---:R-:W-:Y:S01]  /*23510*/  ISETP.LT.AND P6, PT, R145, UR4, !P2 ;  /* 0x0000000491007c0c */ /* 0x004fe2000d7c1270 */
[----:B------:R-:W2:Y:S02]  /*23520*/  LDCU UR4, c[0x0][0x39c] ;  /* 0x00007380ff0477ac */ /* 0x000ea40008000800 */
[----:B--2---:R-:W-:Y:S01]  /*23530*/  ISETP.LT.AND P1, PT, R11, UR4, !P2 ;  /* 0x000000040b007c0c */ /* 0x004fe2000d721270 */
[----:B------:R-:W2:Y:S01]  /*23540*/  LDCU UR4, c[0x0][0x39c] ;  /* 0x00007380ff0477ac */ /* 0x000ea20008000800 */
[----:B------:R-:W-:Y:S04]  /*23550*/  @P4 STG.E desc[UR20][R134.64], R26 ;  /* 0x0000001a86004986 */ /* 0x000fe8000c101914 */
[----:B------:R-:W3:Y:S01]  /*23560*/  LDL.LU R11, [R1+0x990] ;  /* 0x00099000010b7983 */ /* 0x000ee20000300800 */
[----:B--2---:R-:W-:Y:S01]  /*23570*/  ISETP.LT.AND P3, PT, R144, UR4, !P2 ;  /* 0x0000000490007c0c */ /* 0x004fe2000d761270 */
[----:B------:R-:W4:Y:S02]  /*23580*/  LDCU UR4, c[0x0][0x39c] ;  /* 0x00007380ff0477ac */ /* 0x000f240008000800 */
[----:B------:R-:W-:Y:S04]  /*23590*/  @P6 STG.E desc[UR20][R168.64], R27 ;  /* 0x0000001ba8006986 */ /* 0x000fe8000c101914 */
[----:B-1----:R-:W2:Y:S04]  /*235a0*/  LDL.LU R3, [R1+0x98c] ;  /* 0x00098c0001037983 */ /* 0x002ea80000300800 */
[----:B------:R-:W2:Y:S01]  /*235b0*/  LDL.LU R2, [R1+0x988] ;  /* 0x0009880001027983 */ /* 0x000ea20000300800 */
[----:B----4-:R-:W-:Y:S01]  /*235c0*/  ISETP.LT.AND P0, PT, R17, UR4, !P2 ;  /* 0x0000000411007c0c */ /* 0x010fe2000d701270 */
[----:B------:R-:W1:Y:S02]  /*235d0*/  LDCU UR4, c[0x0][0x39c] ;  /* 0x00007380ff0477ac */ /* 0x000e640008000800 */
[----:B------:R-:W-:Y:S04]  /*235e0*/  @P1 STG.E desc[UR20][R136.64], R28 ;  /* 0x0000001c88001986 */ /* 0x000fe8000c101914 */
[----:B-----5:R-:W4:Y:S01]  /*235f0*/  LDL.LU R4, [R1+0x9e4] ;  /* 0x0009e40001047983 */ /* 0x020f220000300800 */
[----:B-1----:R-:W-:Y:S01]  /*23600*/  ISETP.LT.AND P4, PT, R16, UR4, !P2 ;  /* 0x0000000410007c0c */ /* 0x002fe2000d781270 */
[----:B------:R-:W1:Y:S02]  /*23610*/  LDCU UR4, c[0x0][0x39c] ;  /* 0x00007380ff0477ac */ /* 0x000e640008000800 */
[----:B-1----:R-:W-:Y:S01]  /*23620*/  ISETP.LT.AND P6, PT, R15, UR4, !P2 ;  /* 0x000000040f007c0c */ /* 0x002fe2000d7c1270 */
[----:B------:R-:W1:Y:S01]  /*23630*/  LDCU UR4, c[0x0][0x39c] ;  /* 0x00007380ff0477ac */ /* 0x000e620008000800 */
[----:B------:R5:W-:Y:S01]  /*23640*/  @P3 STG.E desc[UR20][R6.64], R29 ;  /* 0x0000001d06003986 */ /* 0x000be2000c101914 */
[----:B-1----:R-:W-:Y:S01]  /*23650*/  ISETP.LT.AND P1, PT, R14, UR4, !P2 ;  /* 0x000000040e007c0c */ /* 0x002fe2000d721270 */
[----:B------:R-:W3:Y:S02]  /*23660*/  LDCU UR4, c[0x0][0x39c] ;  /* 0x00007380ff0477ac */ /* 0x000ee40008000800 */
[----:B------:R-:W4:Y:S04]  /*23670*/  LDL.LU R14, [R1+0x9e8] ;  /* 0x0009e800010e7983 */ /* 0x000f280000300800 */
[----:B-----5:R-:W5:Y:S01]  /*23680*/  LDL.LU R6, [R1+0x9f0] ;  /* 0x0009f00001067983 */ /* 0x020f620000300800 */
[----:B---3--:R-:W-:Y:S01]  /*23690*/  ISETP.LT.AND P3, PT, R13, UR4, !P2 ;  /* 0x000000040d007c0c */ /* 0x008fe2000d761270 */
[----:B------:R-:W1:Y:S02]  /*236a0*/  LDCU UR4, c[0x0][0x39c] ;  /* 0x00007380ff0477ac */ /* 0x000e640008000800 */
[----:B------:R-:W-:Y:S04]  /*236b0*/  @P0 STG.E desc[UR20][R138.64], R30 ;  /* 0x0000001e8a000986 */ /* 0x000fe8000c101914 */
[----:B------:R-:W-:Y:S04]  /*236c0*/  @P4 STG.E desc[UR20][R170.64], R31 ;  /* 0x0000001faa004986 */ /* 0x000fe8000c101914 */
[----:B------:R-:W-:Y:S04]  /*236d0*/  @P6 STG.E desc[UR20][R140.64], R32 ;  /* 0x000000208c006986 */ /* 0x000fe8000c101914 */
[----:B------:R-:W3:Y:S04]  /*236e0*/  LDL.LU R13, [R1+0x9f4] ;  /* 0x0009f400010d7983 */ /* 0x000ee80000300800 */
[----:B------:R-:W-:Y:S04]  /*236f0*/  @P1 STG.E desc[UR20][R8.64], R33 ;  /* 0x0000002108001986 */ /* 0x000fe8000c101914 */
[----:B------:R-:W-:Y:S01]  /*23700*/  @P3 STG.E desc[UR20][R142.64], R34 ;  /* 0x000000228e003986 */ /* 0x000fe2000c101914 */
[----:B-1----:R-:W-:Y:S01]  /*23710*/  ISETP.LT.AND P0, PT, R12, UR4, !P2 ;  /* 0x000000040c007c0c */ /* 0x002fe2000d701270 */
[----:B------:R-:W1:Y:S02]  /*23720*/  LDCU UR4, c[0x0][0x39c] ;  /* 0x00007380ff0477ac */ /* 0x000e640008000800 */
[----:B------:R-:W3:Y:S10]  /*23730*/  LDL.LU R12, [R1+0x9fc] ;  /* 0x0009fc00010c7983 */ /* 0x000ef40000300800 */
[----:B------:R-:W-:Y:S01]  /*23740*/  @P0 STG.E desc[UR20][R172.64], R35 ;  /* 0x00000023ac000986 */ /* 0x000fe2000c101914 */
[----:B-1----:R-:W-:Y:S01]  /*23750*/  ISETP.LT.AND P4, PT, R11, UR4, !P2 ;  /* 0x000000040b007c0c */ /* 0x002fe2000d781270 */
[----:B------:R-:W1:Y:S02]  /*23760*/  LDCU UR4, c[0x0][0x39c] ;  /* 0x00007380ff0477ac */ /* 0x000e640008000800 */
[----:B------:R-:W3:Y:S01]  /*23770*/  LDL.LU R11, [R1+0xa00] ;  /* 0x000a0000010b7983 */ /* 0x000ee20000300800 */
[----:B--2---:R-:W-:Y:S01]  /*23780*/  ISETP.LT.AND P6, PT, R3, UR6, !P2 ;  /* 0x0000000603007c0c */ /* 0x004fe2000d7c1270 */
[----:B------:R-:W5:Y:S01]  /*23790*/  LDCU UR6, c[0x0][0x39c] ;  /* 0x00007380ff0677ac */ /* 0x000f620008000800 */
[----:B------:R-:W-:-:S02]  /*237a0*/  IADD3 R3, PT, PT, R10, UR5, RZ ;  /* 0x000000050a037c10 */ /* 0x000fc4000fffe0ff */
[----:B------:R-:W-:Y:S01]  /*237b0*/  ISETP.LT.AND P1, PT, R2, UR8, !P2 ;  /* 0x0000000802007c0c */ /* 0x000fe2000d721270 */
[----:B------:R-:W2:Y:S01]  /*237c0*/  LDL.LU R10, [R1+0xa08] ;  /* 0x000a0800010a7983 */ /* 0x000ea20000300800 */
[C---:B------:R-:W-:Y:S01]  /*237d0*/  LEA R2, P3, R3.reuse, R0, 0x2 ;  /* 0x0000000003027211 */ /* 0x040fe200078610ff */
[C---:B------:R-:W-:Y:S01]  /*237e0*/  VIADD R5, R3.reuse, UR5 ;  /* 0x0000000503057c36 */ /* 0x040fe20008000000 */
[----:B------:R-:W3:Y:S02]  /*237f0*/  LDCU UR8, c[0x0][0x39c] ;  /* 0x00007380ff0877ac */ /* 0x000ee40008000800 */
[----:B------:R-:W-:Y:S01]  /*23800*/  LEA.HI.X.SX32 R3, R3, R174, 0x2, P3 ;  /* 0x000000ae03037211 */ /* 0x000fe200018f16ff */
[----:B------:R-:W-:-:S04]  /*23810*/  VIADD R7, R5, UR5 ;  /* 0x0000000505077c36 */ /* 0x000fc80008000000 */
[----:B------:R1:W-:Y:S02]  /*23820*/  @P4 STG.E desc[UR20][R2.64], R36 ;  /* 0x0000002402004986 */ /* 0x0003e4000c101914 */
[----:B-1----:R-:W-:-:S04]  /*23830*/  LEA R2, P4, R7, R0, 0x2 ;  /* 0x0000000007027211 */ /* 0x002fc800078810ff */
[C---:B------:R-:W-:Y:S02]  /*23840*/  LEA.HI.X.SX32 R3, R7.reuse, R174, 0x2, P4 ;  /* 0x000000ae07037211 */ /* 0x040fe400020f16ff */
[----:B-----5:R-:W-:Y:S02]  /*23850*/  ISETP.LT.AND P4, PT, R6, UR6, !P2 ;  /* 0x0000000606007c0c */ /* 0x020fe4000d781270 */
[----:B----4-:R-:W-:Y:S01]  /*23860*/  ISETP.LT.AND P0, PT, R4, UR9, !P2 ;  /* 0x0000000904007c0c */ /* 0x010fe2000d701270 */
[----:B------:R-:W4:Y:S01]  /*23870*/  LDL.LU R6, [R1+0xa0c] ;  /* 0x000a0c0001067983 */ /* 0x000f220000300800 */
[----:B------:R-:W-:Y:S01]  /*23880*/  VIADD R9, R7, UR5 ;  /* 0x0000000507097c36 */ /* 0x000fe20008000000 */
[----:B------:R-:W1:Y:S02]  /*23890*/  LDCU UR6, c[0x0][0x39c] ;  /* 0x00007380ff0677ac */ /* 0x000e640008000800 */
[----:B------:R-:W5:Y:S01]  /*238a0*/  LDL.LU R8, [R1+0xa14] ;  /* 0x000a140001087983 */ /* 0x000f620000300800 */
[----:B------:R-:W-:-:S04]  /*238b0*/  LEA R4, P3, R5, R0, 0x2 ;  /* 0x0000000005047211 */ /* 0x000fc800078610ff */
[----:B------:R-:W-:Y:S02]  /*238c0*/  LEA.HI.X.SX32 R5, R5, R174, 0x2, P3 ;  /* 0x000000ae05057211 */ /* 0x000fe400018f16ff */
[----:B------:R-:W-:Y:S01]  /*238d0*/  ISETP.LT.AND P3, PT, R14, UR4, !P2 ;  /* 0x000000040e007c0c */ /* 0x000fe2000d761270 */
[----:B------:R-:W1:Y:S02]  /*238e0*/  LDCU UR4, c[0x0][0x39c] ;  /* 0x00007380ff0477ac */ /* 0x000e640008000800 */
[----:B------:R1:W-:Y:S01]  /*238f0*/  @P6 STG.E desc[UR20][R4.64], R37 ;  /* 0x0000002504006986 */ /* 0x0003e2000c101914 */
[----:B------:R-:W-:-:S03]  /*23900*/  VIADD R7, R9, UR5 ;  /* 0x0000000509077c36 */ /* 0x000fc60008000000 */
[----:B------:R1:W-:Y:S02]  /*23910*/  @P1 STG.E desc[UR20][R2.64], R38 ;  /* 0x0000002602001986 */ /* 0x0003e4000c101914 */
[----:B-1----:R-:W-:-:S04]  /*23920*/  LEA R4, P6, R9, R0, 0x2 ;  /* 0x0000000009047211 */ /* 0x002fc800078c10ff */
[----:B------:R-:W-:Y:S01]  /*23930*/  LEA.HI.X.SX32 R5, R9, R174, 0x2, P6 ;  /* 0x000000ae09057211 */ /* 0x000fe200030f16ff */
[C---:B------:R-:W-:Y:S01]  /*23940*/  VIADD R9, R7.reuse, UR5 ;  /* 0x0000000507097c36 */ /* 0x040fe20008000000 */
[----:B------:R-:W-:Y:S02]  /*23950*/  LEA R2, P6, R7, R0, 0x2 ;  /* 0x0000000007027211 */ /* 0x000fe400078c10ff */
[----:B---3--:R-:W-:Y:S01]  /*23960*/  ISETP.LT.AND P1, PT, R13, UR8, !P2 ;  /* 0x000000080d007c0c */ /* 0x008fe2000d721270 */
[----:B------:R1:W-:Y:S01]  /*23970*/  @P0 STG.E desc[UR20][R4.64], R39 ;  /* 0x0000002704000986 */ /* 0x0003e2000c101914 */
[----:B------:R-:W2:Y:S01]  /*23980*/  LDCU UR8, c[0x0][0x39c] ;  /* 0x00007380ff0877ac */ /* 0x000ea20008000800 */
[----:B------:R-:W-:Y:S01]  /*23990*/  LEA.HI.X.SX32 R3, R7, R174, 0x2, P6 ;  /* 0x000000ae07037211 */ /* 0x000fe200030f16ff */
[----:B------:R-:W-:-:S04]  /*239a0*/  VIADD R7, R9, UR5 ;  /* 0x0000000509077c36 */ /* 0x000fc80008000000 */
[----:B------:R3:W-:Y:S01]  /*239b0*/  @P3 STG.E desc[UR20][R2.64], R40 ;  /* 0x0000002802003986 */ /* 0x0007e2000c101914 */
[----:B-1----:R-:W-:-:S04]  /*239c0*/  LEA R4, P6, R9, R0, 0x2 ;  /* 0x0000000009047211 */ /* 0x002fc800078c10ff */
[----:B------:R-:W-:Y:S02]  /*239d0*/  LEA.HI.X.SX32 R5, R9, R174, 0x2, P6 ;  /* 0x000000ae09057211 */ /* 0x000fe400030f16ff */
[C---:B---3--:R-:W-:Y:S01]  /*239e0*/  LEA R2, P6, R7.reuse, R0, 0x2 ;  /* 0x0000000007027211 */ /* 0x048fe200078c10ff */
[----:B------:R-:W-:-:S03]  /*239f0*/  VIADD R9, R7, UR5 ;  /* 0x0000000507097c36 */ /* 0x000fc60008000000 */
[----:B------:R-:W-:Y:S01]  /*23a00*/  LEA.HI.X.SX32 R3, R7, R174, 0x2, P6 ;  /* 0x000000ae07037211 */ /* 0x000fe200030f16ff */
[----:B------:R1:W-:Y:S04]  /*23a10*/  @P4 STG.E desc[UR20][R4.64], R41 ;  /* 0x0000002904004986 */ /* 0x0003e8000c101914 */
[----:B------:R3:W-:Y:S01]  /*23a20*/  @P1 STG.E desc[UR20][R2.64], R42 ;  /* 0x0000002a02001986 */ /* 0x0007e2000c101914 */
[----:B-1----:R-:W-:-:S04]  /*23a30*/  LEA R4, P6, R9, R0, 0x2 ;  /* 0x0000000009047211 */ /* 0x002fc800078c10ff */
[----:B------:R-:W-:Y:S02]  /*23a40*/  LEA.HI.X.SX32 R5, R9, R174, 0x2, P6 ;  /* 0x000000ae09057211 */ /* 0x000fe400030f16ff */
[----:B------:R-:W-:Y:S01]  /*23a50*/  ISETP.LT.AND P0, PT, R12, UR4, !P2 ;  /* 0x000000040c007c0c */ /* 0x000fe2000d701270 */
[----:B------:R-:W4:Y:S01]  /*23a60*/  LDCU UR4, c[0x0][0x39c] ;  /* 0x00007380ff0477ac */ /* 0x000f220008000800 */
[----:B------:R-:W3:Y:S11]  /*23a70*/  LDL.LU R12, [R1+0xa18] ;  /* 0x000a1800010c7983 */ /* 0x000ef60000300800 */
[----:B------:R1:W-:Y:S01]  /*23a80*/  @P0 STG.E desc[UR20][R4.64], R43 ;  /* 0x0000002b04000986 */ /* 0x0003e2000c101914 */
[----:B------:R-:W-:Y:S01]  /*23a90*/  ISETP.LT.AND P3, PT, R11, UR6, !P2 ;  /* 0x000000060b007c0c */ /* 0x000fe2000d761270 */
[----:B------:R-:W5:Y:S02]  /*23aa0*/  LDCU UR6, c[0x0][0x39c] ;  /* 0x00007380ff0677ac */ /* 0x000f640008000800 */
[----:B------:R-:W3:Y:S01]  /*23ab0*/  LDL.LU R11, [R1+0xa20] ;  /* 0x000a2000010b7983 */ /* 0x000ee20000300800 */
[----:B--2---:R-:W-:Y:S01]  /*23ac0*/  ISETP.LT.AND P4, PT, R10, UR8, !P2 ;  /* 0x000000080a007c0c */ /* 0x004fe2000d781270 */
[----:B------:R-:W2:Y:S02]  /*23ad0*/  LDCU UR8, c[0x0][0x39c] ;  /* 0x00007380ff0877ac */ /* 0x000ea40008000800 */
[----:B------:R-:W3:Y:S01]  /*23ae0*/  LDL.LU R10, [R1+0xa24] ;  /* 0x000a2400010a7983 */ /* 0x000ee20000300800 */
[----:B----4-:R-:W-:Y:S01]  /*23af0*/  ISETP.LT.AND P1, PT, R6, UR4, !P2 ;  /* 0x0000000406007c0c */ /* 0x010fe2000d721270 */
[----:B------:R-:W-:-:S02]  /*23b00*/  VIADD R7, R9, UR5 ;  /* 0x0000000509077c36 */ /* 0x000fc40008000000 */
[----:B------:R-:W4:Y:S01]  /*23b10*/  LDL.LU R6, [R1+0xa2c] ;  /* 0x000a2c0001067983 */ /* 0x000f220000300800 */
[----:B------:R-:W2:Y:S01]  /*23b20*/  LDCU UR4, c[0x0][0x39c] ;  /* 0x00007380ff0477ac */ /* 0x000ea20008000800 */
[----:B-----5:R-:W-:Y:S02]  /*23b30*/  ISETP.LT.AND P0, PT, R8, UR6, !P2 ;  /* 0x0000000608007c0c */ /* 0x020fe4000d701270 */
[----:B------:R-:W5:Y:S01]  /*23b40*/  LDL.LU R8, [R1+0xa28] ;  /* 0x000a280001087983 */ /* 0x000f620000300800 */
[C---:B---3--:R-:W-:Y:S01]  /*23b50*/  LEA R2, P6, R7.reuse, R0, 0x2 ;  /* 0x0000000007027211 */ /* 0x048fe200078c10ff */
[C---:B------:R-:W-:Y:S01]  /*23b60*/  VIADD R9, R7.reuse, UR5 ;  /* 0x0000000507097c36 */ /* 0x040fe20008000000 */
[----:B------:R-:W3:Y:S01]  /*23b70*/  LDCU UR6, c[0x0][0x39c] ;  /* 0x00007380ff0677ac */ /* 0x000ee20008000800 */
[----:B------:R-:W5:Y:S04]  /*23b80*/  LDL.LU R15, [R1+0xa1c] ;  /* 0x000a1c00010f7983 */ /* 0x000f680000300800 */
[----:B------:R-:W5:Y:S01]  /*23b90*/  LDL.LU R14, [R1+0xa10] ;  /* 0x000a1000010e7983 */ /* 0x000f620000300800 */
[----:B------:R-:W-:-:S02]  /*23ba0*/  LEA.HI.X.SX32 R3, R7, R174, 0x2, P6 ;  /* 0x000000ae07037211 */ /* 0x000fc400030f16ff */
[C---:B-1----:R-:W-:Y:S01]  /*23bb0*/  LEA R4, P6, R9.reuse, R0, 0x2 ;  /* 0x0000000009047211 */ /* 0x042fe200078c10ff */
[----:B------:R-:W5:Y:S01]  /*23bc0*/  LDL.LU R13, [R1+0xa04] ;  /* 0x000a0400010d7983 */ /* 0x000f620000300800 */
[----:B------:R-:W-:-:S03]  /*23bd0*/  IADD3 R7, PT, PT, R9, UR5, RZ ;  /* 0x0000000509077c10 */ /* 0x000fc6000fffe0ff */
[----:B------:R1:W-:Y:S01]  /*23be0*/  @P3 STG.E desc[UR20][R2.64], R44 ;  /* 0x0000002c02003986 */ /* 0x0003e2000c101914 */
[----:B------:R-:W-:Y:S01]  /*23bf0*/  LEA.HI.X.SX32 R5, R9, R174, 0x2, P6 ;  /* 0x000000ae09057211 */ /* 0x000fe200030f16ff */
[----:B------:R-:W-:-:S04]  /*23c00*/  VIADD R9, R7, UR5 ;  /* 0x0000000507097c36 */ /* 0x000fc80008000000 */
[----:B------:R2:W-:Y:S01]  /*23c10*/  @P4 STG.E desc[UR20][R4.64], R45 ;  /* 0x0000002d04004986 */ /* 0x0005e2000c101914 */
[----:B-1----:R-:W-:-:S04]  /*23c20*/  LEA R2, P6, R7, R0, 0x2 ;  /* 0x0000000007027211 */ /* 0x002fc800078c10ff */
[----:B------:R-:W-:Y:S02]  /*23c30*/  LEA.HI.X.SX32 R3, R7, R174, 0x2, P6 ;  /* 0x000000ae07037211 */ /* 0x000fe400030f16ff */
[C---:B--2---:R-:W-:Y:S01]  /*23c40*/  LEA R4, P6, R9.reuse, R0, 0x2 ;  /* 0x0000000009047211 */ /* 0x044fe200078c10ff */
[----:B------:R-:W-:-:S03]  /*23c50*/  VIADD R7, R9, UR5 ;  /* 0x0000000509077c36 */ /* 0x000fc60008000000 */
[----:B------:R-:W-:Y:S01]  /*23c60*/  LEA.HI.X.SX32 R5, R9, R174, 0x2, P6 ;  /* 0x000000ae09057211 */ /* 0x000fe200030f16ff */
[----:B------:R1:W-:Y:S01]  /*23c70*/  @P1 STG.E desc[UR20][R2.64], R46 ;  /* 0x0000002e02001986 */ /* 0x0003e2000c101914 */
[----:B------:R-:W-:-:S03]  /*23c80*/  VIADD R9, R7, UR5 ;  /* 0x0000000507097c36 */ /* 0x000fc60008000000 */
[----:B------:R2:W-:Y:S01]  /*23c90*/  @P0 STG.E desc[UR20][R4.64], R47 ;  /* 0x0000002f04000986 */ /* 0x0005e2000c101914 */
[----:B-1----:R-:W-:-:S04]  /*23ca0*/  LEA R2, P6, R7, R0, 0x2 ;  /* 0x0000000007027211 */ /* 0x002fc800078c10ff */
[----:B------:R-:W-:Y:S02]  /*23cb0*/  LEA.HI.X.SX32 R3, R7, R174, 0x2, P6 ;  /* 0x000000ae07037211 */ /* 0x000fe400030f16ff */
[----:B------:R-:W-:Y:S01]  /*23cc0*/  ISETP.LT.AND P3, PT, R12, UR8, !P2 ;  /* 0x000000080c007c0c */ /* 0x000fe2000d761270 */
[----:B------:R-:W4:Y:S01]  /*23cd0*/  LDCU UR8, c[0x0][0x39c] ;  /* 0x00007380ff0877ac */ /* 0x000f220008000800 */
[----:B------:R-:W5:Y:S11]  /*23ce0*/  LDL.LU R12, [R1+0x9f8] ;  /* 0x0009f800010c7983 */ /* 0x000f760000300800 */
[----:B------:R-:W-:Y:S01]  /*23cf0*/  @P3 STG.E desc[UR20][R2.64], R48 ;  /* 0x0000003002003986 */ /* 0x000fe2000c101914 */
[----:B------:R-:W-:Y:S01]  /*23d00*/  ISETP.LT.AND P4, PT, R11, UR4, !P2 ;  /* 0x000000040b007c0c */ /* 0x000fe2000d781270 */
[----:B------:R-:W5:Y:S01]  /*23d10*/  LDCU UR4, c[0x0][0x39c] ;  /* 0x00007380ff0477ac */ /* 0x000f620008000800 */
[C---:B------:R-:W-:Y:S01]  /*23d20*/  VIADD R11, R9.reuse, UR5 ;  /* 0x00000005090b7c36 */ /* 0x040fe20008000000 */
[----:B---3--:R-:W-:Y:S01]  /*23d30*/  ISETP.LT.AND P1, PT, R10, UR6, !P2 ;  /* 0x000000060a007c0c */ /* 0x008fe2000d721270 */
[----:B------:R-:W1:Y:S01]  /*23d40*/  LDCU UR6, c[0x0][0x39c] ;  /* 0x00007380ff0677ac */ /* 0x000e620008000800 */
[----:B------:R-:W3:Y:S01]  /*23d50*/  LDL.LU R10, [R1+0x9ec] ;  /* 0x0009ec00010a7983 */ /* 0x000ee20000300800 */
[----:B----4-:R-:W-:Y:S01]  /*23d60*/  ISETP.LT.AND P0, PT, R6, UR8, !P2 ;  /* 0x0000000806007c0c */ /* 0x010fe2000d701270 */
[----:B------:R-:W4:Y:S01]  /*23d70*/  LDCU UR8, c[0x0][0x39c] ;  /* 0x00007380ff0877ac */ /* 0x000f220008000800 */
[----:B------:R-:W-:-:S02]  /*23d80*/  LEA R6, P6, R9, R0, 0x2 ;  /* 0x0000000009067211 */ /* 0x000fc400078c10ff */
[----:B-----5:R-:W-:Y:S01]  /*23d90*/  ISETP.LT.AND P3, PT, R8, UR4, !P2 ;  /* 0x0000000408007c0c */ /* 0x020fe2000d761270 */
[----:B------:R-:W5:Y:S01]  /*23da0*/  LDCU UR4, c[0x0][0x39c] ;  /* 0x00007380ff0477ac */ /* 0x000f620008000800 */
[----:B------:R-:W-:Y:S02]  /*23db0*/  LEA.HI.X.SX32 R7, R9, R174, 0x2, P6 ;  /* 0x000000ae09077211 */ /* 0x000fe400030f16ff */
[----:B------:R-:W-:-:S04]  /*23dc0*/  LEA R8, P6, R11, R0, 0x2 ;  /* 0x000000000b087211 */ /* 0x000fc800078c10ff */
[----:B------:R-:W-:Y:S01]  /*23dd0*/  LEA.HI.X.SX32 R9, R11, R174, 0x2, P6 ;  /* 0x000000ae0b097211 */ /* 0x000fe200030f16ff */
[----:B------:R5:W-:Y:S01]  /*23de0*/  @P4 STG.E desc[UR20][R6.64], R49 ;  /* 0x0000003106004986 */ /* 0x000be2000c101914 */
[----:B-1----:R-:W-:Y:S01]  /*23df0*/  ISETP.LT.AND P4, PT, R15, UR6, !P2 ;  /* 0x000000060f007c0c */ /* 0x002fe2000d781270 */
[----:B--2---:R-:W-:Y:S01]  /*23e00*/  VIADD R5, R11, UR5 ;  /* 0x000000050b057c36 */ /* 0x004fe20008000000 */
[----:B------:R-:W1:Y:S01]  /*23e10*/  LDCU UR6, c[0x0][0x39c] ;  /* 0x00007380ff0677ac */ /* 0x000e620008000800 */
[----:B------:R2:W-:Y:S01]  /*23e20*/  @P1 STG.E desc[UR20][R8.64], R50 ;  /* 0x0000003208001986 */ /* 0x0005e2000c101914 */
[----:B----4-:R-:W-:-:S03]  /*23e30*/  ISETP.LT.AND P1, PT, R14, UR8, !P2 ;  /* 0x000000080e007c0c */ /* 0x010fc6000d721270 */
[----:B------:R-:W4:Y:S01]  /*23e40*/  LDL.LU R15, [R1+0x9e0] ;  /* 0x0009e000010f7983 */ /* 0x000f220000300800 */
[C---:B------:R-:W-:Y:S01]  /*23e50*/  LEA R4, P6, R5.reuse, R0, 0x2 ;  /* 0x0000000005047211 */ /* 0x040fe200078c10ff */
[C---:B------:R-:W-:Y:S01]  /*23e60*/  VIADD R11, R5.reuse, UR5 ;  /* 0x00000005050b7c36 */ /* 0x040fe20008000000 */
[----:B------:R-:W3:Y:S01]  /*23e70*/  LDCU UR8, c[0x0][0x39c] ;  /* 0x00007380ff0877ac */ /* 0x000ee20008000800 */
[----:B------:R-:W4:Y:S01]  /*23e80*/  LDL.LU R14, [R1+0x984] ;  /* 0x00098400010e7983 */ /* 0x000f220000300800 */
[----:B------:R-:W-:Y:S01]  /*23e90*/  LEA.HI.X.SX32 R5, R5, R174, 0x2, P6 ;  /* 0x000000ae05057211 */ /* 0x000fe200030f16ff */
[C---:B-----5:R-:W-:Y:S01]  /*23ea0*/  VIADD R7, R11.reuse, UR5 ;  /* 0x000000050b077c36 */ /* 0x060fe20008000000 */
[----:B------:R-:W-:-:S03]  /*23eb0*/  LEA R2, P6, R11, R0, 0x2 ;  /* 0x000000000b027211 */ /* 0x000fc600078c10ff */
[----:B------:R5:W-:Y:S01]  /*23ec0*/  @P0 STG.E desc[UR20][R4.64], R51 ;  /* 0x0000003304000986 */ /* 0x000be2000c101914 */
[----:B------:R-:W-:Y:S01]  /*23ed0*/  ISETP.LT.AND P0, PT, R13, UR4, !P2 ;  /* 0x000000040d007c0c */ /* 0x000fe2000d701270 */
[----:B--2---:R-:W-:Y:S01]  /*23ee0*/  VIADD R9, R7, UR5 ;  /* 0x0000000507097c36 */ /* 0x004fe20008000000 */
[----:B------:R-:W-:Y:S01]  /*23ef0*/  LEA.HI.X.SX32 R3, R11, R174, 0x2, P6 ;  /* 0x000000ae0b037211 */ /* 0x000fe200030f16ff */
[----:B------:R-:W2:Y:S01]  /*23f00*/  LDL.LU R13, [R1+0x980] ;  /* 0x00098000010d7983 */ /* 0x000ea20000300800 */
[C---:B------:R-:W-:Y:S01]  /*23f10*/  LEA R6, P6, R7.reuse, R0, 0x2 ;  /* 0x0000000007067211 */ /* 0x040fe200078c10ff */
[----:B------:R-:W4:Y:S03]  /*23f20*/  LDCU UR4, c[0x0][0x39c] ;  /* 0x00007380ff0477ac */ /* 0x000f260008000800 */
[----:B------:R-:W-:Y:S01]  /*23f30*/  LEA.HI.X.SX32 R7, R7, R174, 0x2, P6 ;  /* 0x000000ae07077211 */ /* 0x000fe200030f16ff */
[----:B------:R1:W-:Y:S01]  /*23f40*/  @P3 STG.E desc[UR20][R2.64], R52 ;  /* 0x0000003402003986 */ /* 0x0003e2000c101914 */
[----:B------:R-:W-:-:S03]  /*23f50*/  LEA R8, P6, R9, R0, 0x2 ;  /* 0x0000000009087211 */ /* 0x000fc600078c10ff */
[----:B------:R1:W-:Y:S01]  /*23f60*/  @P4 STG.E desc[UR20][R6.64], R53 ;  /* 0x0000003506004986 */ /* 0x0003e2000c101914 */
[C---:B------:R-:W-:Y:S01]  /*23f70*/  VIADD R11, R9.reuse, UR5 ;  /* 0x00000005090b7c36 */ /* 0x040fe20008000000 */
[----:B------:R-:W-:-:S04]  /*23f80*/  LEA.HI.X.SX32 R9, R9, R174, 0x2, P6 ;  /* 0x000000ae09097211 */ /* 0x000fc800030f16ff */
[----:B-----5:R-:W-:-:S04]  /*23f90*/  LEA R4, P6, R11, R0, 0x2 ;  /* 0x000000000b047211 */ /* 0x020fc800078c10ff */
[----:B------:R-:W-:Y:S01]  /*23fa0*/  LEA.HI.X.SX32 R5, R11, R174, 0x2, P6 ;  /* 0x000000ae0b057211 */ /* 0x000fe200030f16ff */
[----:B------:R-:W-:Y:S04]  /*23fb0*/  @P1 STG.E desc[UR20][R8.64], R54 ;  /* 0x0000003608001986 */ /* 0x000fe8000c101914 */
[----:B------:R5:W-:Y:S01]  /*23fc0*/  @P0 STG.E desc[UR20][R4.64], R55 ;  /* 0x0000003704000986 */ /* 0x000be2000c101914 */
[----:B-1----:R-:W-:Y:S01]  /*23fd0*/  ISETP.LT.AND P3, PT, R12, UR6, !P2 ;  /* 0x000000060c007c0c */ /* 0x002fe2000d761270 */
[----:B------:R-:W1:Y:S02]  /*23fe0*/  LDCU UR6, c[0x0][0x39c] ;  /* 0x00007380ff0677ac */ /* 0x000e640008000800 */
[----:B------:R-:W5:Y:S01]  /*23ff0*/  LDL.LU R12, [R1+0x97c] ;  /* 0x00097c00010c7983 */ /* 0x000f620000300800 */
[----:B---3--:R-:W-:Y:S01]  /*24000*/  ISETP.LT.AND P4, PT, R10, UR8, !P2 ;  /* 0x000000080a007c0c */ /* 0x008fe2000d781270 */
[----:B------:R-:W2:Y:S02]  /*24010*/  LDCU UR8, c[0x0][0x39c] ;  /* 0x00007380ff0877ac */ /* 0x000ea40008000800 */
[----:B------:R-:W3:Y:S01]  /*24020*/  LDL.LU R10, [R1+0x978] ;  /* 0x00097800010a7983 */ /* 0x000ee20000300800 */
[----:B----4-:R-:W-:Y:S01]  /*24030*/  ISETP.LT.AND P1, PT, R15, UR4, !P2 ;  /* 0x000000040f007c0c */ /* 0x010fe2000d721270 */
[----:B------:R-:W4:Y:S02]  /*24040*/  LDCU UR4, c[0x0][0x39c] ;  /* 0x00007380ff0477ac */ /* 0x000f240008000800 */
[----:B------:R-:W3:Y:S01]  /*24050*/  LDL.LU R15, [R1+0x974] ;  /* 0x00097400010f7983 */ /* 0x000ee20000300800 */
[----:B-1----:R-:W-:Y:S01]  /*24060*/  ISETP.LT.AND P0, PT, R14, UR6, !P2 ;  /* 0x000000060e007c0c */ /* 0x002fe2000d701270 */
[----:B------:R-:W3:Y:S02]  /*24070*/  LDCU UR6, c[0x0][0x39c] ;  /* 0x00007380ff0677ac */ /* 0x000ee40008000800 */
[----:B------:R-:W3:Y:S01]  /*24080*/  LDL.LU R14, [R1+0x970] ;  /* 0x00097000010e7983 */ /* 0x000ee20000300800 */
[----:B------:R-:W-:-:S04]  /*24090*/  IADD3 R3, PT, PT, R11, UR5, RZ ;  /* 0x000000050b037c10 */ /* 0x000fc8000fffe0ff */
[C---:B------:R-:W-:Y:S01]  /*240a0*/  LEA R2, P6, R3.reuse, R0, 0x2 ;  /* 0x0000000003027211 */ /* 0x040fe200078c10ff */
[----:B------:R-:W-:-:S03]  /*240b0*/  VIADD R7, R3, UR5 ;  /* 0x0000000503077c36 */ /* 0x000fc60008000000 */
[----:B------:R-:W-:Y:S01]  /*240c0*/  LEA.HI.X.SX32 R3, R3, R174, 0x2, P6 ;  /* 0x000000ae03037211 */ /* 0x000fe200030f16ff */
[C---:B------:R-:W-:Y:S01]  /*240d0*/  VIADD R11, R7.reuse, UR5 ;  /* 0x00000005070b7c36 */ /* 0x040fe20008000000 */
[----:B------:R-:W-:-:S03]  /*240e0*/  LEA R6, P6, R7, R0, 0x2 ;  /* 0x0000000007067211 */ /* 0x000fc600078c10ff */
[----:B------:R1:W-:Y:S01]  /*240f0*/  @P3 STG.E desc[UR20][R2.64], R56 ;  /* 0x0000003802003986 */ /* 0x0003e2000c101914 */
[----:B--2---:R-:W-:Y:S01]  /*24100*/  ISETP.LT.AND P3, PT, R13, UR8, !P2 ;  /* 0x000000080d007c0c */ /* 0x004fe2000d761270 */
[----:B-----5:R-:W-:Y:S01]  /*24110*/  VIADD R5, R11, UR5 ;  /* 0x000000050b057c36 */ /* 0x020fe20008000000 */
[----:B------:R-:W-:Y:S01]  /*24120*/  LEA.HI.X.SX32 R7, R7, R174, 0x2, P6 ;  /* 0x000000ae07077211 */ /* 0x000fe200030f16ff */
[----:B------:R-:W2:Y:S01]  /*24130*/  LDL.LU R13, [R1+0x96c] ;  /* 0x00096c00010d7983 */ /* 0x000ea20000300800 */
[C---:B------:R-:W-:Y:S01]  /*24140*/  LEA R8, P6, R11.reuse, R0, 0x2 ;  /* 0x000000000b087211 */ /* 0x040fe200078c10ff */
[----:B------:R-:W5:Y:S03]  /*24150*/  LDCU UR8, c[0x0][0x39c] ;  /* 0x00007380ff0877ac */ /* 0x000f660008000800 */
[----:B------:R-:W-:Y:S01]  /*24160*/  LEA.HI.X.SX32 R9, R11, R174, 0x2, P6 ;  /* 0x000000ae0b097211 */ /* 0x000fe200030f16ff */
[----:B------:R-:W-:Y:S01]  /*24170*/  @P4 STG.E desc[UR20][R6.64], R57 ;  /* 0x0000003906004986 */ /* 0x000fe2000c101914 */
[----:B------:R-:W-:-:S03]  /*24180*/  LEA R4, P6, R5, R0, 0x2 ;  /* 0x0000000005047211 */ /* 0x000fc600078c10ff */
[----:B------:R3:W-:Y:S01]  /*24190*/  @P1 STG.E desc[UR20][R8.64], R58 ;  /* 0x0000003a08001986 */ /* 0x0007e2000c101914 */
[C---:B-1----:R-:W-:Y:S01]  /*241a0*/  VIADD R3, R5.reuse, UR5 ;  /* 0x0000000505037c36 */ /* 0x042fe20008000000 */
[----:B------:R-:W-:-:S04]  /*241b0*/  LEA.HI.X.SX32 R5, R5, R174, 0x2, P6 ;  /* 0x000000ae05057211 */ /* 0x000fc800030f16ff */
[C---:B------:R-:W-:Y:S01]  /*241c0*/  LEA R2, P6, R3.reuse, R0, 0x2 ;  /* 0x0000000003027211 */ /* 0x040fe200078c10ff */
[----:B------:R-:W-:-:S03]  /*241d0*/  VIADD R11, R3, UR5 ;  /* 0x00000005030b7c36 */ /* 0x000fc60008000000 */
[----:B------:R-:W-:Y:S01]  /*241e0*/  LEA.HI.X.SX32 R3, R3, R174, 0x2, P6 ;  /* 0x000000ae03037211 */ /* 0x000fe200030f16ff */
[----:B------:R1:W-:Y:S04]  /*241f0*/  @P0 STG.E desc[UR20][R4.64], R59 ;  /* 0x0000003b04000986 */ /* 0x0003e8000c101914 */
[----:B------:R1:W-:Y:S01]  /*24200*/  @P3 STG.E desc[UR20][R2.64], R60 ;  /* 0x0000003c02003986 */ /* 0x0003e2000c101914 */
[----:B----4-:R-:W-:Y:S01]  /*24210*/  ISETP.LT.AND P4, PT, R12, UR4, !P2 ;  /* 0x000000040c007c0c */ /* 0x010fe2000d781270 */
[----:B------:R-:W4:Y:S02]  /*24220*/  LDCU UR4, c[0x0][0x39c] ;  /* 0x00007380ff0477ac */ /* 0x000f240008000800 */
[----:B------:R-:W2:Y:S01]  /*24230*/  LDL.LU R12, [R1+0x968] ;  /* 0x00096800010c7983 */ /* 0x000ea20000300800 */
[----:B---3--:R-:W-:Y:S01]  /*24240*/  ISETP.LT.AND P1, PT, R10, UR6, !P2 ;  /* 0x000000060a007c0c */ /* 0x008fe2000d721270 */
[----:B------:R-:W2:Y:S02]  /*24250*/  LDCU UR6, c[0x0][0x39c] ;  /* 0x00007380ff0677ac */ /* 0x000ea40008000800 */
[----:B------:R-:W3:Y:S01]  /*24260*/  LDL.LU R10, [R1+0x964] ;  /* 0x00096400010a7983 */ /* 0x000ee20000300800 */
[----:B-----5:R-:W-:Y:S01]  /*24270*/  ISETP.LT.AND P0, PT, R15, UR8, !P2 ;  /* 0x000000080f007c0c */ /* 0x020fe2000d701270 */
[----:B------:R-:W5:Y:S02]  /*24280*/  LDCU UR8, c[0x0][0x39c] ;  /* 0x00007380ff0877ac */ /* 0x000f640008000800 */
[----:B------:R-:W3:Y:S01]  /*24290*/  LDL.LU R15, [R1+0x960] ;  /* 0x00096000010f7983 */ /* 0x000ee20000300800 */
[----:B----4-:R-:W-:Y:S01]  /*242a0*/  ISETP.LT.AND P3, PT, R14, UR4, !P2 ;  /* 0x000000040e007c0c */ /* 0x010fe2000d761270 */
[----:B------:R-:W-:-:S02]  /*242b0*/  VIADD R9, R11, UR5 ;  /* 0x000000050b097c36 */ /* 0x000fc40008000000 */
[----:B------:R-:W4:Y:S01]  /*242c0*/  LDL.LU R14, [R1+0x95c] ;  /* 0x00095c00010e7983 */ /* 0x000f220000300800 */
[C---:B------:R-:W-:Y:S01]  /*242d0*/  LEA R6, P6, R11.reuse, R0, 0x2 ;  /* 0x000000000b067211 */ /* 0x040fe200078c10ff */
[----:B------:R-:W3:Y:S03]  /*242e0*/  LDCU UR4, c[0x0][0x39c] ;  /* 0x00007380ff0477ac */ /* 0x000ee60008000800 */
[----:B------:R-:W-:Y:S01]  /*242f0*/  LEA.HI.X.SX32 R7, R11, R174, 0x2, P6 ;  /* 0x000000ae0b077211 */ /* 0x000fe200030f16ff */
[C---:B-1----:R-:W-:Y:S01]  /*24300*/  VIADD R5, R9.reuse, UR5 ;  /* 0x0000000509057c36 */ /* 0x042fe20008000000 */
[----:B------:R-:W-:-:S03]  /*24310*/  LEA R8, P6, R9, R0, 0x2 ;  /* 0x0000000009087211 */ /* 0x000fc600078c10ff */
[----:B------:R1:W-:Y:S01]  /*24320*/  @P4 STG.E desc[UR20][R6.64], R61 ;  /* 0x0000003d06004986 */ /* 0x0003e2000c101914 */
[----:B--2---:R-:W-:Y:S01]  /*24330*/  ISETP.LT.AND P4, PT, R13, UR6, !P2 ;  /* 0x000000060d007c0c */ /* 0x004fe2000d781270 */
[----:B------:R-:W-:Y:S02]  /*24340*/  VIADD R11, R5, UR5 ;  /* 0x00000005050b7c36 */ /* 0x000fe40008000000 */
[----:B------:R-:W2:Y:S01]  /*24350*/  LDL.LU R13, [R1+0x958] ;  /* 0x00095800010d7983 */ /* 0x000ea20000300800 */
[----:B------:R-:W-:Y:S01]  /*24360*/  LEA.HI.X.SX32 R9, R9, R174, 0x2, P6 ;  /* 0x000000ae09097211 */ /* 0x000fe200030f16ff */
[----:B------:R-:W3:Y:S01]  /*24370*/  LDCU UR6, c[0x0][0x39c] ;  /* 0x00007380ff0677ac */ /* 0x000ee20008000800 */
[----:B------:R-:W-:-:S04]  /*24380*/  LEA R4, P6, R5, R0, 0x2 ;  /* 0x0000000005047211 */ /* 0x000fc800078c10ff */
[----:B------:R-:W-:Y:S01]  /*24390*/  LEA.HI.X.SX32 R5, R5, R174, 0x2, P6 ;  /* 0x000000ae05057211 */ /* 0x000fe200030f16ff */
[----:B------:R5:W-:Y:S01]  /*243a0*/  @P1 STG.E desc[UR20][R8.64], R62 ;  /* 0x0000003e08001986 */ /* 0x000be2000c101914 */
[----:B------:R-:W-:-:S03]  /*243b0*/  LEA R2, P6, R11, R0, 0x2 ;  /* 0x000000000b027211 */ /* 0x000fc600078c10ff */
[----:B------:R3:W-:Y:S01]  /*243c0*/  @P0 STG.E desc[UR20][R4.64], R63 ;  /* 0x0000003f04000986 */ /* 0x0007e2000c101914 */
[C---:B-1----:R-:W-:Y:S01]  /*243d0*/  VIADD R7, R11.reuse, UR5 ;  /* 0x000000050b077c36 */ /* 0x042fe20008000000 */
[----:B------:R-:W-:-:S04]  /*243e0*/  LEA.HI.X.SX32 R3, R11, R174, 0x2, P6 ;  /* 0x000000ae0b037211 */ /* 0x000fc800030f16ff */
[C---:B------:R-:W-:Y:S02]  /*243f0*/  LEA R6, P6, R7.reuse, R0, 0x2 ;  /* 0x0000000007067211 */ /* 0x040fe400078c10ff */
[C---:B-----5:R-:W-:Y:S02]  /*24400*/  IADD3 R9, PT, PT, R7.reuse, UR5, RZ ;  /* 0x0000000507097c10 */ /* 0x060fe4000fffe0ff */
[----:B------:R-:W-:Y:S01]  /*24410*/  LEA.HI.X.SX32 R7, R7, R174, 0x2, P6 ;  /* 0x000000ae07077211 */ /* 0x000fe200030f16ff */
[----:B------:R1:W-:Y:S04]  /*24420*/  @P3 STG.E desc[UR20][R2.64], R64 ;  /* 0x0000004002003986 */ /* 0x0003e8000c101914 */
[----:B------:R5:W-:Y:S01]  /*24430*/  @P4 STG.E desc[UR20][R6.64], R65 ;  /* 0x0000004106004986 */ /* 0x000be2000c101914 */
[----:B------:R-:W-:Y:S01]  /*24440*/  ISETP.LT.AND P1, PT, R12, UR8, !P2 ;  /* 0x000000080c007c0c */ /* 0x000fe2000d721270 */
[----:B------:R-:W4:Y:S02]  /*24450*/  LDCU UR8, c[0x0][0x39c] ;  /* 0x00007380ff0877ac */ /* 0x000f240008000800 */
[----:B------:R-:W5:Y:S01]  /*24460*/  LDL.LU R12, [R1+0x954] ;  /* 0x00095400010c7983 */ /* 0x000f620000300800 */
[----:B---3--:R-:W-:Y:S01]  /*24470*/  ISETP.LT.AND P0, PT, R10, UR4, !P2 ;  /* 0x000000040a007c0c */ /* 0x008fe2000d701270 */
[----:B------:R-:W2:Y:S02]  /*24480*/  LDCU UR4, c[0x0][0x39c] ;  /* 0x00007380ff0477ac */ /* 0x000ea40008000800 */
[----:B------:R-:W3:Y:S01]  /*24490*/  LDL.LU R10, [R1+0x950] ;  /* 0x00095000010a7983 */ /* 0x000ee20000300800 */
[----:B------:R-:W-:Y:S01]  /*244a0*/  ISETP.LT.AND P3, PT, R15, UR6, !P2 ;  /* 0x000000060f007c0c */ /* 0x000fe2000d761270 */
[----:B------:R-:W-:-:S02]  /*244b0*/  VIADD R11, R9, UR5 ;  /* 0x00000005090b7c36 */ /* 0x000fc40008000000 */
[----:B------:R-:W3:Y:S01]  /*244c0*/  LDL.LU R15, [R1+0x94c] ;  /* 0x00094c00010f7983 */ /* 0x000ee20000300800 */
[C---:B------:R-:W-:Y:S01]  /*244d0*/  LEA R8, P6, R9.reuse, R0, 0x2 ;  /* 0x0000000009087211 */ /* 0x040fe200078c10ff */
[----:B------:R-:W5:Y:S01]  /*244e0*/  LDCU UR6, c[0x0][0x39c] ;  /* 0x00007380ff0677ac */ /* 0x000f620008000800 */
[----:B----4-:R-:W-:Y:S02]  /*244f0*/  ISETP.LT.AND P4, PT, R14, UR8, !P2 ;  /* 0x000000080e007c0c */ /* 0x010fe4000d781270 */
[----:B------:R-:W4:Y:S01]  /*24500*/  LDL.LU R14, [R1+0x948] ;  /* 0x00094800010e7983 */ /* 0x000f220000300800 */
[----:B------:R-:W-:Y:S01]  /*24510*/  LEA.HI.X.SX32 R9, R9, R174, 0x2, P6 ;  /* 0x000000ae09097211 */ /* 0x000fe200030f16ff */
[----:B------:R-:W3:Y:S01]  /*24520*/  LDCU UR8, c[0x0][0x39c] ;  /* 0x00007380ff0877ac */ /* 0x000ee20008000800 */
[----:B------:R-:W-:-:S03]  /*24530*/  LEA R4, P6, R11, R0, 0x2 ;  /* 0x000000000b047211 */ /* 0x000fc600078c10ff */
[----:B------:R5:W-:Y:S01]  /*24540*/  @P1 STG.E desc[UR20][R8.64], R66 ;  /* 0x0000004208001986 */ /* 0x000be2000c101914 */
[C---:B-1----:R-:W-:Y:S01]  /*24550*/  VIADD R3, R11.reuse, UR5 ;  /* 0x000000050b037c36 */ /* 0x042fe20008000000 */
[----:B------:R-:W-:Y:S02]  /*24560*/  LEA.HI.X.SX32 R5, R11, R174, 0x2, P6 ;  /* 0x000000ae0b057211 */ /* 0x000fe400030f16ff */
[----:B--2---:R-:W-:Y:S02]  /*24570*/  ISETP.LT.AND P1, PT, R13, UR4, !P2 ;  /* 0x000000040d007c0c */ /* 0x004fe4000d721270 */
[C---:B------:R-:W-:Y:S01]  /*24580*/  LEA R2, P6, R3.reuse, R0, 0x2 ;  /* 0x0000000003027211 */ /* 0x040fe200078c10ff */
[----:B------:R-:W2:Y:S01]  /*24590*/  LDL.LU R13, [R1+0x944] ;  /* 0x00094400010d7983 */ /* 0x000ea20000300800 */
[C---:B-----5:R-:W-:Y:S01]  /*245a0*/  VIADD R7, R3.reuse, UR5 ;  /* 0x0000000503077c36 */ /* 0x060fe20008000000 */
[----:B------:R-:W1:Y:S01]  /*245b0*/  LDCU UR4, c[0x0][0x39c] ;  /* 0x00007380ff0477ac */ /* 0x000e620008000800 */
[----:B------:R-:W-:Y:S01]  /*245c0*/  LEA.HI.X.SX32 R3, R3, R174, 0x2, P6 ;  /* 0x000000ae03037211 */ /* 0x000fe200030f16ff */
[----:B------:R5:W-:Y:S01]  /*245d0*/  @P0 STG.E desc[UR20][R4.64], R67 ;  /* 0x0000004304000986 */ /* 0x000be2000c101914 */
[----:B------:R-:W-:-:S03]  /*245e0*/  VIADD R11, R7, UR5 ;  /* 0x00000005070b7c36 */ /* 0x000fc60008000000 */
[----:B------:R1:W-:Y:S01]  /*245f0*/  @P3 STG.E desc[UR20][R2.64], R68 ;  /* 0x0000004402003986 */ /* 0x0003e2000c101914 */
[----:B------:R-:W-:-:S04]  /*24600*/  LEA R6, P6, R7, R0, 0x2 ;  /* 0x0000000007067211 */ /* 0x000fc800078c10ff */
[----:B------:R-:W-:Y:S02]  /*24610*/  LEA.HI.X.SX32 R7, R7, R174, 0x2, P6 ;  /* 0x000000ae07077211 */ /* 0x000fe400030f16ff */
[----:B------:R-:W-:-:S04]  /*24620*/  LEA R8, P6, R11, R0, 0x2 ;  /* 0x000000000b087211 */ /* 0x000fc800078c10ff */
[----:B------:R-:W-:Y:S01]  /*24630*/  LEA.HI.X.SX32 R9, R11, R174, 0x2, P6 ;  /* 0x000000ae0b097211 */ /* 0x000fe200030f16ff */
[----:B------:R-:W-:Y:S04]  /*24640*/  @P4 STG.E desc[UR20][R6.64], R69 ;  /* 0x0000004506004986 */ /* 0x000fe8000c101914 */
[----:B------:R1:W-:Y:S01]  /*24650*/  @P1 STG.E desc[UR20][R8.64], R70 ;  /* 0x0000004608001986 */ /* 0x0003e2000c101914 */
[----:B------:R-:W-:Y:S01]  /*24660*/  ISETP.LT.AND P0, PT, R12, UR6, !P2 ;  /* 0x000000060c007c0c */ /* 0x000fe2000d701270 */
[----:B------:R-:W4:Y:S02]  /*24670*/  LDCU UR6, c[0x0][0x39c] ;  /* 0x00007380ff0677ac */ /* 0x000f240008000800 */
[----:B------:R-:W2:Y:S01]  /*24680*/  LDL.LU R12, [R1+0x940] ;  /* 0x00094000010c7983 */ /* 0x000ea20000300800 */
[----:B---3--:R-:W-:Y:S01]  /*24690*/  ISETP.LT.AND P3, PT, R10, UR8, !P2 ;  /* 0x000000080a007c0c */ /* 0x008fe2000d761270 */
[----:B------:R-:W2:Y:S02]  /*246a0*/  LDCU UR8, c[0x0][0x39c] ;  /* 0x00007380ff0877ac */ /* 0x000ea40008000800 */
[----:B------:R-:W3:Y:S01]  /*246b0*/  LDL.LU R10, [R1+0x93c] ;  /* 0x00093c00010a7983 */ /* 0x000ee20000300800 */
[----:B-1----:R-:W-:Y:S01]  /*246c0*/  ISETP.LT.AND P4, PT, R15, UR4, !P2 ;  /* 0x000000040f007c0c */ /* 0x002fe2000d781270 */
[----:B-----5:R-:W-:-:S02]  /*246d0*/  VIADD R5, R11, UR5 ;  /* 0x000000050b057c36 */ /* 0x020fc40008000000 */
[----:B------:R-:W5:Y:S01]  /*246e0*/  LDL.LU R15, [R1+0x938] ;  /* 0x00093800010f7983 */ /* 0x000f620000300800 */
[----:B------:R-:W1:Y:S01]  /*246f0*/  LDCU UR4, c[0x0][0x39c] ;  /* 0x00007380ff0477ac */ /* 0x000e620008000800 */
[----:B----4-:R-:W-:Y:S02]  /*24700*/  ISETP.LT.AND P1, PT, R14, UR6, !P2 ;  /* 0x000000060e007c0c */ /* 0x010fe4000d721270 */
[----:B------:R-:W4:Y:S01]  /*24710*/  LDL.LU R14, [R1+0x934] ;  /* 0x00093400010e7983 */ /* 0x000f220000300800 */
[C---:B------:R-:W-:Y:S01]  /*24720*/  LEA R4, P6, R5.reuse, R0, 0x2 ;  /* 0x0000000005047211 */ /* 0x040fe200078c10ff */
[C---:B------:R-:W-:Y:S01]  /*24730*/  VIADD R3, R5.reuse, UR5 ;  /* 0x0000000505037c36 */ /* 0x040fe20008000000 */
[----:B------:R-:W3:Y:S02]  /*24740*/  LDCU UR6, c[0x0][0x39c] ;  /* 0x00007380ff0677ac */ /* 0x000ee40008000800 */
[----:B------:R-:W-:Y:S01]  /*24750*/  LEA.HI.X.SX32 R5, R5, R174, 0x2, P6 ;  /* 0x000000ae05057211 */ /* 0x000fe200030f16ff */
[C---:B------:R-:W-:Y:S01]  /*24760*/  VIADD R11, R3.reuse, UR5 ;  /* 0x00000005030b7c36 */ /* 0x040fe20008000000 */
[----:B------:R-:W-:-:S03]  /*24770*/  LEA R2, P6, R3, R0, 0x2 ;  /* 0x0000000003027211 */ /* 0x000fc600078c10ff */
[----:B------:R1:W-:Y:S01]  /*24780*/  @P0 STG.E desc[UR20][R4.64], R71 ;  /* 0x0000004704000986 */ /* 0x0003e2000c101914 */
[----:B--2---:R-:W-:Y:S01]  /*24790*/  ISETP.LT.AND P0, PT, R13, UR8, !P2 ;  /* 0x000000080d007c0c */ /* 0x004fe2000d701270 */
[----:B------:R-:W-:Y:S02]  /*247a0*/  VIADD R9, R11, UR5 ;  /* 0x000000050b097c36 */ /* 0x000fe40008000000 */
[----:B------:R-:W2:Y:S01]  /*247b0*/  LDL.LU R13, [R1+0x930] ;  /* 0x00093000010d7983 */ /* 0x000ea20000300800 */
[----:B------:R-:W-:Y:S01]  /*247c0*/  LEA.HI.X.SX32 R3, R3, R174, 0x2, P6 ;  /* 0x000000ae03037211 */ /* 0x000fe200030f16ff */
[----:B------:R-:W5:Y:S01]  /*247d0*/  LDCU UR8, c[0x0][0x39c] ;  /* 0x00007380ff0877ac */ /* 0x000f620008000800 */
[----:B------:R-:W-:-:S04]  /*247e0*/  LEA R6, P6, R11, R0, 0x2 ;  /* 0x000000000b067211 */ /* 0x000fc800078c10ff */
[----:B------:R-:W-:Y:S01]  /*247f0*/  LEA.HI.X.SX32 R7, R11, R174, 0x2, P6 ;  /* 0x000000ae0b077211 */ /* 0x000fe200030f16ff */
[----:B------:R-:W-:Y:S01]  /*24800*/  @P3 STG.E desc[UR20][R2.64], R72 ;  /* 0x0000004802003986 */ /* 0x000fe2000c101914 */
[----:B------:R-:W-:-:S03]  /*24810*/  LEA R8, P6, R9, R0, 0x2 ;  /* 0x0000000009087211 */ /* 0x000fc600078c10ff */
[----:B------:R3:W-:Y:S01]  /*24820*/  @P4 STG.E desc[UR20][R6.64], R73 ;  /* 0x0000004906004986 */ /* 0x0007e2000c101914 */
[C---:B-1----:R-:W-:Y:S01]  /*24830*/  VIADD R5, R9.reuse, UR5 ;  /* 0x0000000509057c36 */ /* 0x042fe20008000000 */
[----:B------:R-:W-:-:S04]  /*24840*/  LEA.HI.X.SX32 R9, R9, R174, 0x2, P6 ;  /* 0x000000ae09097211 */ /* 0x000fc800030f16ff */
[C---:B------:R-:W-:Y:S02]  /*24850*/  LEA R4, P6, R5.reuse, R0, 0x2 ;  /* 0x0000000005047211 */ /* 0x040fe400078c10ff */
[C---:B------:R-:W-:Y:S02]  /*24860*/  IADD3 R11, PT, PT, R5.reuse, UR5, RZ ;  /* 0x00000005050b7c10 */ /* 0x040fe4000fffe0ff */
[----:B------:R-:W-:Y:S01]  /*24870*/  LEA.HI.X.SX32 R5, R5, R174, 0x2, P6 ;  /* 0x000000ae05057211 */ /* 0x000fe200030f16ff */
[----:B------:R1:W-:Y:S04]  /*24880*/  @P1 STG.E desc[UR20][R8.64], R74 ;  /* 0x0000004a08001986 */ /* 0x0003e8000c101914 */
[----:B------:R1:W-:Y:S01]  /*24890*/  @P0 STG.E desc[UR20][R4.64], R75 ;  /* 0x0000004b04000986 */ /* 0x0003e2000c101914 */
[----:B------:R-:W-:Y:S01]  /*248a0*/  ISETP.LT.AND P3, PT, R12, UR4, !P2 ;  /* 0x000000040c007c0c */ /* 0x000fe2000d761270 */
        /* <DEDUP_REMOVED lines=29> */
[C---:B------:R-:W-:Y:S01]  /*24a80*/  LEA R2, P6, R3.reuse, R0, 0x2 ;  /* 0x0000000003027211 */ /* 0x040fe200078c10ff */
[----:B-----5:R-:W-:-:S03]  /*24a90*/  VIADD R7, R3, UR5 ;  /* 0x0000000503077c36 */ /* 0x020fc60008000000 */
        /* <DEDUP_REMOVED lines=44> */
[----:B------:R-:W1:Y:S02]  /*24d60*/  LDCU UR4, c[0x0][0x39c] ;  /* 0x00007380ff0477ac */ /* 0x000e640008000800 */
[----:B------:R-:W3:Y:S01]  /*24d70*/  LDL.LU R15, [R1+0x8e0] ;  /* 0x0008e000010f7983 */ /* 0x000ee20000300800 */
[----:B----4-:R-:W-:Y:S01]  /*24d80*/  ISETP.LT.AND P4, PT, R14, UR6, !P2 ;  /* 0x000000060e007c0c */ /* 0x010fe2000d781270 */
[----:B------:R-:W3:Y:S02]  /*24d90*/  LDCU UR6, c[0x0][0x39c] ;  /* 0x00007380ff0677ac */ /* 0x000ee40008000800 */
[----:B------:R-:W4:Y:S01]  /*24da0*/  LDL.LU R14, [R1+0x8dc] ;  /* 0x0008dc00010e7983 */ /* 0x000f220000300800 */
[----:B-----5:R-:W-:-:S04]  /*24db0*/  IADD3 R9, PT, PT, R11, UR5, RZ ;  /* 0x000000050b097c10 */ /* 0x020fc8000fffe0ff */
[C---:B------:R-:W-:Y:S01]  /*24dc0*/  LEA R8, P6, R9.reuse, R0, 0x2 ;  /* 0x0000000009087211 */ /* 0x040fe200078c10ff */
[----:B------:R-:W-:-:S03]  /*24dd0*/  VIADD R5, R9, UR5 ;  /* 0x0000000509057c36 */ /* 0x000fc60008000000 */
        /* <DEDUP_REMOVED lines=8> */
[----:B------:R-:W1:Y:S01]  /*24e60*/  LDCU UR8, c[0x0][0x39c] ;  /* 0x00007380ff0877ac */ /* 0x000e620008000800 */
[----:B------:R-:W-:-:S04]  /*24e70*/  LEA R2, P6, R11, R0, 0x2 ;  /* 0x000000000b027211 */ /* 0x000fc800078c10ff */
[----:B------:R-:W-:Y:S01]  /*24e80*/  LEA.HI.X.SX32 R3, R11, R174, 0x2, P6 ;  /* 0x000000ae0b037211 */ /* 0x000fe200030f16ff */
[----:B------:R-:W-:Y:S01]  /*24e90*/  @P0 STG.E desc[UR20][R4.64], R87 ;  /* 0x0000005704000986 */ /* 0x000fe2000c101914 */
[----:B------:R-:W-:-:S03]  /*24ea0*/  LEA R6, P6, R7, R0, 0x2 ;  /* 0x0000000007067211 */ /* 0x000fc600078c10ff */
[----:B------:R1:W-:Y:S01]  /*24eb0*/  @P3 STG.E desc[UR20][R2.64], R88 ;  /* 0x0000005802003986 */ /* 0x0003e2000c101914 */
[C---:B-----5:R-:W-:Y:S01]  /*24ec0*/  VIADD R9, R7.reuse, UR5 ;  /* 0x0000000507097c36 */ /* 0x060fe20008000000 */
[----:B------:R-:W-:-:S04]  /*24ed0*/  LEA.HI.X.SX32 R7, R7, R174, 0x2, P6 ;  /* 0x000000ae07077211 */ /* 0x000fc800030f16ff */
[C---:B------:R-:W-:Y:S01]  /*24ee0*/  LEA R8, P6, R9.reuse, R0, 0x2 ;  /* 0x0000000009087211 */ /* 0x040fe200078c10ff */
[----:B------:R-:W-:-:S03]  /*24ef0*/  VIADD R11, R9, UR5 ;  /* 0x00000005090b7c36 */ /* 0x000fc60008000000 */
[----:B------:R-:W-:Y:S01]  /*24f00*/  LEA.HI.X.SX32 R9, R9, R174, 0x2, P6 ;  /* 0x000000ae09097211 */ /* 0x000fe200030f16ff */
[----:B------:R5:W-:Y:S04]  /*24f10*/  @P4 STG.E desc[UR20][R6.64], R89 ;  /* 0x0000005906004986 */ /* 0x000be8000c101914 */
[----:B------:R-:W-:Y:S01]  /*24f20*/  @P1 STG.E desc[UR20][R8.64], R90 ;  /* 0x0000005a08001986 */ /* 0x000fe2000c101914 */
[----:B-1----:R-:W-:Y:S01]  /*24f30*/  ISETP.LT.AND P0, PT, R12, UR4, !P2 ;  /* 0x000000040c007c0c */ /* 0x002fe2000d701270 */
[----:B------:R-:W4:Y:S02]  /*24f40*/  LDCU UR4, c[0x0][0x39c] ;  /* 0x00007380ff0477ac */ /* 0x000f240008000800 */
[----:B------:R-:W2:Y:S01]  /*24f50*/  LDL.LU R12, [R1+0x8d4] ;  /* 0x0008d400010c7983 */ /* 0x000ea20000300800 */
[----:B---3--:R-:W-:Y:S01]  /*24f60*/  ISETP.LT.AND P3, PT, R10, UR6, !P2 ;  /* 0x000000060a007c0c */ /* 0x008fe2000d761270 */
[----:B------:R-:W2:Y:S02]  /*24f70*/  LDCU UR6, c[0x0][0x39c] ;  /* 0x00007380ff0677ac */ /* 0x000ea40008000800 */
[----:B------:R-:W3:Y:S01]  /*24f80*/  LDL.LU R10, [R1+0x8d0] ;  /* 0x0008d000010a7983 */ /* 0x000ee20000300800 */
[----:B------:R-:W-:Y:S01]  /*24f90*/  ISETP.LT.AND P4, PT, R15, UR8, !P2 ;  /* 0x000000080f007c0c */ /* 0x000fe2000d781270 */
[----:B------:R-:W1:Y:S02]  /*24fa0*/  LDCU UR8, c[0x0][0x39c] ;  /* 0x00007380ff0877ac */ /* 0x000e640008000800 */
[----:B------:R-:W3:Y:S01]  /*24fb0*/  LDL.LU R15, [R1+0x8cc] ;  /* 0x0008cc00010f7983 */ /* 0x000ee20000300800 */
[----:B----4-:R-:W-:Y:S01]  /*24fc0*/  ISETP.LT.AND P1, PT, R14, UR4, !P2 ;  /* 0x000000040e007c0c */ /* 0x010fe2000d721270 */
[----:B------:R-:W-:-:S02]  /*24fd0*/  VIADD R3, R11, UR5 ;  /* 0x000000050b037c36 */ /* 0x000fc40008000000 */
[----:B------:R-:W4:Y:S01]  /*24fe0*/  LDL.LU R14, [R1+0x8c8] ;  /* 0x0008c800010e7983 */ /* 0x000f220000300800 */
[C---:B------:R-:W-:Y:S01]  /*24ff0*/  LEA R4, P6, R11.reuse, R0, 0x2 ;  /* 0x000000000b047211 */ /* 0x040fe200078c10ff */
[----:B------:R-:W3:Y:S03]  /*25000*/  LDCU UR4, c[0x0][0x39c] ;  /* 0x00007380ff0477ac */ /* 0x000ee60008000800 */
[----:B------:R-:W-:Y:S01]  /*25010*/  LEA.HI.X.SX32 R5, R11, R174, 0x2, P6 ;  /* 0x000000ae0b057211 */ /* 0x000fe200030f16ff */
[C---:B-----5:R-:W-:Y:S01]  /*25020*/  VIADD R7, R3.reuse, UR5 ;  /* 0x0000000503077c36 */ /* 0x060fe20008000000 */
[----:B------:R-:W-:-:S03]  /*25030*/  LEA R2, P6, R3, R0, 0x2 ;  /* 0x0000000003027211 */ /* 0x000fc600078c10ff */
[----:B------:R5:W-:Y:S01]  /*25040*/  @P0 STG.E desc[UR20][R4.64], R91 ;  /* 0x0000005b04000986 */ /* 0x000be2000c101914 */
[----:B------:R-:W-:Y:S02]  /*25050*/  LEA.HI.X.SX32 R3, R3, R174, 0x2, P6 ;  /* 0x000000ae03037211 */ /* 0x000fe400030f16ff */
[----:B--2---:R-:W-:Y:S02]  /*25060*/  ISETP.LT.AND P0, PT, R13, UR6, !P2 ;  /* 0x000000060d007c0c */ /* 0x004fe4000d701270 */
[C---:B------:R-:W-:Y:S01]  /*25070*/  LEA R6, P6, R7.reuse, R0, 0x2 ;  /* 0x0000000007067211 */ /* 0x040fe200078c10ff */
[----:B------:R-:W2:Y:S01]  /*25080*/  LDL.LU R13, [R1+0x8c4] ;  /* 0x0008c400010d7983 */ /* 0x000ea20000300800 */
[C---:B------:R-:W-:Y:S01]  /*25090*/  VIADD R11, R7.reuse, UR5 ;  /* 0x00000005070b7c36 */ /* 0x040fe20008000000 */
[----:B------:R-:W1:Y:S01]  /*250a0*/  LDCU UR6, c[0x0][0x39c] ;  /* 0x00007380ff0677ac */ /* 0x000e620008000800 */
[----:B------:R-:W-:Y:S01]  /*250b0*/  LEA.HI.X.SX32 R7, R7, R174, 0x2, P6 ;  /* 0x000000ae07077211 */ /* 0x000fe200030f16ff */
[----:B------:R1:W-:Y:S01]  /*250c0*/  @P3 STG.E desc[UR20][R2.64], R92 ;  /* 0x0000005c02003986 */ /* 0x0003e2000c101914 */
[----:B-----5:R-:W-:-:S03]  /*250d0*/  VIADD R5, R11, UR5 ;  /* 0x000000050b057c36 */ /* 0x020fc60008000000 */
[----:B------:R5:W-:Y:S01]  /*250e0*/  @P4 STG.E desc[UR20][R6.64], R93 ;  /* 0x0000005d06004986 */ /* 0x000be2000c101914 */
[----:B------:R-:W-:-:S04]  /*250f0*/  LEA R8, P6, R11, R0, 0x2 ;  /* 0x000000000b087211 */ /* 0x000fc800078c10ff */
[----:B------:R-:W-:Y:S02]  /*25100*/  LEA.HI.X.SX32 R9, R11, R174, 0x2, P6 ;  /* 0x000000ae0b097211 */ /* 0x000fe400030f16ff */
[C---:B------:R-:W-:Y:S02]  /*25110*/  LEA R4, P6, R5.reuse, R0, 0x2 ;  /* 0x0000000005047211 */ /* 0x040fe400078c10ff */
[C---:B-1----:R-:W-:Y:S02]  /*25120*/  IADD3 R3, PT, PT, R5.reuse, UR5, RZ ;  /* 0x0000000505037c10 */ /* 0x042fe4000fffe0ff */
        /* <DEDUP_REMOVED lines=9> */
[----:B------:R-:W-:Y:S01]  /*251c0*/  ISETP.LT.AND P1, PT, R15, UR6, !P2 ;  /* 0x000000060f007c0c */ /* 0x000fe2000d721270 */
[----:B------:R-:W-:-:S02]  /*251d0*/  VIADD R11, R3, UR5 ;  /* 0x00000005030b7c36 */ /* 0x000fc40008000000 */
[----:B------:R-:W3:Y:S01]  /*251e0*/  LDL.LU R15, [R1+0x8b8] ;  /* 0x0008b800010f7983 */ /* 0x000ee20000300800 */
[C---:B------:R-:W-:Y:S01]  /*251f0*/  LEA R2, P6, R3.reuse, R0, 0x2 ;  /* 0x0000000003027211 */ /* 0x040fe200078c10ff */
[----:B------:R-:W2:Y:S01]  /*25200*/  LDCU UR6, c[0x0][0x39c] ;  /* 0x00007380ff0677ac */ /* 0x000ea20008000800 */
[----:B----4-:R-:W-:Y:S02]  /*25210*/  ISETP.LT.AND P0, PT, R14, UR8, !P2 ;  /* 0x000000080e007c0c */ /* 0x010fe4000d701270 */
[----:B------:R-:W4:Y:S01]  /*25220*/  LDL.LU R14, [R1+0x8b4] ;  /* 0x0008b400010e7983 */ /* 0x000f220000300800 */
[----:B------:R-:W-:Y:S01]  /*25230*/  LEA.HI.X.SX32 R3, R3, R174, 0x2, P6 ;  /* 0x000000ae03037211 */ /* 0x000fe200030f16ff */
[----:B------:R-:W3:Y:S01]  /*25240*/  LDCU UR8, c[0x0][0x39c] ;  /* 0x00007380ff0877ac */ /* 0x000ee20008000800 */
[----:B-----5:R-:W-:-:S03]  /*25250*/  LEA R6, P6, R11, R0, 0x2 ;  /* 0x000000000b067211 */ /* 0x020fc600078c10ff */
[----:B------:R5:W-:Y:S01]  /*25260*/  @P3 STG.E desc[UR20][R2.64], R96 ;  /* 0x0000006002003986 */ /* 0x000be2000c101914 */
[C---:B-1----:R-:W-:Y:S01]  /*25270*/  VIADD R9, R11.reuse, UR5 ;  /* 0x000000050b097c36 */ /* 0x042fe20008000000 */
        /* <DEDUP_REMOVED lines=8> */
[----:B------:R-:W-:-:S03]  /*25300*/  VIADD R11, R5, UR5 ;  /* 0x00000005050b7c36 */ /* 0x000fc60008000000 */
[----:B------:R1:W-:Y:S01]  /*25310*/  @P1 STG.E desc[UR20][R8.64], R98 ;  /* 0x0000006208001986 */ /* 0x0003e2000c101914 */
[----:B------:R-:W-:-:S04]  /*25320*/  LEA R4, P6, R5, R0, 0x2 ;  /* 0x0000000005047211 */ /* 0x000fc800078c10ff */
[----:B------:R-:W-:Y:S02]  /*25330*/  LEA.HI.X.SX32 R5, R5, R174, 0x2, P6 ;  /* 0x000000ae05057211 */ /* 0x000fe400030f16ff */
[----:B-----5:R-:W-:-:S04]  /*25340*/  LEA R2, P6, R11, R0, 0x2 ;  /* 0x000000000b027211 */ /* 0x020fc800078c10ff */
        /* <DEDUP_REMOVED lines=9> */
[----:B-1----:R-:W-:Y:S01]  /*253e0*/  ISETP.LT.AND P0, PT, R15, UR4, !P2 ;  /* 0x000000040f007c0c */ /* 0x002fe2000d701270 */
[----:B------:R-:W-:-:S02]  /*253f0*/  VIADD R7, R11, UR5 ;  /* 0x000000050b077c36 */ /* 0x000fc40008000000 */
[----:B------:R-:W3:Y:S01]  /*25400*/  LDL.LU R15, [R1+0x8a4] ;  /* 0x0008a400010f7983 */ /* 0x000ee20000300800 */
        /* <DEDUP_REMOVED lines=10> */
[----:B------:R-:W-:Y:S02]  /*254b0*/  LEA.HI.X.SX32 R9, R9, R174, 0x2, P6 ;  /* 0x000000ae09097211 */ /* 0x000fe400030f16ff */
[----:B--2---:R-:W-:Y:S02]  /*254c0*/  ISETP.LT.AND P4, PT, R13, UR8, !P2 ;  /* 0x000000080d007c0c */ /* 0x004fe4000d781270 */
[C---:B-----5:R-:W-:Y:S01]  /*254d0*/  LEA R4, P6, R11.reuse, R0, 0x2 ;  /* 0x000000000b047211 */ /* 0x060fe200078c10ff */
[----:B------:R-:W2:Y:S01]  /*254e0*/  LDL.LU R13, [R1+0x89c] ;  /* 0x00089c00010d7983 */ /* 0x000ea20000300800 */
[C---:B------:R-:W-:Y:S01]  /*254f0*/  VIADD R3, R11.reuse, UR5 ;  /* 0x000000050b037c36 */ /* 0x040fe20008000000 */
[----:B------:R-:W5:Y:S01]  /*25500*/  LDCU UR8, c[0x0][0x39c] ;  /* 0x00007380ff0877ac */ /* 0x000f620008000800 */
[----:B------:R-:W-:Y:S01]  /*25510*/  LEA.HI.X.SX32 R5, R11, R174, 0x2, P6 ;  /* 0x000000ae0b057211 */ /* 0x000fe200030f16ff */
[----:B------:R-:W-:Y:S01]  /*25520*/  @P1 STG.E desc[UR20][R8.64], R102 ;  /* 0x0000006608001986 */ /* 0x000fe2000c101914 */
[----:B-1----:R-:W-:-:S03]  /*25530*/  VIADD R7, R3, UR5 ;  /* 0x0000000503077c36 */ /* 0x002fc60008000000 */
[----:B------:R1:W-:Y:S01]  /*25540*/  @P0 STG.E desc[UR20][R4.64], R103 ;  /* 0x0000006704000986 */ /* 0x0003e2000c101914 */
[----:B------:R-:W-:-:S04]  /*25550*/  LEA R2, P6, R3, R0, 0x2 ;  /* 0x0000000003027211 */ /* 0x000fc800078c10ff */
[----:B------:R-:W-:Y:S02]  /*25560*/  LEA.HI.X.SX32 R3, R3, R174, 0x2, P6 ;  /* 0x000000ae03037211 */ /* 0x000fe400030f16ff */
        /* <DEDUP_REMOVED lines=15> */
[----:B-1----:R-:W-:-:S02]  /*25660*/  VIADD R5, R11, UR5 ;  /* 0x000000050b057c36 */ /* 0x002fc40008000000 */
[----:B------:R-:W4:Y:S01]  /*25670*/  LDL.LU R14, [R1+0x88c] ;  /* 0x00088c00010e7983 */ /* 0x000f220000300800 */
[C---:B------:R-:W-:Y:S01]  /*25680*/  LEA R8, P6, R11.reuse, R0, 0x2 ;  /* 0x000000000b087211 */ /* 0x040fe200078c10ff */
[----:B------:R-:W3:Y:S03]  /*25690*/  LDCU UR4, c[0x0][0x39c] ;  /* 0x00007380ff0477ac */ /* 0x000ee60008000800 */
[----:B------:R-:W-:Y:S01]  /*256a0*/  LEA.HI.X.SX32 R9, R11, R174, 0x2, P6 ;  /* 0x000000ae0b097211 */ /* 0x000fe200030f16ff */
[C---:B------:R-:W-:Y:S01]  /*256b0*/  VIADD R3, R5.reuse, UR5 ;  /* 0x0000000505037c36 */ /* 0x040fe20008000000 */
[----:B------:R-:W-:-:S03]  /*256c0*/  LEA R4, P6, R5, R0, 0x2 ;  /* 0x0000000005047211 */ /* 0x000fc600078c10ff */
[----:B------:R1:W-:Y:S01]  /*256d0*/  @P1 STG.E desc[UR20][R8.64], R106 ;  /* 0x0000006a08001986 */ /* 0x0003e2000c101914 */
[----:B------:R-:W-:Y:S02]  /*256e0*/  LEA.HI.X.SX32 R5, R5, R174, 0x2, P6 ;  /* 0x000000ae05057211 */ /* 0x000fe400030f16ff */
[----:B------:R-:W-:Y:S02]  /*256f0*/  LEA R2, P6, R3, R0, 0x2 ;  /* 0x0000000003027211 */ /* 0x000fe400078c10ff */
[----:B--2---:R-:W-:Y:S01]  /*25700*/  ISETP.LT.AND P1, PT, R13, UR6, !P2 ;  /* 0x000000060d007c0c */ /* 0x004fe2000d721270 */
[C---:B------:R-:W-:Y:S01]  /*25710*/  VIADD R11, R3.reuse, UR5 ;  /* 0x00000005030b7c36 */ /* 0x040fe20008000000 */
[----:B------:R-:W2:Y:S01]  /*25720*/  LDL.LU R13, [R1+0x888] ;  /* 0x00088800010d7983 */ /* 0x000ea20000300800 */
[----:B------:R-:W-:Y:S01]  /*25730*/  LEA.HI.X.SX32 R3, R3, R174, 0x2, P6 ;  /* 0x000000ae03037211 */ /* 0x000fe200030f16ff */
[----:B------:R-:W3:Y:S02]  /*25740*/  LDCU UR6, c[0x0][0x39c] ;  /* 0x00007380ff0677ac */ /* 0x000ee40008000800 */
        /* <DEDUP_REMOVED lines=28> */
[----:B------:R-:W-:-:S04]  /*25910*/  LEA.HI.X.SX32 R3, R11, R174, 0x2, P6 ;  /* 0x000000ae0b037211 */ /* 0x000fc800030f16ff */
[----:B------:R-:W-:Y:S02]  /*25920*/  LEA R6, P6, R7, R0, 0x2 ;  /* 0x0000000007067211 */ /* 0x000fe400078c10ff */
[----:B--2---:R-:W-:Y:S01]  /*25930*/  ISETP.LT.AND P0, PT, R13, UR4, !P2 ;  /* 0x000000040d007c0c */ /* 0x004fe2000d701270 */
[C---:B-----5:R-:W-:Y:S01]  /*25940*/  VIADD R9, R7.reuse, UR5 ;  /* 0x0000000507097c36 */ /* 0x060fe20008000000 */
[----:B------:R-:W2:Y:S01]  /*25950*/  LDL.LU R13, [R1+0x874] ;  /* 0x00087400010d7983 */ /* 0x000ea20000300800 */
[----:B------:R-:W-:Y:S01]  /*25960*/  LEA.HI.X.SX32 R7, R7, R174, 0x2, P6 ;  /* 0x000000ae07077211 */ /* 0x000fe200030f16ff */
[----:B------:R-:W1:Y:S02]  /*25970*/  LDCU UR4, c[0x0][0x39c] ;  /* 0x00007380ff0477ac */ /* 0x000e640008000800 */
[----:B------:R5:W-:Y:S01]  /*25980*/  @P3 STG.E desc[UR20][R2.64], R112 ;  /* 0x0000007002003986 */ /* 0x000be2000c101914 */
[----:B------:R-:W-:-:S03]  /*25990*/  LEA R8, P6, R9, R0, 0x2 ;  /* 0x0000000009087211 */ /* 0x000fc600078c10ff */
[----:B------:R1:W-:Y:S01]  /*259a0*/  @P4 STG.E desc[UR20][R6.64], R113 ;  /* 0x0000007106004986 */ /* 0x0003e2000c101914 */
[C---:B------:R-:W-:Y:S02]  /*259b0*/  IADD3 R11, PT, PT, R9.reuse, UR5, RZ ;  /* 0x00000005090b7c10 */ /* 0x040fe4000fffe0ff */
[----:B------:R-:W-:Y:S02]  /*259c0*/  LEA.HI.X.SX32 R9, R9, R174, 0x2, P6 ;  /* 0x000000ae09097211 */ /* 0x000fe400030f16ff */
[----:B------:R-:W-:-:S04]  /*259d0*/  LEA R4, P6, R11, R0, 0x2 ;  /* 0x000000000b047211 */ /* 0x000fc800078c10ff */
        /* <DEDUP_REMOVED lines=28> */
[----:B------:R-:W5:Y:S02]  /*25ba0*/  LDCU UR8, c[0x0][0x39c] ;  /* 0x00007380ff0877ac */ /* 0x000f640008000800 */
        /* <DEDUP_REMOVED lines=16> */
[----:B----4-:R-:W-:Y:S01]  /*25cb0*/  ISETP.LT.AND P3, PT, R14, UR4, !P2 ;  /* 0x000000040e007c0c */ /* 0x010fe2000d761270 */
[----:B------:R-:W-:-:S02]  /*25cc0*/  VIADD R9, R11, UR5 ;  /* 0x000000050b097c36 */ /* 0x000fc40008000000 */
[----:B------:R-:W4:Y:S01]  /*25cd0*/  LDL.LU R14, [R1+0x854] ;  /* 0x00085400010e7983 */ /* 0x000f220000300800 */
[C---:B------:R-:W-:Y:S01]  /*25ce0*/  LEA R6, P6, R11.reuse, R0, 0x2 ;  /* 0x000000000b067211 */ /* 0x040fe200078c10ff */
[----:B------:R-:W3:Y:S02]  /*25cf0*/  LDCU UR4, c[0x0][0x39c] ;  /* 0x00007380ff0477ac */ /* 0x000ee40008000800 */
[----:B------:R-:W4:Y:S04]  /*25d00*/  LDL.LU R18, [R1+0x850] ;  /* 0x0008500001127983 */ /* 0x000f280000300800 */
[----:B------:R-:W4:Y:S01]  /*25d10*/  LDL.LU R16, [R1+0x84c] ;  /* 0x00084c0001107983 */ /* 0x000f220000300800 */
[----:B------:R-:W-:Y:S01]  /*25d20*/  LEA.HI.X.SX32 R7, R11, R174, 0x2, P6 ;  /* 0x000000ae0b077211 */ /* 0x000fe200030f16ff */
[C---:B------:R-:W-:Y:S01]  /*25d30*/  VIADD R11, R9.reuse, UR5 ;  /* 0x00000005090b7c36 */ /* 0x040fe20008000000 */
[----:B------:R-:W-:-:S02]  /*25d40*/  LEA R8, P6, R9, R0, 0x2 ;  /* 0x0000000009087211 */ /* 0x000fc400078c10ff */
[----:B-----5:R-:W-:Y:S01]  /*25d50*/  ISETP.LT.AND P0, PT, R15, UR8, !P2 ;  /* 0x000000080f007c0c */ /* 0x020fe2000d701270 */
[----:B------:R-:W5:Y:S01]  /*25d60*/  LDCU UR8, c[0x0][0x39c] ;  /* 0x00007380ff0877ac */ /* 0x000f620008000800 */
[----:B------:R2:W-:Y:S01]  /*25d70*/  @P4 STG.E desc[UR20][R6.64], R121 ;  /* 0x0000007906004986 */ /* 0x0005e2000c101914 */
[----:B------:R-:W-:Y:S02]  /*25d80*/  LEA.HI.X.SX32 R9, R9, R174, 0x2, P6 ;  /* 0x000000ae09097211 */ /* 0x000fe400030f16ff */
[----:B-1----:R-:W-:Y:S02]  /*25d90*/  LEA R4, P6, R11, R0, 0x2 ;  /* 0x000000000b047211 */ /* 0x002fe400078c10ff */
[----:B--2---:R-:W-:Y:S01]  /*25da0*/  ISETP.LT.AND P4, PT, R13, UR6, !P2 ;  /* 0x000000060d007c0c */ /* 0x004fe2000d781270 */
[----:B------:R1:W-:Y:S01]  /*25db0*/  @P1 STG.E desc[UR20][R8.64], R122 ;  /* 0x0000007a08001986 */ /* 0x0003e2000c101914 */
[C---:B------:R-:W-:Y:S01]  /*25dc0*/  IADD3 R13, PT, PT, R11.reuse, UR5, RZ ;  /* 0x000000050b0d7c10 */ /* 0x040fe2000fffe0ff */
[----:B------:R-:W4:Y:S01]  /*25dd0*/  LDCU UR6, c[0x0][0x39c] ;  /* 0x00007380ff0677ac */ /* 0x000f220008000800 */
[----:B------:R-:W-:-:S03]  /*25de0*/  LEA.HI.X.SX32 R5, R11, R174, 0x2, P6 ;  /* 0x000000ae0b057211 */ /* 0x000fc600030f16ff */
[C---:B------:R-:W-:Y:S01]  /*25df0*/  VIADD R11, R13.reuse, UR5 ;  /* 0x000000050d0b7c36 */ /* 0x040fe20008000000 */
[----:B------:R-:W-:-:S03]  /*25e00*/  LEA R2, P6, R13, R0, 0x2 ;  /* 0x000000000d027211 */ /* 0x000fc600078c10ff */
[----:B------:R-:W-:Y:S01]  /*25e10*/  VIADD R15, R11, UR5 ;  /* 0x000000050b0f7c36 */ /* 0x000fe20008000000 */
[----:B------:R-:W-:Y:S02]  /*25e20*/  LEA.HI.X.SX32 R3, R13, R174, 0x2, P6 ;  /* 0x000000ae0d037211 */ /* 0x000fe400030f16ff */
[----:B------:R-:W-:Y:S01]  /*25e30*/  LEA R6, P6, R11, R0, 0x2 ;  /* 0x000000000b067211 */ /* 0x000fe200078c10ff */
[----:B-1----:R-:W-:Y:S01]  /*25e40*/  VIADD R9, R15, UR5 ;  /* 0x000000050f097c36 */ /* 0x002fe20008000000 */
[----:B------:R1:W-:Y:S02]  /*25e50*/  @P0 STG.E desc[UR20][R4.64], R123 ;  /* 0x0000007b04000986 */ /* 0x0003e4000c101914 */
[----:B------:R-:W-:Y:S01]  /*25e60*/  LEA.HI.X.SX32 R7, R11, R174, 0x2, P6 ;  /* 0x000000ae0b077211 */ /* 0x000fe200030f16ff */
[----:B------:R-:W-:Y:S01]  /*25e70*/  VIADD R11, R9, UR5 ;  /* 0x00000005090b7c36 */ /* 0x000fe20008000000 */
[----:B------:R2:W-:Y:S03]  /*25e80*/  @P3 STG.E desc[UR20][R2.64], R124 ;  /* 0x0000007c02003986 */ /* 0x0005e6000c101914 */
[----:B------:R-:W-:Y:S01]  /*25e90*/  VIADD R13, R11, UR5 ;  /* 0x000000050b0d7c36 */ /* 0x000fe20008000000 */
[----:B------:R-:W-:-:S03]  /*25ea0*/  LEA R8, P6, R9, R0, 0x2 ;  /* 0x0000000009087211 */ /* 0x000fc600078c10ff */
[----:B------:R-:W-:Y:S01]  /*25eb0*/  VIADD R17, R13, UR5 ;  /* 0x000000050d117c36 */ /* 0x000fe20008000000 */
[----:B-1----:R-:W-:Y:S02]  /*25ec0*/  LEA R4, P3, R15, R0, 0x2 ;  /* 0x000000000f047211 */ /* 0x002fe400078610ff */
[-C--:B------:R-:W-:Y:S02]  /*25ed0*/  LEA.HI.X.SX32 R9, R9, R174.reuse, 0x2, P6 ;  /* 0x000000ae09097211 */ /* 0x080fe400030f16ff */
[----:B------:R-:W-:Y:S01]  /*25ee0*/  LEA.HI.X.SX32 R5, R15, R174, 0x2, P3 ;  /* 0x000000ae0f057211 */ /* 0x000fe200018f16ff */
[----:B------:R-:W-:Y:S01]  /*25ef0*/  VIADD R15, R17, UR5 ;  /* 0x00000005110f7c36 */ /* 0x000fe20008000000 */
[----:B------:R1:W-:Y:S01]  /*25f00*/  @P4 STG.E desc[UR20][R6.64], R125 ;  /* 0x0000007d06004986 */ /* 0x0003e2000c101914 */
[----:B-----5:R-:W-:Y:S01]  /*25f10*/  ISETP.LT.AND P1, PT, R12, UR8, !P2 ;  /* 0x000000080c007c0c */ /* 0x020fe2000d721270 */
[----:B------:R-:W5:Y:S01]  /*25f20*/  LDCU UR8, c[0x0][0x39c] ;  /* 0x00007380ff0877ac */ /* 0x000f620008000800 */
[----:B------:R-:W-:-:S04]  /*25f30*/  LEA R12, P3, R13, R0, 0x2 ;  /* 0x000000000d0c7211 */ /* 0x000fc800078610ff */
[----:B------:R-:W-:-:S07]  /*25f40*/  LEA.HI.X.SX32 R13, R13, R174, 0x2, P3 ;  /* 0x000000ae0d0d7211 */ /* 0x000fce00018f16ff */
[----:B------:R1:W-:Y:S01]  /*25f50*/  @P1 STG.E desc[UR20][R4.64], R126 ;  /* 0x0000007e04001986 */ /* 0x0003e2000c101914 */
[----:B---3--:R-:W-:Y:S01]  /*25f60*/  ISETP.LT.AND P0, PT, R10, UR4, !P2 ;  /* 0x000000040a007c0c */ /* 0x008fe2000d701270 */
[----:B------:R-:W3:Y:S01]  /*25f70*/  LDCU UR4, c[0x0][0x39c] ;  /* 0x00007380ff0477ac */ /* 0x000ee20008000800 */
[----:B------:R-:W-:-:S04]  /*25f80*/  LEA R10, P6, R11, R0, 0x2 ;  /* 0x000000000b0a7211 */ /* 0x000fc800078c10ff */
[----:B------:R-:W-:-:S07]  /*25f90*/  LEA.HI.X.SX32 R11, R11, R174, 0x2, P6 ;  /* 0x000000ae0b0b7211 */ /* 0x000fce00030f16ff */
[----:B------:R1:W-:Y:S01]  /*25fa0*/  @P0 STG.E desc[UR20][R8.64], R127 ;  /* 0x0000007f08000986 */ /* 0x0003e2000c101914 */
[----:B----4-:R-:W-:Y:S02]  /*25fb0*/  ISETP.LT.AND P4, PT, R14, UR6, !P2 ;  /* 0x000000060e007c0c */ /* 0x010fe4000d781270 */
[C---:B------:R-:W-:Y:S02]  /*25fc0*/  LEA R14, P6, R15.reuse, R0, 0x2 ;  /* 0x000000000f0e7211 */ /* 0x040fe400078c10ff */
[----:B-----5:R-:W-:Y:S02]  /*25fd0*/  ISETP.LT.AND P3, PT, R18, UR8, !P2 ;  /* 0x0000000812007c0c */ /* 0x020fe4000d761270 */
[----:B---3--:R-:W-:Y:S02]  /*25fe0*/  ISETP.LT.AND P2, PT, R16, UR4, !P2 ;  /* 0x0000000410007c0c */ /* 0x008fe4000d741270 */
[----:B------:R-:W-:Y:S02]  /*25ff0*/  LEA.HI.X.SX32 R15, R15, R174, 0x2, P6 ;  /* 0x000000ae0f0f7211 */ /* 0x000fe400030f16ff */
[----:B--2---:R-:W-:-:S03]  /*26000*/  LEA R2, P6, R17, R0, 0x2 ;  /* 0x0000000011027211 */ /* 0x004fc600078c10ff */
[----:B------:R1:W-:Y:S01]  /*26010*/  @P4 STG.E desc[UR20][R10.64], R128 ;  /* 0x000000800a004986 */ /* 0x0003e2000c101914 */
[----:B------:R-:W-:-:S03]  /*26020*/  LEA.HI.X.SX32 R3, R17, R174, 0x2, P6 ;  /* 0x000000ae11037211 */ /* 0x000fc600030f16ff */
[----:B------:R1:W-:Y:S04]  /*26030*/  @P3 STG.E desc[UR20][R12.64], R129 ;  /* 0x000000810c003986 */ /* 0x0003e8000c101914 */
[----:B------:R1:W-:Y:S04]  /*26040*/  @P2 STG.E desc[UR20][R2.64], R130 ;  /* 0x0000008202002986 */ /* 0x0003e8000c101914 */
[----:B------:R1:W-:Y:S01]  /*26050*/  @P5 STG.E desc[UR20][R14.64], R131 ;  /* 0x000000830e005986 */ /* 0x0003e2000c101914 */
[----:B------:R-:W-:Y:S06]  /*26060*/  BAR.SYNC.DEFER_BLOCKING 0x0 ;  /* 0x0000000000007b1d */ /* 0x000fec0000010000 */
[----:B------:R-:W-:Y:S05]  /*26070*/  BRA.U UP0, `(.L_x_14) ;  /* 0x0000000100a07547 */ /* 0x000fea000b800000 */
[----:B------:R-:W2:Y:S01]  /*26080*/  S2UR UR5, SR_CgaCtaId ;  /* 0x00000000000579c3 */ /* 0x000ea20000008800 */
[----:B------:R-:W-:Y:S01]  /*26090*/  NOP ;  /* 0x0000000000007918 */ /* 0x000fe20000000000 */
[----:B------:R-:W-:Y:S01]  /*260a0*/  UMOV UR4, 0x50 ;  /* 0x0000005000047882 */ /* 0x000fe20000000000 */
[----:B------:R-:W-:Y:S02]  /*260b0*/  IMAD.U32 R0, RZ, RZ, UR7 ;  /* 0x00000007ff007e24 */ /* 0x000fe4000f8e00ff */
[----:B-1----:R-:W-:Y:S02]  /*260c0*/  HFMA2 R3, -RZ, RZ, 0, 1.5199184417724609375e-05 ;  /* 0x000000ffff037431 */ /* 0x002fe400000001ff */
[----:B------:R-:W-:Y:S01]  /*260d0*/  IMAD.MOV.U32 R7, RZ, RZ, 0x1 ;  /* 0x00000001ff077424 */ /* 0x000fe200078e00ff */
[----:B------:R-:W-:-:S04]  /*260e0*/  LOP3.LUT R0, R0, 0xffff, RZ, 0xc0, !PT ;  /* 0x0000ffff00007812 */ /* 0x000fc800078ec0ff */
[----:B------:R-:W-:-:S05]  /*260f0*/  SHF.R.U32.HI R0, RZ, 0x5, R0 ;  /* 0x00000005ff007819 */ /* 0x000fca0000011600 */
[----:B------:R-:W-:Y:S01]  /*26100*/  VIADD R2, R0, 0x10 ;  /* 0x0000001000027836 */ /* 0x000fe20000000000 */
[----:B------:R-:W-:Y:S01]  /*26110*/  SHF.L.U32 R0, R3, R0, RZ ;  /* 0x0000000003007219 */ /* 0x000fe200000006ff */
[----:B--2---:R-:W-:-:S03]  /*26120*/  ULEA UR6, UR5, UR4, 0x18 ;  /* 0x0000000405067291 */ /* 0x004fc6000f8ec0ff */
[----:B------:R-:W-:-:S04]  /*26130*/  SHF.L.U32 R3, R7, R2, RZ ;  /* 0x0000000207037219 */ /* 0x000fc800000006ff */
[----:B------:R-:W-:Y:S02]  /*26140*/  LOP3.LUT R0, R3, R0, RZ, 0xfc, !PT ;  /* 0x0000000003007212 */ /* 0x000fe400078efcff */
[----:B------:R-:W1:Y:S02]  /*26150*/  LDS R5, [UR6] ;  /* 0x00000006ff057984 */ /* 0x000e640008000800 */
[C---:B------:R-:W-:Y:S02]  /*26160*/  LOP3.LUT R2, R0.reuse, 0xffff, RZ, 0xc0, !PT ;  /* 0x0000ffff00027812 */ /* 0x040fe400078ec0ff */
[----:B-1----:R-:W-:-:S04]  /*26170*/  LOP3.LUT R3, R0, 0xffff, R5, 0x80, !PT ;  /* 0x0000ffff00037812 */ /* 0x002fc800078e8005 */
[----:B------:R-:W-:-:S13]  /*26180*/  ISETP.NE.AND P0, PT, R3, R2, PT ;  /* 0x000000020300720c */ /* 0x000fda0003f05270 */
[----:B------:R-:W-:Y:S05]  /*26190*/  @P0 BRA `(.L_x_15) ;  /* 0x0000000000500947 */ /* 0x000fea0003800000 */
[----:B------:R-:W-:Y:S02]  /*261a0*/  SHF.R.U32.HI R5, RZ, 0x10, R5 ;  /* 0x00000010ff057819 */ /* 0x000fe40000011605 */
[----:B------:R-:W-:-:S04]  /*261b0*/  SHF.R.U32.HI R2, RZ, 0x10, R0 ;  /* 0x00000010ff027819 */ /* 0x000fc80000011600 */
[----:B------:R-:W-:-:S04]  /*261c0*/  LOP3.LUT R5, R5, R2, RZ, 0xc0, !PT ;  /* 0x0000000205057212 */ /* 0x000fc800078ec0ff */
[----:B------:R-:W-:-:S13]  /*261d0*/  ISETP.NE.AND P0, PT, R5, R2, PT ;  /* 0x000000020500720c */ /* 0x000fda0003f05270 */
[----:B------:R-:W-:Y:S05]  /*261e0*/  @P0 BRA `(.L_x_16) ;  /* 0x0000000000300947 */ /* 0x000fea0003800000 */
[----:B------:R-:W-:Y:S01]  /*261f0*/  R2UR UR4, R0 ;  /* 0x00000000000472ca */ /* 0x000fe200000e0000 */
[----:B------:R-:W-:Y:S01]  /*26200*/  VOTEU.ANY UR5, UPT, PT ;  /* 0x0000000000057886 */ /* 0x000fe200038e0100 */
[----:B------:R-:W1:Y:S01]  /*26210*/  S2R R0, SR_LANEID ;  /* 0x0000000000007919 */ /* 0x000e620000000000 */
[----:B------:R-:W-:-:S10]  /*26220*/  UFLO.U32 UR5, UR5 ;  /* 0x00000005000572bd */ /* 0x000fd400080e0000 */
[----:B------:R-:W-:-:S06]  /*26230*/  ULOP3.LUT UR4, URZ, UR4, URZ, 0x33, !UPT ;  /* 0x00000004ff047292 */ /* 0x000fcc000f8e33ff */
[----:B------:R-:W-:-:S04]  /*26240*/  IMAD.U32 R2, RZ, RZ, UR4 ;  /* 0x00000004ff027e24 */ /* 0x000fc8000f8e00ff */
[----:B------:R-:W2:Y:S02]  /*26250*/  REDUX UR7, R2 ;  /* 0x00000000020773c4 */ /* 0x000ea40000000000 */
[----:B------:R3:W-:Y:S01]  /*26260*/  UTCATOMSWS.AND URZ, UR4 ;  /* 0x0000000400ff79e3 */ /* 0x0007e20008000000 */
[----:B-1----:R-:W-:Y:S01]  /*26270*/  ISETP.EQ.U32.AND P0, PT, R0, UR5, PT ;  /* 0x0000000500007c0c */ /* 0x002fe2000bf02070 */
[----:B--2---:R-:W-:-:S12]  /*26280*/  IMAD.U32 R0, RZ, RZ, UR7 ;  /* 0x00000007ff007e24 */ /* 0x004fd8000f8e00ff */
[----:B------:R3:W-:Y:S01]  /*26290*/  @P0 ATOMS.AND RZ, [UR6], R0 ;  /* 0x00000000ffff098c */ /* 0x0007e2000a800006 */
[----:B------:R-:W-:Y:S05]  /*262a0*/  BRA `(.L_x_14) ;  /* 0x0000000000147947 */ /* 0x000fea0003800000 */
.L_x_16:
[----:B------:R-:W-:-:S07]  /*262b0*/  MOV R2, 0x262d0 ;  /* 0x000262d000027802 */ /* 0x000fce0000000f00 */
[----:B------:R-:W-:Y:S05]  /*262c0*/  CALL.REL.NOINC `($__internal_0_$__cuda_sm10x_tcgen05_guardrail_trap_col_being_dealloced_not_returned_by_alloc) ;  /* 0x00000000002c7944 */ /* 0x000fea0003c00000 */
[----:B------:R-:W-:Y:S05]  /*262d0*/  BRA `(.L_x_14) ;  /* 0x0000000000087947 */ /* 0x000fea0003800000 */
.L_x_15:
[----:B------:R-:W-:-:S07]  /*262e0*/  MOV R2, 0x26300 ;  /* 0x0002630000027802 */ /* 0x000fce0000000f00 */
[----:B------:R-:W-:Y:S05]  /*262f0*/  CALL.REL.NOINC `($__internal_2_$__cuda_sm10x_tcgen05_guardrail_trap_unallocated_columns_being_dealloced) ;  /* 0x0000000000387944 */ /* 0x000fea0003c00000 */
.L_x_14:
[----:B------:R-:W-:Y:S01]  /*26300*/  NOP ;  /* 0x0000000000007918 */ /* 0x000fe20000000000 */
[----:B---3--:R-:W-:Y:S05]  /*26310*/  EXIT ;  /* 0x000000000000794d */ /* 0x008fea0003800000 */
.L_x_9:
[----:B------:R-:W2:Y:S02]  /*26320*/  SYNCS.PHASECHK.TRANS64.TRYWAIT P1, [UR9], R4 ;  /* 0x00000004ff0075a7 */ /* 0x000ea40008021109 */
[----:B--2---:R-:W-:Y:S05]  /*26330*/  @!P1 BRA `(.L_x_9) ;  /* 0xfffffffc00f89947 */ /* 0x004fea000383ffff */
[----:B------:R-:W-:Y:S05]  /*26340*/  BRA `(.L_x_17) ;  /* 0xffffff1400e47947 */ /* 0x000fea000383ffff */
.L_x_13:
[----:B------:R-:W1:Y:S02]  /*26350*/  SYNCS.PHASECHK.TRANS64.TRYWAIT P6, [UR9], R2 ;  /* 0x00000002ff0075a7 */ /* 0x000e6400080c1109 */
[----:B-1----:R-:W-:Y:S05]  /*26360*/  @!P6 BRA `(.L_x_13) ;  /* 0xfffffffc00f8e947 */ /* 0x002fea000383ffff */
[----:B------:R-:W-:Y:S05]  /*26370*/  BRA `(.L_x_12) ;  /* 0xffffffc4007c7947 */ /* 0x000fea000383ffff */
        .weak           $__internal_0_$__cuda_sm10x_tcgen05_guardrail_trap_col_being_dealloced_not_returned_by_alloc
        .type           $__internal_0_$__cuda_sm10x_tcgen05_guardrail_trap_col_being_dealloced_not_returned_by_alloc,@function
        .size           $__internal_0_$__cuda_sm10x_tcgen05_guardrail_trap_col_being_dealloced_not_returned_by_alloc,($__internal_1_$__cuda_sm10x_tcgen05_guardrail_trap_phase_invalid_during_alloc - $__internal_0_$__cuda_sm10x_tcgen05_guardrail_trap_col_being_dealloced_not_returned_by_alloc)
$__internal_0_$__cuda_sm10x_tcgen05_guardrail_trap_col_being_dealloced_not_returned_by_alloc:
[----:B------:R-:W-:Y:S05]  /*26380*/  BPT.TRAP 0x1 ;  /* 0x000000040000795c */ /* 0x000fea0000300000 */
[----:B------:R-:W-:-:S04]  /*26390*/  IMAD.MOV.U32 R3, RZ, RZ, 0x0 ;  /* 0x00000000ff037424 */ /* 0x000fc800078e00ff */
[----:B------:R-:W-:Y:S05]  /*263a0*/  RET.REL.NODEC R2 `(matmul_kernel) ;  /* 0xfffffd9c02147950 */ /* 0x000fea0003c3ffff */
        .weak           $__internal_1_$__cuda_sm10x_tcgen05_guardrail_trap_phase_invalid_during_alloc
        .type           $__internal_1_$__cuda_sm10x_tcgen05_guardrail_trap_phase_invalid_during_alloc,@function
        .size           $__internal_1_$__cuda_sm10x_tcgen05_guardrail_trap_phase_invalid_during_alloc,($__internal_2_$__cuda_sm10x_tcgen05_guardrail_trap_unallocated_columns_being_dealloced - $__internal_1_$__cuda_sm10x_tcgen05_guardrail_trap_phase_invalid_during_alloc)
$__internal_1_$__cuda_sm10x_tcgen05_guardrail_trap_phase_invalid_during_alloc:
[----:B------:R-:W-:Y:S05]  /*263b0*/  BPT.TRAP 0x1 ;  /* 0x000000040000795c */ /* 0x000fea0000300000 */
[----:B------:R-:W-:-:S04]  /*263c0*/  IMAD.MOV.U32 R3, RZ, RZ, 0x0 ;  /* 0x00000000ff037424 */ /* 0x000fc800078e00ff */
[----:B------:R-:W-:Y:S05]  /*263d0*/  RET.REL.NODEC R2 `(matmul_kernel) ;  /* 0xfffffd9c02087950 */ /* 0x000fea0003c3ffff */
        .weak           $__internal_2_$__cuda_sm10x_tcgen05_guardrail_trap_unallocated_columns_being_dealloced
        .type           $__internal_2_$__cuda_sm10x_tcgen05_guardrail_trap_unallocated_columns_being_dealloced,@function
        .size           $__internal_2_$__cuda_sm10x_tcgen05_guardrail_trap_unallocated_columns_being_dealloced,(.L_x_21 - $__internal_2_$__cuda_sm10x_tcgen05_guardrail_trap_unallocated_columns_being_dealloced)
$__internal_2_$__cuda_sm10x_tcgen05_guardrail_trap_unallocated_columns_being_dealloced:
[----:B------:R-:W-:Y:S05]  /*263e0*/  BPT.TRAP 0x1 ;  /* 0x000000040000795c */ /* 0x000fea0000300000 */
[----:B------:R-:W-:-:S04]  /*263f0*/  IMAD.MOV.U32 R3, RZ, RZ, 0x0 ;  /* 0x00000000ff037424 */ /* 0x000fc800078e00ff */
[----:B------:R-:W-:Y:S05]  /*26400*/  RET.REL.NODEC R2 `(matmul_kernel) ;  /* 0xfffffd9802fc7950 */ /* 0x000fea0003c3ffff */
.L_x_18:
[----:B------:R-:W-:-:S00]  /*26410*/  BRA `(.L_x_18) ;  /* 0xfffffffc00fc7947 */ /* 0x000fc0000383ffff */
[----:B------:R-:W-:-:S00]  /*26420*/  NOP ;  /* 0x0000000000007918 */ /* 0x000fc00000000000 */
        /* <DEDUP_REMOVED lines=13> */
.L_x_21:


//--------------------- .nv.shared.matmul_kernel  --------------------------
	.section	.nv.shared.matmul_kernel,"aw",@nobits
	.sectionflags	@""
	.align	16
	.zero		1024


//--------------------- .nv.shared.reserved.0     --------------------------
	.section	.nv.shared.reserved.0,"aw",@nobits
	.align	8
	.weak		__nv_reservedSMEM_offset_0_alias
	.size		__nv_reservedSMEM_offset_0_alias, 0, 64
	.other		__nv_reservedSMEM_offset_0_alias,@"STO_CUDA_RESERVED_SHARED STV_DEFAULT"
__nv_reservedSMEM_offset_0_alias:
	.zero		0
.nv.shared.reserved.0:
	.zero		64
	.weak		__nv_reservedSMEM_allocation_phase
	.type		__nv_reservedSMEM_allocation_phase,@object
	.size		__nv_reservedSMEM_allocation_phase,(.L_0 - __nv_reservedSMEM_allocation_phase)
__nv_reservedSMEM_allocation_phase:
	.zero		1
.L_0:
	.zero		7
	.weak		__nv_reservedSMEM_devtool_atexit_pc
	.type		__nv_reservedSMEM_devtool_atexit_pc,@object
	.size		__nv_reservedSMEM_devtool_atexit_pc,(__nv_reservedSMEM_allocation_mask - __nv_reservedSMEM_devtool_atexit_pc)
__nv_reservedSMEM_devtool_atexit_pc:
	.zero		8
	.weak		__nv_reservedSMEM_allocation_mask
	.type		__nv_reservedSMEM_allocation_mask,@object
	.size		__nv_reservedSMEM_allocation_mask,(.L_2 - __nv_reservedSMEM_allocation_mask)
__nv_reservedSMEM_allocation_mask:
	.zero		4
.L_2:


//--------------------- .nv.constant0.matmul_kernel --------------------------
	.section	.nv.constant0.matmul_kernel,"a",@progbits
	.sectionflags	@""
	.align	4
.nv.constant0.matmul_kernel:
	.zero		976


//--------------------- SYMBOLS --------------------------

	.type		.nv.reservedSmem.offset0,@object
	.size		.nv.reservedSmem.offset0,0x4
	.type		.nv.reservedSmem.cap,@object
	.size		.nv.reservedSmem.cap,0x4
